//
// Generated by NVIDIA NVVM Compiler
//
// Compiler Build ID: CL-36424714
// Cuda compilation tools, release 13.0, V13.0.88
// Based on NVVM 20.0.0
//

.version 9.0
.target sm_100
.address_size 64

	// .globl	_Z13square_kernelPKfPfi
// _ZZN3cub18CUB_300001_SM_10006detail6reduce28DeviceReduceSingleTileKernelINS2_10policy_hubIfjN4cuda3std3__44plusIvEEE10Policy1000EPfSC_jS9_ffNS7_10__identityEEEvT0_T1_T2_T3_T4_T6_E12temp_storage has been demoted
// _ZZN3cub18CUB_300001_SM_10006detail6reduce18DeviceReduceKernelINS2_10policy_hubIfjN4cuda3std3__44plusIvEEE10Policy1000EPfjS9_fNS7_10__identityEEEvT0_PT3_T1_NS0_13GridEvenShareISH_EET2_T4_E12temp_storage has been demoted
// _ZZN3cub18CUB_300001_SM_10006detail6reduce28DeviceReduceSingleTileKernelINS2_10policy_hubIfjN4cuda3std3__44plusIvEEE10Policy1000EPfSC_iS9_ffNS7_10__identityEEEvT0_T1_T2_T3_T4_T6_E12temp_storage has been demoted
// _ZZ17fused_sum_squaresILi256EEvPKfPfiE12temp_storage has been demoted
// _ZZ17fused_dot_productILi256EEvPKfS1_PfiE12temp_storage has been demoted
.global .align 1 .b8 _ZN34_INTERNAL_dcc3b142_4_k_cu_0cce30a64cuda3std3__45__cpo5beginE[1];
.global .align 1 .b8 _ZN34_INTERNAL_dcc3b142_4_k_cu_0cce30a64cuda3std3__45__cpo3endE[1];
.global .align 1 .b8 _ZN34_INTERNAL_dcc3b142_4_k_cu_0cce30a64cuda3std3__45__cpo6cbeginE[1];
.global .align 1 .b8 _ZN34_INTERNAL_dcc3b142_4_k_cu_0cce30a64cuda3std3__45__cpo4cendE[1];
.global .align 1 .b8 _ZN34_INTERNAL_dcc3b142_4_k_cu_0cce30a64cuda3std3__45__cpo6rbeginE[1];
.global .align 1 .b8 _ZN34_INTERNAL_dcc3b142_4_k_cu_0cce30a64cuda3std3__45__cpo4rendE[1];
.global .align 1 .b8 _ZN34_INTERNAL_dcc3b142_4_k_cu_0cce30a64cuda3std3__45__cpo7crbeginE[1];
.global .align 1 .b8 _ZN34_INTERNAL_dcc3b142_4_k_cu_0cce30a64cuda3std3__45__cpo5crendE[1];
.global .align 1 .b8 _ZN34_INTERNAL_dcc3b142_4_k_cu_0cce30a64cuda3std3__436_GLOBAL__N__dcc3b142_4_k_cu_0cce30a66ignoreE[1];
.global .align 1 .b8 _ZN34_INTERNAL_dcc3b142_4_k_cu_0cce30a64cuda3std3__419piecewise_constructE[1];
.global .align 1 .b8 _ZN34_INTERNAL_dcc3b142_4_k_cu_0cce30a64cuda3std3__48in_placeE[1];
.global .align 1 .b8 _ZN34_INTERNAL_dcc3b142_4_k_cu_0cce30a64cuda3std3__420unreachable_sentinelE[1];
.global .align 1 .b8 _ZN34_INTERNAL_dcc3b142_4_k_cu_0cce30a64cuda3std3__47nulloptE[1];
.global .align 1 .b8 _ZN34_INTERNAL_dcc3b142_4_k_cu_0cce30a64cuda3std3__48unexpectE[1];
.global .align 1 .b8 _ZN34_INTERNAL_dcc3b142_4_k_cu_0cce30a64cuda3std6ranges3__45__cpo4swapE[1];
.global .align 1 .b8 _ZN34_INTERNAL_dcc3b142_4_k_cu_0cce30a64cuda3std6ranges3__45__cpo9iter_moveE[1];
.global .align 1 .b8 _ZN34_INTERNAL_dcc3b142_4_k_cu_0cce30a64cuda3std6ranges3__45__cpo5beginE[1];
.global .align 1 .b8 _ZN34_INTERNAL_dcc3b142_4_k_cu_0cce30a64cuda3std6ranges3__45__cpo3endE[1];
.global .align 1 .b8 _ZN34_INTERNAL_dcc3b142_4_k_cu_0cce30a64cuda3std6ranges3__45__cpo6cbeginE[1];
.global .align 1 .b8 _ZN34_INTERNAL_dcc3b142_4_k_cu_0cce30a64cuda3std6ranges3__45__cpo4cendE[1];
.global .align 1 .b8 _ZN34_INTERNAL_dcc3b142_4_k_cu_0cce30a64cuda3std6ranges3__45__cpo7advanceE[1];
.global .align 1 .b8 _ZN34_INTERNAL_dcc3b142_4_k_cu_0cce30a64cuda3std6ranges3__45__cpo9iter_swapE[1];
.global .align 1 .b8 _ZN34_INTERNAL_dcc3b142_4_k_cu_0cce30a64cuda3std6ranges3__45__cpo4nextE[1];
.global .align 1 .b8 _ZN34_INTERNAL_dcc3b142_4_k_cu_0cce30a64cuda3std6ranges3__45__cpo4prevE[1];
.global .align 1 .b8 _ZN34_INTERNAL_dcc3b142_4_k_cu_0cce30a64cuda3std6ranges3__45__cpo4dataE[1];
.global .align 1 .b8 _ZN34_INTERNAL_dcc3b142_4_k_cu_0cce30a64cuda3std6ranges3__45__cpo5cdataE[1];
.global .align 1 .b8 _ZN34_INTERNAL_dcc3b142_4_k_cu_0cce30a64cuda3std6ranges3__45__cpo4sizeE[1];
.global .align 1 .b8 _ZN34_INTERNAL_dcc3b142_4_k_cu_0cce30a64cuda3std6ranges3__45__cpo5ssizeE[1];
.global .align 1 .b8 _ZN34_INTERNAL_dcc3b142_4_k_cu_0cce30a64cuda3std6ranges3__45__cpo8distanceE[1];
.global .align 1 .b8 _ZN34_INTERNAL_dcc3b142_4_k_cu_0cce30a66thrust24THRUST_300001_SM_1000_NS6system6detail10sequential3seqE[1];
.global .align 1 .b8 _ZN34_INTERNAL_dcc3b142_4_k_cu_0cce30a66thrust24THRUST_300001_SM_1000_NS12placeholders2_1E[1];
.global .align 1 .b8 _ZN34_INTERNAL_dcc3b142_4_k_cu_0cce30a66thrust24THRUST_300001_SM_1000_NS12placeholders2_2E[1];
.global .align 1 .b8 _ZN34_INTERNAL_dcc3b142_4_k_cu_0cce30a66thrust24THRUST_300001_SM_1000_NS12placeholders2_3E[1];
.global .align 1 .b8 _ZN34_INTERNAL_dcc3b142_4_k_cu_0cce30a66thrust24THRUST_300001_SM_1000_NS12placeholders2_4E[1];
.global .align 1 .b8 _ZN34_INTERNAL_dcc3b142_4_k_cu_0cce30a66thrust24THRUST_300001_SM_1000_NS12placeholders2_5E[1];
.global .align 1 .b8 _ZN34_INTERNAL_dcc3b142_4_k_cu_0cce30a66thrust24THRUST_300001_SM_1000_NS12placeholders2_6E[1];
.global .align 1 .b8 _ZN34_INTERNAL_dcc3b142_4_k_cu_0cce30a66thrust24THRUST_300001_SM_1000_NS12placeholders2_7E[1];
.global .align 1 .b8 _ZN34_INTERNAL_dcc3b142_4_k_cu_0cce30a66thrust24THRUST_300001_SM_1000_NS12placeholders2_8E[1];
.global .align 1 .b8 _ZN34_INTERNAL_dcc3b142_4_k_cu_0cce30a66thrust24THRUST_300001_SM_1000_NS12placeholders2_9E[1];
.global .align 1 .b8 _ZN34_INTERNAL_dcc3b142_4_k_cu_0cce30a66thrust24THRUST_300001_SM_1000_NS12placeholders3_10E[1];
.extern .shared .align 16 .b8 sdata[];

.visible .entry _Z13square_kernelPKfPfi(
	.param .u64 .ptr .align 1 _Z13square_kernelPKfPfi_param_0,
	.param .u64 .ptr .align 1 _Z13square_kernelPKfPfi_param_1,
	.param .u32 _Z13square_kernelPKfPfi_param_2
)
{
	.reg .pred 	%p<2>;
	.reg .b32 	%r<6>;
	.reg .b32 	%f<3>;
	.reg .b64 	%rd<8>;

	ld.param.u64 	%rd1, [_Z13square_kernelPKfPfi_param_0];
	ld.param.u64 	%rd2, [_Z13square_kernelPKfPfi_param_1];
	ld.param.u32 	%r2, [_Z13square_kernelPKfPfi_param_2];
	mov.u32 	%r3, %ctaid.x;
	mov.u32 	%r4, %ntid.x;
	mov.u32 	%r5, %tid.x;
	mad.lo.s32 	%r1, %r3, %r4, %r5;
	setp.ge.s32 	%p1, %r1, %r2;
	@%p1 bra 	$L__BB0_2;
	cvta.to.global.u64 	%rd3, %rd1;
	cvta.to.global.u64 	%rd4, %rd2;
	mul.wide.s32 	%rd5, %r1, 4;
	add.s64 	%rd6, %rd3, %rd5;
	ld.global.f32 	%f1, [%rd6];
	mul.f32 	%f2, %f1, %f1;
	add.s64 	%rd7, %rd4, %rd5;
	st.global.f32 	[%rd7], %f2;
$L__BB0_2:
	ret;

}
	// .globl	_Z15multiply_kernelPKfS0_Pfi
.visible .entry _Z15multiply_kernelPKfS0_Pfi(
	.param .u64 .ptr .align 1 _Z15multiply_kernelPKfS0_Pfi_param_0,
	.param .u64 .ptr .align 1 _Z15multiply_kernelPKfS0_Pfi_param_1,
	.param .u64 .ptr .align 1 _Z15multiply_kernelPKfS0_Pfi_param_2,
	.param .u32 _Z15multiply_kernelPKfS0_Pfi_param_3
)
{
	.reg .pred 	%p<2>;
	.reg .b32 	%r<6>;
	.reg .b32 	%f<4>;
	.reg .b64 	%rd<11>;

	ld.param.u64 	%rd1, [_Z15multiply_kernelPKfS0_Pfi_param_0];
	ld.param.u64 	%rd2, [_Z15multiply_kernelPKfS0_Pfi_param_1];
	ld.param.u64 	%rd3, [_Z15multiply_kernelPKfS0_Pfi_param_2];
	ld.param.u32 	%r2, [_Z15multiply_kernelPKfS0_Pfi_param_3];
	mov.u32 	%r3, %ctaid.x;
	mov.u32 	%r4, %ntid.x;
	mov.u32 	%r5, %tid.x;
	mad.lo.s32 	%r1, %r3, %r4, %r5;
	setp.ge.s32 	%p1, %r1, %r2;
	@%p1 bra 	$L__BB1_2;
	cvta.to.global.u64 	%rd4, %rd1;
	cvta.to.global.u64 	%rd5, %rd2;
	cvta.to.global.u64 	%rd6, %rd3;
	mul.wide.s32 	%rd7, %r1, 4;
	add.s64 	%rd8, %rd4, %rd7;
	ld.global.f32 	%f1, [%rd8];
	add.s64 	%rd9, %rd5, %rd7;
	ld.global.f32 	%f2, [%rd9];
	mul.f32 	%f3, %f1, %f2;
	add.s64 	%rd10, %rd6, %rd7;
	st.global.f32 	[%rd10], %f3;
$L__BB1_2:
	ret;

}
	// .globl	_Z15find_max_kernelPKfPfi
.visible .entry _Z15find_max_kernelPKfPfi(
	.param .u64 .ptr .align 1 _Z15find_max_kernelPKfPfi_param_0,
	.param .u64 .ptr .align 1 _Z15find_max_kernelPKfPfi_param_1,
	.param .u32 _Z15find_max_kernelPKfPfi_param_2
)
{
	.reg .pred 	%p<6>;
	.reg .b32 	%r<16>;
	.reg .b32 	%f<8>;
	.reg .b64 	%rd<7>;

	ld.param.u64 	%rd1, [_Z15find_max_kernelPKfPfi_param_0];
	ld.param.u64 	%rd2, [_Z15find_max_kernelPKfPfi_param_1];
	ld.param.u32 	%r7, [_Z15find_max_kernelPKfPfi_param_2];
	mov.u32 	%r1, %tid.x;
	mov.u32 	%r8, %ctaid.x;
	mov.u32 	%r15, %ntid.x;
	mad.lo.s32 	%r3, %r8, %r15, %r1;
	setp.ge.s32 	%p1, %r3, %r7;
	mov.f32 	%f7, 0fFF7FFFFF;
	@%p1 bra 	$L__BB2_2;
	cvta.to.global.u64 	%rd3, %rd1;
	mul.wide.s32 	%rd4, %r3, 4;
	add.s64 	%rd5, %rd3, %rd4;
	ld.global.f32 	%f7, [%rd5];
$L__BB2_2:
	shl.b32 	%r9, %r1, 2;
	mov.u32 	%r10, sdata;
	add.s32 	%r4, %r10, %r9;
	st.shared.f32 	[%r4], %f7;
	bar.sync 	0;
	setp.lt.u32 	%p2, %r15, 2;
	@%p2 bra 	$L__BB2_6;
$L__BB2_3:
	shr.u32 	%r6, %r15, 1;
	setp.ge.u32 	%p3, %r1, %r6;
	@%p3 bra 	$L__BB2_5;
	ld.shared.f32 	%f4, [%r4];
	shl.b32 	%r11, %r6, 2;
	add.s32 	%r12, %r4, %r11;
	ld.shared.f32 	%f5, [%r12];
	max.f32 	%f6, %f4, %f5;
	st.shared.f32 	[%r4], %f6;
$L__BB2_5:
	bar.sync 	0;
	setp.gt.u32 	%p4, %r15, 3;
	mov.u32 	%r15, %r6;
	@%p4 bra 	$L__BB2_3;
$L__BB2_6:
	setp.ne.s32 	%p5, %r1, 0;
	@%p5 bra 	$L__BB2_8;
	ld.shared.u32 	%r13, [sdata];
	cvta.to.global.u64 	%rd6, %rd2;
	atom.global.max.s32 	%r14, [%rd6], %r13;
$L__BB2_8:
	ret;

}
	// .globl	_Z19exp_subtract_kernelPKffPfi
.visible .entry _Z19exp_subtract_kernelPKffPfi(
	.param .u64 .ptr .align 1 _Z19exp_subtract_kernelPKffPfi_param_0,
	.param .f32 _Z19exp_subtract_kernelPKffPfi_param_1,
	.param .u64 .ptr .align 1 _Z19exp_subtract_kernelPKffPfi_param_2,
	.param .u32 _Z19exp_subtract_kernelPKffPfi_param_3
)
{
	.reg .pred 	%p<2>;
	.reg .b32 	%r<8>;
	.reg .b32 	%f<16>;
	.reg .b64 	%rd<8>;

	ld.param.u64 	%rd1, [_Z19exp_subtract_kernelPKffPfi_param_0];
	ld.param.f32 	%f1, [_Z19exp_subtract_kernelPKffPfi_param_1];
	ld.param.u64 	%rd2, [_Z19exp_subtract_kernelPKffPfi_param_2];
	ld.param.u32 	%r2, [_Z19exp_subtract_kernelPKffPfi_param_3];
	mov.u32 	%r3, %ctaid.x;
	mov.u32 	%r4, %ntid.x;
	mov.u32 	%r5, %tid.x;
	mad.lo.s32 	%r1, %r3, %r4, %r5;
	setp.ge.s32 	%p1, %r1, %r2;
	@%p1 bra 	$L__BB3_2;
	cvta.to.global.u64 	%rd3, %rd1;
	cvta.to.global.u64 	%rd4, %rd2;
	mul.wide.s32 	%rd5, %r1, 4;
	add.s64 	%rd6, %rd3, %rd5;
	ld.global.f32 	%f2, [%rd6];
	sub.f32 	%f3, %f2, %f1;
	fma.rn.f32 	%f4, %f3, 0f3BBB989D, 0f3F000000;
	cvt.sat.f32.f32 	%f5, %f4;
	mov.f32 	%f6, 0f4B400001;
	mov.f32 	%f7, 0f437C0000;
	fma.rm.f32 	%f8, %f5, %f7, %f6;
	add.f32 	%f9, %f8, 0fCB40007F;
	neg.f32 	%f10, %f9;
	fma.rn.f32 	%f11, %f3, 0f3FB8AA3B, %f10;
	fma.rn.f32 	%f12, %f3, 0f32A57060, %f11;
	mov.b32 	%r6, %f8;
	shl.b32 	%r7, %r6, 23;
	mov.b32 	%f13, %r7;
	ex2.approx.ftz.f32 	%f14, %f12;
	mul.f32 	%f15, %f14, %f13;
	add.s64 	%rd7, %rd4, %rd5;
	st.global.f32 	[%rd7], %f15;
$L__BB3_2:
	ret;

}
	// .globl	_Z10sum_kernelPKfPfi
.visible .entry _Z10sum_kernelPKfPfi(
	.param .u64 .ptr .align 1 _Z10sum_kernelPKfPfi_param_0,
	.param .u64 .ptr .align 1 _Z10sum_kernelPKfPfi_param_1,
	.param .u32 _Z10sum_kernelPKfPfi_param_2
)
{
	.reg .pred 	%p<6>;
	.reg .b32 	%r<14>;
	.reg .b32 	%f<10>;
	.reg .b64 	%rd<7>;

	ld.param.u64 	%rd1, [_Z10sum_kernelPKfPfi_param_0];
	ld.param.u64 	%rd2, [_Z10sum_kernelPKfPfi_param_1];
	ld.param.u32 	%r7, [_Z10sum_kernelPKfPfi_param_2];
	mov.u32 	%r1, %tid.x;
	mov.u32 	%r8, %ctaid.x;
	mov.u32 	%r13, %ntid.x;
	mad.lo.s32 	%r3, %r8, %r13, %r1;
	setp.ge.s32 	%p1, %r3, %r7;
	mov.f32 	%f9, 0f00000000;
	@%p1 bra 	$L__BB4_2;
	cvta.to.global.u64 	%rd3, %rd1;
	mul.wide.s32 	%rd4, %r3, 4;
	add.s64 	%rd5, %rd3, %rd4;
	ld.global.f32 	%f9, [%rd5];
$L__BB4_2:
	shl.b32 	%r9, %r1, 2;
	mov.u32 	%r10, sdata;
	add.s32 	%r4, %r10, %r9;
	st.shared.f32 	[%r4], %f9;
	bar.sync 	0;
	setp.lt.u32 	%p2, %r13, 2;
	@%p2 bra 	$L__BB4_6;
$L__BB4_3:
	shr.u32 	%r6, %r13, 1;
	setp.ge.u32 	%p3, %r1, %r6;
	@%p3 bra 	$L__BB4_5;
	shl.b32 	%r11, %r6, 2;
	add.s32 	%r12, %r4, %r11;
	ld.shared.f32 	%f4, [%r12];
	ld.shared.f32 	%f5, [%r4];
	add.f32 	%f6, %f4, %f5;
	st.shared.f32 	[%r4], %f6;
$L__BB4_5:
	bar.sync 	0;
	setp.gt.u32 	%p4, %r13, 3;
	mov.u32 	%r13, %r6;
	@%p4 bra 	$L__BB4_3;
$L__BB4_6:
	setp.ne.s32 	%p5, %r1, 0;
	@%p5 bra 	$L__BB4_8;
	ld.shared.f32 	%f7, [sdata];
	cvta.to.global.u64 	%rd6, %rd2;
	atom.global.add.f32 	%f8, [%rd6], %f7;
$L__BB4_8:
	ret;

}
	// .globl	_Z13divide_kernelPKffPfi
.visible .entry _Z13divide_kernelPKffPfi(
	.param .u64 .ptr .align 1 _Z13divide_kernelPKffPfi_param_0,
	.param .f32 _Z13divide_kernelPKffPfi_param_1,
	.param .u64 .ptr .align 1 _Z13divide_kernelPKffPfi_param_2,
	.param .u32 _Z13divide_kernelPKffPfi_param_3
)
{
	.reg .pred 	%p<2>;
	.reg .b32 	%r<6>;
	.reg .b32 	%f<4>;
	.reg .b64 	%rd<8>;

	ld.param.u64 	%rd1, [_Z13divide_kernelPKffPfi_param_0];
	ld.param.f32 	%f1, [_Z13divide_kernelPKffPfi_param_1];
	ld.param.u64 	%rd2, [_Z13divide_kernelPKffPfi_param_2];
	ld.param.u32 	%r2, [_Z13divide_kernelPKffPfi_param_3];
	mov.u32 	%r3, %ctaid.x;
	mov.u32 	%r4, %ntid.x;
	mov.u32 	%r5, %tid.x;
	mad.lo.s32 	%r1, %r3, %r4, %r5;
	setp.ge.s32 	%p1, %r1, %r2;
	@%p1 bra 	$L__BB5_2;
	cvta.to.global.u64 	%rd3, %rd1;
	cvta.to.global.u64 	%rd4, %rd2;
	mul.wide.s32 	%rd5, %r1, 4;
	add.s64 	%rd6, %rd3, %rd5;
	ld.global.f32 	%f2, [%rd6];
	div.rn.f32 	%f3, %f2, %f1;
	add.s64 	%rd7, %rd4, %rd5;
	st.global.f32 	[%rd7], %f3;
$L__BB5_2:
	ret;

}
	// .globl	_Z16normalize_kernelPffi
.visible .entry _Z16normalize_kernelPffi(
	.param .u64 .ptr .align 1 _Z16normalize_kernelPffi_param_0,
	.param .f32 _Z16normalize_kernelPffi_param_1,
	.param .u32 _Z16normalize_kernelPffi_param_2
)
{
	.reg .pred 	%p<2>;
	.reg .b32 	%r<6>;
	.reg .b32 	%f<4>;
	.reg .b64 	%rd<5>;

	ld.param.u64 	%rd1, [_Z16normalize_kernelPffi_param_0];
	ld.param.f32 	%f1, [_Z16normalize_kernelPffi_param_1];
	ld.param.u32 	%r2, [_Z16normalize_kernelPffi_param_2];
	mov.u32 	%r3, %ctaid.x;
	mov.u32 	%r4, %ntid.x;
	mov.u32 	%r5, %tid.x;
	mad.lo.s32 	%r1, %r3, %r4, %r5;
	setp.ge.s32 	%p1, %r1, %r2;
	@%p1 bra 	$L__BB6_2;
	cvta.to.global.u64 	%rd2, %rd1;
	mul.wide.s32 	%rd3, %r1, 4;
	add.s64 	%rd4, %rd2, %rd3;
	ld.global.f32 	%f2, [%rd4];
	div.rn.f32 	%f3, %f2, %f1;
	st.global.f32 	[%rd4], %f3;
$L__BB6_2:
	ret;

}
	// .globl	_Z17fused_sum_squaresILi256EEvPKfPfi
.visible .entry _Z17fused_sum_squaresILi256EEvPKfPfi(
	.param .u64 .ptr .align 1 _Z17fused_sum_squaresILi256EEvPKfPfi_param_0,
	.param .u64 .ptr .align 1 _Z17fused_sum_squaresILi256EEvPKfPfi_param_1,
	.param .u32 _Z17fused_sum_squaresILi256EEvPKfPfi_param_2
)
{
	.reg .pred 	%p<4>;
	.reg .b32 	%r<26>;
	.reg .b32 	%f<35>;
	.reg .b64 	%rd<9>;
	// demoted variable
	.shared .align 4 .b8 _ZZ17fused_sum_squaresILi256EEvPKfPfiE12temp_storage[44];
	ld.param.u64 	%rd1, [_Z17fused_sum_squaresILi256EEvPKfPfi_param_0];
	ld.param.u64 	%rd2, [_Z17fused_sum_squaresILi256EEvPKfPfi_param_1];
	ld.param.u32 	%r4, [_Z17fused_sum_squaresILi256EEvPKfPfi_param_2];
	mov.u32 	%r1, %ctaid.x;
	mov.u32 	%r5, %ntid.x;
	mov.u32 	%r2, %tid.x;
	mad.lo.s32 	%r3, %r1, %r5, %r2;
	setp.ge.s32 	%p1, %r3, %r4;
	mov.f32 	%f34, 0f00000000;
	@%p1 bra 	$L__BB7_2;
	cvta.to.global.u64 	%rd3, %rd1;
	mul.wide.s32 	%rd4, %r3, 4;
	add.s64 	%rd5, %rd3, %rd4;
	ld.global.f32 	%f34, [%rd5];
$L__BB7_2:
	mul.f32 	%f7, %f34, %f34;
	// begin inline asm
	mov.u32 %r6, %laneid;
	// end inline asm
	mov.b32 	%r7, 1;
	mov.b32 	%r20, 31;
	mov.b32 	%r21, -1;
	// begin inline asm
	{  .reg .f32 r0;  .reg .pred p;  shfl.sync.down.b32 r0|p, %f7, %r7, %r20, %r21;  @p add.f32 r0, r0, %f7;  mov.f32 %f5, r0;}
	// end inline asm
	mov.b32 	%r10, 2;
	// begin inline asm
	{  .reg .f32 r0;  .reg .pred p;  shfl.sync.down.b32 r0|p, %f5, %r10, %r20, %r21;  @p add.f32 r0, r0, %f5;  mov.f32 %f8, r0;}
	// end inline asm
	mov.b32 	%r13, 4;
	// begin inline asm
	{  .reg .f32 r0;  .reg .pred p;  shfl.sync.down.b32 r0|p, %f8, %r13, %r20, %r21;  @p add.f32 r0, r0, %f8;  mov.f32 %f11, r0;}
	// end inline asm
	mov.b32 	%r16, 8;
	// begin inline asm
	{  .reg .f32 r0;  .reg .pred p;  shfl.sync.down.b32 r0|p, %f11, %r16, %r20, %r21;  @p add.f32 r0, r0, %f11;  mov.f32 %f14, r0;}
	// end inline asm
	mov.b32 	%r19, 16;
	// begin inline asm
	{  .reg .f32 r0;  .reg .pred p;  shfl.sync.down.b32 r0|p, %f14, %r19, %r20, %r21;  @p add.f32 r0, r0, %f14;  mov.f32 %f17, r0;}
	// end inline asm
	setp.ne.s32 	%p2, %r6, 0;
	@%p2 bra 	$L__BB7_4;
	shr.u32 	%r22, %r2, 3;
	and.b32  	%r23, %r22, 124;
	mov.u32 	%r24, _ZZ17fused_sum_squaresILi256EEvPKfPfiE12temp_storage;
	add.s32 	%r25, %r24, %r23;
	st.shared.f32 	[%r25+8], %f17;
$L__BB7_4:
	bar.sync 	0;
	setp.ne.s32 	%p3, %r2, 0;
	@%p3 bra 	$L__BB7_6;
	ld.shared.f32 	%f20, [_ZZ17fused_sum_squaresILi256EEvPKfPfiE12temp_storage+12];
	add.f32 	%f21, %f17, %f20;
	ld.shared.f32 	%f22, [_ZZ17fused_sum_squaresILi256EEvPKfPfiE12temp_storage+16];
	add.f32 	%f23, %f21, %f22;
	ld.shared.f32 	%f24, [_ZZ17fused_sum_squaresILi256EEvPKfPfiE12temp_storage+20];
	add.f32 	%f25, %f23, %f24;
	ld.shared.f32 	%f26, [_ZZ17fused_sum_squaresILi256EEvPKfPfiE12temp_storage+24];
	add.f32 	%f27, %f25, %f26;
	ld.shared.f32 	%f28, [_ZZ17fused_sum_squaresILi256EEvPKfPfiE12temp_storage+28];
	add.f32 	%f29, %f27, %f28;
	ld.shared.f32 	%f30, [_ZZ17fused_sum_squaresILi256EEvPKfPfiE12temp_storage+32];
	add.f32 	%f31, %f29, %f30;
	ld.shared.f32 	%f32, [_ZZ17fused_sum_squaresILi256EEvPKfPfiE12temp_storage+36];
	add.f32 	%f33, %f31, %f32;
	cvta.to.global.u64 	%rd6, %rd2;
	mul.wide.u32 	%rd7, %r1, 4;
	add.s64 	%rd8, %rd6, %rd7;
	st.global.f32 	[%rd8], %f33;
$L__BB7_6:
	ret;

}
	// .globl	_Z17fused_dot_productILi256EEvPKfS1_Pfi
.visible .entry _Z17fused_dot_productILi256EEvPKfS1_Pfi(
	.param .u64 .ptr .align 1 _Z17fused_dot_productILi256EEvPKfS1_Pfi_param_0,
	.param .u64 .ptr .align 1 _Z17fused_dot_productILi256EEvPKfS1_Pfi_param_1,
	.param .u64 .ptr .align 1 _Z17fused_dot_productILi256EEvPKfS1_Pfi_param_2,
	.param .u32 _Z17fused_dot_productILi256EEvPKfS1_Pfi_param_3
)
{
	.reg .pred 	%p<4>;
	.reg .b32 	%r<26>;
	.reg .b32 	%f<37>;
	.reg .b64 	%rd<12>;
	// demoted variable
	.shared .align 4 .b8 _ZZ17fused_dot_productILi256EEvPKfS1_PfiE12temp_storage[44];
	ld.param.u64 	%rd1, [_Z17fused_dot_productILi256EEvPKfS1_Pfi_param_0];
	ld.param.u64 	%rd2, [_Z17fused_dot_productILi256EEvPKfS1_Pfi_param_1];
	ld.param.u64 	%rd3, [_Z17fused_dot_productILi256EEvPKfS1_Pfi_param_2];
	ld.param.u32 	%r4, [_Z17fused_dot_productILi256EEvPKfS1_Pfi_param_3];
	mov.u32 	%r1, %ctaid.x;
	mov.u32 	%r5, %ntid.x;
	mov.u32 	%r2, %tid.x;
	mad.lo.s32 	%r3, %r1, %r5, %r2;
	setp.ge.s32 	%p1, %r3, %r4;
	mov.f32 	%f36, 0f00000000;
	@%p1 bra 	$L__BB8_2;
	cvta.to.global.u64 	%rd4, %rd1;
	cvta.to.global.u64 	%rd5, %rd2;
	mul.wide.s32 	%rd6, %r3, 4;
	add.s64 	%rd7, %rd4, %rd6;
	ld.global.f32 	%f5, [%rd7];
	add.s64 	%rd8, %rd5, %rd6;
	ld.global.f32 	%f6, [%rd8];
	mul.f32 	%f36, %f5, %f6;
$L__BB8_2:
	// begin inline asm
	mov.u32 %r6, %laneid;
	// end inline asm
	mov.b32 	%r7, 1;
	mov.b32 	%r20, 31;
	mov.b32 	%r21, -1;
	// begin inline asm
	{  .reg .f32 r0;  .reg .pred p;  shfl.sync.down.b32 r0|p, %f36, %r7, %r20, %r21;  @p add.f32 r0, r0, %f36;  mov.f32 %f7, r0;}
	// end inline asm
	mov.b32 	%r10, 2;
	// begin inline asm
	{  .reg .f32 r0;  .reg .pred p;  shfl.sync.down.b32 r0|p, %f7, %r10, %r20, %r21;  @p add.f32 r0, r0, %f7;  mov.f32 %f10, r0;}
	// end inline asm
	mov.b32 	%r13, 4;
	// begin inline asm
	{  .reg .f32 r0;  .reg .pred p;  shfl.sync.down.b32 r0|p, %f10, %r13, %r20, %r21;  @p add.f32 r0, r0, %f10;  mov.f32 %f13, r0;}
	// end inline asm
	mov.b32 	%r16, 8;
	// begin inline asm
	{  .reg .f32 r0;  .reg .pred p;  shfl.sync.down.b32 r0|p, %f13, %r16, %r20, %r21;  @p add.f32 r0, r0, %f13;  mov.f32 %f16, r0;}
	// end inline asm
	mov.b32 	%r19, 16;
	// begin inline asm
	{  .reg .f32 r0;  .reg .pred p;  shfl.sync.down.b32 r0|p, %f16, %r19, %r20, %r21;  @p add.f32 r0, r0, %f16;  mov.f32 %f19, r0;}
	// end inline asm
	setp.ne.s32 	%p2, %r6, 0;
	@%p2 bra 	$L__BB8_4;
	shr.u32 	%r22, %r2, 3;
	and.b32  	%r23, %r22, 124;
	mov.u32 	%r24, _ZZ17fused_dot_productILi256EEvPKfS1_PfiE12temp_storage;
	add.s32 	%r25, %r24, %r23;
	st.shared.f32 	[%r25+8], %f19;
$L__BB8_4:
	bar.sync 	0;
	setp.ne.s32 	%p3, %r2, 0;
	@%p3 bra 	$L__BB8_6;
	ld.shared.f32 	%f22, [_ZZ17fused_dot_productILi256EEvPKfS1_PfiE12temp_storage+12];
	add.f32 	%f23, %f19, %f22;
	ld.shared.f32 	%f24, [_ZZ17fused_dot_productILi256EEvPKfS1_PfiE12temp_storage+16];
	add.f32 	%f25, %f23, %f24;
	ld.shared.f32 	%f26, [_ZZ17fused_dot_productILi256EEvPKfS1_PfiE12temp_storage+20];
	add.f32 	%f27, %f25, %f26;
	ld.shared.f32 	%f28, [_ZZ17fused_dot_productILi256EEvPKfS1_PfiE12temp_storage+24];
	add.f32 	%f29, %f27, %f28;
	ld.shared.f32 	%f30, [_ZZ17fused_dot_productILi256EEvPKfS1_PfiE12temp_storage+28];
	add.f32 	%f31, %f29, %f30;
	ld.shared.f32 	%f32, [_ZZ17fused_dot_productILi256EEvPKfS1_PfiE12temp_storage+32];
	add.f32 	%f33, %f31, %f32;
	ld.shared.f32 	%f34, [_ZZ17fused_dot_productILi256EEvPKfS1_PfiE12temp_storage+36];
	add.f32 	%f35, %f33, %f34;
	cvta.to.global.u64 	%rd9, %rd3;
	mul.wide.u32 	%rd10, %r1, 4;
	add.s64 	%rd11, %rd9, %rd10;
	st.global.f32 	[%rd11], %f35;
$L__BB8_6:
	ret;

}
	// .globl	_ZN3cub18CUB_300001_SM_10006detail11EmptyKernelIvEEvv
.visible .entry _ZN3cub18CUB_300001_SM_10006detail11EmptyKernelIvEEvv()
{


	ret;

}
	// .globl	_ZN3cub18CUB_300001_SM_10006detail6reduce28DeviceReduceSingleTileKernelINS2_10policy_hubIfjN4cuda3std3__44plusIvEEE10Policy1000EPfSC_jS9_ffNS7_10__identityEEEvT0_T1_T2_T3_T4_T6_
.visible .entry _ZN3cub18CUB_300001_SM_10006detail6reduce28DeviceReduceSingleTileKernelINS2_10policy_hubIfjN4cuda3std3__44plusIvEEE10Policy1000EPfSC_jS9_ffNS7_10__identityEEEvT0_T1_T2_T3_T4_T6_(
	.param .u64 .ptr .align 1 _ZN3cub18CUB_300001_SM_10006detail6reduce28DeviceReduceSingleTileKernelINS2_10policy_hubIfjN4cuda3std3__44plusIvEEE10Policy1000EPfSC_jS9_ffNS7_10__identityEEEvT0_T1_T2_T3_T4_T6__param_0,
	.param .u64 .ptr .align 1 _ZN3cub18CUB_300001_SM_10006detail6reduce28DeviceReduceSingleTileKernelINS2_10policy_hubIfjN4cuda3std3__44plusIvEEE10Policy1000EPfSC_jS9_ffNS7_10__identityEEEvT0_T1_T2_T3_T4_T6__param_1,
	.param .u32 _ZN3cub18CUB_300001_SM_10006detail6reduce28DeviceReduceSingleTileKernelINS2_10policy_hubIfjN4cuda3std3__44plusIvEEE10Policy1000EPfSC_jS9_ffNS7_10__identityEEEvT0_T1_T2_T3_T4_T6__param_2,
	.param .align 1 .b8 _ZN3cub18CUB_300001_SM_10006detail6reduce28DeviceReduceSingleTileKernelINS2_10policy_hubIfjN4cuda3std3__44plusIvEEE10Policy1000EPfSC_jS9_ffNS7_10__identityEEEvT0_T1_T2_T3_T4_T6__param_3[1],
	.param .f32 _ZN3cub18CUB_300001_SM_10006detail6reduce28DeviceReduceSingleTileKernelINS2_10policy_hubIfjN4cuda3std3__44plusIvEEE10Policy1000EPfSC_jS9_ffNS7_10__identityEEEvT0_T1_T2_T3_T4_T6__param_4,
	.param .align 1 .b8 _ZN3cub18CUB_300001_SM_10006detail6reduce28DeviceReduceSingleTileKernelINS2_10policy_hubIfjN4cuda3std3__44plusIvEEE10Policy1000EPfSC_jS9_ffNS7_10__identityEEEvT0_T1_T2_T3_T4_T6__param_5[1]
)
.maxntid 512
.minnctapersm 1
{
	.reg .pred 	%p<83>;
	.reg .b32 	%r<351>;
	.reg .b32 	%f<537>;
	.reg .b64 	%rd<130>;
	// demoted variable
	.shared .align 4 .b8 _ZZN3cub18CUB_300001_SM_10006detail6reduce28DeviceReduceSingleTileKernelINS2_10policy_hubIfjN4cuda3std3__44plusIvEEE10Policy1000EPfSC_jS9_ffNS7_10__identityEEEvT0_T1_T2_T3_T4_T6_E12temp_storage[84];
	ld.param.u64 	%rd15, [_ZN3cub18CUB_300001_SM_10006detail6reduce28DeviceReduceSingleTileKernelINS2_10policy_hubIfjN4cuda3std3__44plusIvEEE10Policy1000EPfSC_jS9_ffNS7_10__identityEEEvT0_T1_T2_T3_T4_T6__param_0];
	ld.param.u64 	%rd16, [_ZN3cub18CUB_300001_SM_10006detail6reduce28DeviceReduceSingleTileKernelINS2_10policy_hubIfjN4cuda3std3__44plusIvEEE10Policy1000EPfSC_jS9_ffNS7_10__identityEEEvT0_T1_T2_T3_T4_T6__param_1];
	ld.param.u32 	%r70, [_ZN3cub18CUB_300001_SM_10006detail6reduce28DeviceReduceSingleTileKernelINS2_10policy_hubIfjN4cuda3std3__44plusIvEEE10Policy1000EPfSC_jS9_ffNS7_10__identityEEEvT0_T1_T2_T3_T4_T6__param_2];
	ld.param.f32 	%f54, [_ZN3cub18CUB_300001_SM_10006detail6reduce28DeviceReduceSingleTileKernelINS2_10policy_hubIfjN4cuda3std3__44plusIvEEE10Policy1000EPfSC_jS9_ffNS7_10__identityEEEvT0_T1_T2_T3_T4_T6__param_4];
	cvta.to.global.u64 	%rd1, %rd16;
	setp.ne.s32 	%p1, %r70, 0;
	@%p1 bra 	$L__BB10_3;
	mov.u32 	%r324, %tid.x;
	setp.ne.s32 	%p82, %r324, 0;
	@%p82 bra 	$L__BB10_76;
	st.global.f32 	[%rd1], %f54;
	bra.uni 	$L__BB10_76;
$L__BB10_3:
	and.b64  	%rd17, %rd15, 7;
	setp.ne.s64 	%p2, %rd17, 0;
	@%p2 bra 	$L__BB10_39;
	setp.gt.u32 	%p42, %r70, 8191;
	@%p42 bra 	$L__BB10_23;
	mov.u32 	%r1, %tid.x;
	setp.ge.u32 	%p54, %r1, %r70;
	mov.f32 	%f515, 0f00000000;
	mov.u32 	%r328, %r1;
	@%p54 bra 	$L__BB10_7;
	mul.wide.u32 	%rd118, %r1, 4;
	add.s64 	%rd117, %rd15, %rd118;
	// begin inline asm
	ld.global.nc.u32 %r268, [%rd117];
	// end inline asm
	mov.b32 	%f515, %r268;
	add.s32 	%r328, %r1, 512;
$L__BB10_7:
	setp.ge.u32 	%p55, %r328, %r70;
	@%p55 bra 	$L__BB10_14;
	not.b32 	%r269, %r328;
	add.s32 	%r4, %r70, %r269;
	and.b32  	%r270, %r4, 1536;
	setp.eq.s32 	%p56, %r270, 1536;
	@%p56 bra 	$L__BB10_11;
	mul.wide.u32 	%rd119, %r328, 4;
	add.s64 	%rd126, %rd15, %rd119;
	shr.u32 	%r271, %r4, 9;
	add.s32 	%r272, %r271, 1;
	and.b32  	%r273, %r272, 3;
	neg.s32 	%r326, %r273;
$L__BB10_10:
	.pragma "nounroll";
	// begin inline asm
	ld.global.nc.u32 %r274, [%rd126];
	// end inline asm
	mov.b32 	%f398, %r274;
	add.f32 	%f515, %f515, %f398;
	add.s32 	%r328, %r328, 512;
	add.s64 	%rd126, %rd126, 2048;
	add.s32 	%r326, %r326, 1;
	setp.ne.s32 	%p57, %r326, 0;
	@%p57 bra 	$L__BB10_10;
$L__BB10_11:
	setp.lt.u32 	%p58, %r4, 1536;
	@%p58 bra 	$L__BB10_14;
	mul.wide.u32 	%rd121, %r328, 4;
	add.s64 	%rd127, %rd15, %rd121;
$L__BB10_13:
	// begin inline asm
	ld.global.nc.u32 %r275, [%rd127];
	// end inline asm
	mov.b32 	%f399, %r275;
	add.f32 	%f400, %f515, %f399;
	add.s64 	%rd123, %rd127, 2048;
	// begin inline asm
	ld.global.nc.u32 %r276, [%rd123];
	// end inline asm
	mov.b32 	%f401, %r276;
	add.f32 	%f402, %f400, %f401;
	add.s64 	%rd124, %rd127, 4096;
	// begin inline asm
	ld.global.nc.u32 %r277, [%rd124];
	// end inline asm
	mov.b32 	%f403, %r277;
	add.f32 	%f404, %f402, %f403;
	add.s64 	%rd125, %rd127, 6144;
	// begin inline asm
	ld.global.nc.u32 %r278, [%rd125];
	// end inline asm
	mov.b32 	%f405, %r278;
	add.f32 	%f515, %f404, %f405;
	add.s32 	%r328, %r328, 2048;
	add.s64 	%rd127, %rd127, 8192;
	setp.lt.s32 	%p59, %r328, %r70;
	@%p59 bra 	$L__BB10_13;
$L__BB10_14:
	setp.lt.u32 	%p60, %r70, 512;
	@%p60 bra 	$L__BB10_19;
	// begin inline asm
	mov.u32 %r303, %laneid;
	// end inline asm
	mov.b32 	%r304, 1;
	mov.b32 	%r317, 31;
	mov.b32 	%r318, -1;
	// begin inline asm
	{  .reg .f32 r0;  .reg .pred p;  shfl.sync.down.b32 r0|p, %f515, %r304, %r317, %r318;  @p add.f32 r0, r0, %f515;  mov.f32 %f465, r0;}
	// end inline asm
	mov.b32 	%r307, 2;
	// begin inline asm
	{  .reg .f32 r0;  .reg .pred p;  shfl.sync.down.b32 r0|p, %f465, %r307, %r317, %r318;  @p add.f32 r0, r0, %f465;  mov.f32 %f468, r0;}
	// end inline asm
	mov.b32 	%r310, 4;
	// begin inline asm
	{  .reg .f32 r0;  .reg .pred p;  shfl.sync.down.b32 r0|p, %f468, %r310, %r317, %r318;  @p add.f32 r0, r0, %f468;  mov.f32 %f471, r0;}
	// end inline asm
	mov.b32 	%r313, 8;
	// begin inline asm
	{  .reg .f32 r0;  .reg .pred p;  shfl.sync.down.b32 r0|p, %f471, %r313, %r317, %r318;  @p add.f32 r0, r0, %f471;  mov.f32 %f474, r0;}
	// end inline asm
	mov.b32 	%r316, 16;
	// begin inline asm
	{  .reg .f32 r0;  .reg .pred p;  shfl.sync.down.b32 r0|p, %f474, %r316, %r317, %r318;  @p add.f32 r0, r0, %f474;  mov.f32 %f536, r0;}
	// end inline asm
	setp.ne.s32 	%p79, %r303, 0;
	@%p79 bra 	$L__BB10_17;
	shr.u32 	%r319, %r1, 3;
	and.b32  	%r320, %r319, 124;
	mov.u32 	%r321, _ZZN3cub18CUB_300001_SM_10006detail6reduce28DeviceReduceSingleTileKernelINS2_10policy_hubIfjN4cuda3std3__44plusIvEEE10Policy1000EPfSC_jS9_ffNS7_10__identityEEEvT0_T1_T2_T3_T4_T6_E12temp_storage;
	add.s32 	%r322, %r321, %r320;
	st.shared.f32 	[%r322+16], %f536;
$L__BB10_17:
	bar.sync 	0;
	setp.ne.s32 	%p80, %r1, 0;
	@%p80 bra 	$L__BB10_74;
	ld.shared.f32 	%f480, [_ZZN3cub18CUB_300001_SM_10006detail6reduce28DeviceReduceSingleTileKernelINS2_10policy_hubIfjN4cuda3std3__44plusIvEEE10Policy1000EPfSC_jS9_ffNS7_10__identityEEEvT0_T1_T2_T3_T4_T6_E12temp_storage+20];
	add.f32 	%f481, %f536, %f480;
	ld.shared.f32 	%f482, [_ZZN3cub18CUB_300001_SM_10006detail6reduce28DeviceReduceSingleTileKernelINS2_10policy_hubIfjN4cuda3std3__44plusIvEEE10Policy1000EPfSC_jS9_ffNS7_10__identityEEEvT0_T1_T2_T3_T4_T6_E12temp_storage+24];
	add.f32 	%f483, %f481, %f482;
	ld.shared.f32 	%f484, [_ZZN3cub18CUB_300001_SM_10006detail6reduce28DeviceReduceSingleTileKernelINS2_10policy_hubIfjN4cuda3std3__44plusIvEEE10Policy1000EPfSC_jS9_ffNS7_10__identityEEEvT0_T1_T2_T3_T4_T6_E12temp_storage+28];
	add.f32 	%f485, %f483, %f484;
	ld.shared.f32 	%f486, [_ZZN3cub18CUB_300001_SM_10006detail6reduce28DeviceReduceSingleTileKernelINS2_10policy_hubIfjN4cuda3std3__44plusIvEEE10Policy1000EPfSC_jS9_ffNS7_10__identityEEEvT0_T1_T2_T3_T4_T6_E12temp_storage+32];
	add.f32 	%f487, %f485, %f486;
	ld.shared.f32 	%f488, [_ZZN3cub18CUB_300001_SM_10006detail6reduce28DeviceReduceSingleTileKernelINS2_10policy_hubIfjN4cuda3std3__44plusIvEEE10Policy1000EPfSC_jS9_ffNS7_10__identityEEEvT0_T1_T2_T3_T4_T6_E12temp_storage+36];
	add.f32 	%f489, %f487, %f488;
	ld.shared.f32 	%f490, [_ZZN3cub18CUB_300001_SM_10006detail6reduce28DeviceReduceSingleTileKernelINS2_10policy_hubIfjN4cuda3std3__44plusIvEEE10Policy1000EPfSC_jS9_ffNS7_10__identityEEEvT0_T1_T2_T3_T4_T6_E12temp_storage+40];
	add.f32 	%f491, %f489, %f490;
	ld.shared.f32 	%f492, [_ZZN3cub18CUB_300001_SM_10006detail6reduce28DeviceReduceSingleTileKernelINS2_10policy_hubIfjN4cuda3std3__44plusIvEEE10Policy1000EPfSC_jS9_ffNS7_10__identityEEEvT0_T1_T2_T3_T4_T6_E12temp_storage+44];
	add.f32 	%f493, %f491, %f492;
	ld.shared.f32 	%f494, [_ZZN3cub18CUB_300001_SM_10006detail6reduce28DeviceReduceSingleTileKernelINS2_10policy_hubIfjN4cuda3std3__44plusIvEEE10Policy1000EPfSC_jS9_ffNS7_10__identityEEEvT0_T1_T2_T3_T4_T6_E12temp_storage+48];
	add.f32 	%f495, %f493, %f494;
	ld.shared.f32 	%f496, [_ZZN3cub18CUB_300001_SM_10006detail6reduce28DeviceReduceSingleTileKernelINS2_10policy_hubIfjN4cuda3std3__44plusIvEEE10Policy1000EPfSC_jS9_ffNS7_10__identityEEEvT0_T1_T2_T3_T4_T6_E12temp_storage+52];
	add.f32 	%f497, %f495, %f496;
	ld.shared.f32 	%f498, [_ZZN3cub18CUB_300001_SM_10006detail6reduce28DeviceReduceSingleTileKernelINS2_10policy_hubIfjN4cuda3std3__44plusIvEEE10Policy1000EPfSC_jS9_ffNS7_10__identityEEEvT0_T1_T2_T3_T4_T6_E12temp_storage+56];
	add.f32 	%f499, %f497, %f498;
	ld.shared.f32 	%f500, [_ZZN3cub18CUB_300001_SM_10006detail6reduce28DeviceReduceSingleTileKernelINS2_10policy_hubIfjN4cuda3std3__44plusIvEEE10Policy1000EPfSC_jS9_ffNS7_10__identityEEEvT0_T1_T2_T3_T4_T6_E12temp_storage+60];
	add.f32 	%f501, %f499, %f500;
	ld.shared.f32 	%f502, [_ZZN3cub18CUB_300001_SM_10006detail6reduce28DeviceReduceSingleTileKernelINS2_10policy_hubIfjN4cuda3std3__44plusIvEEE10Policy1000EPfSC_jS9_ffNS7_10__identityEEEvT0_T1_T2_T3_T4_T6_E12temp_storage+64];
	add.f32 	%f503, %f501, %f502;
	ld.shared.f32 	%f504, [_ZZN3cub18CUB_300001_SM_10006detail6reduce28DeviceReduceSingleTileKernelINS2_10policy_hubIfjN4cuda3std3__44plusIvEEE10Policy1000EPfSC_jS9_ffNS7_10__identityEEEvT0_T1_T2_T3_T4_T6_E12temp_storage+68];
	add.f32 	%f505, %f503, %f504;
	ld.shared.f32 	%f506, [_ZZN3cub18CUB_300001_SM_10006detail6reduce28DeviceReduceSingleTileKernelINS2_10policy_hubIfjN4cuda3std3__44plusIvEEE10Policy1000EPfSC_jS9_ffNS7_10__identityEEEvT0_T1_T2_T3_T4_T6_E12temp_storage+72];
	add.f32 	%f507, %f505, %f506;
	ld.shared.f32 	%f508, [_ZZN3cub18CUB_300001_SM_10006detail6reduce28DeviceReduceSingleTileKernelINS2_10policy_hubIfjN4cuda3std3__44plusIvEEE10Policy1000EPfSC_jS9_ffNS7_10__identityEEEvT0_T1_T2_T3_T4_T6_E12temp_storage+76];
	add.f32 	%f536, %f507, %f508;
	bra.uni 	$L__BB10_74;
$L__BB10_19:
	// begin inline asm
	mov.u32 %r279, %laneid;
	// end inline asm
	and.b32  	%r295, %r1, 992;
	add.s32 	%r296, %r295, 32;
	setp.gt.u32 	%p61, %r296, %r70;
	not.b32 	%r297, %r295;
	add.s32 	%r298, %r70, %r297;
	selp.b32 	%r293, %r298, 31, %p61;
	mov.b32 	%r280, 1;
	mov.b32 	%r294, -1;
	// begin inline asm
	{  .reg .f32 r0;  .reg .pred p;  shfl.sync.down.b32 r0|p, %f515, %r280, %r293, %r294;  @p add.f32 r0, r0, %f515;  mov.f32 %f406, r0;}
	// end inline asm
	mov.b32 	%r283, 2;
	// begin inline asm
	{  .reg .f32 r0;  .reg .pred p;  shfl.sync.down.b32 r0|p, %f406, %r283, %r293, %r294;  @p add.f32 r0, r0, %f406;  mov.f32 %f409, r0;}
	// end inline asm
	mov.b32 	%r286, 4;
	// begin inline asm
	{  .reg .f32 r0;  .reg .pred p;  shfl.sync.down.b32 r0|p, %f409, %r286, %r293, %r294;  @p add.f32 r0, r0, %f409;  mov.f32 %f412, r0;}
	// end inline asm
	mov.b32 	%r289, 8;
	// begin inline asm
	{  .reg .f32 r0;  .reg .pred p;  shfl.sync.down.b32 r0|p, %f412, %r289, %r293, %r294;  @p add.f32 r0, r0, %f412;  mov.f32 %f415, r0;}
	// end inline asm
	mov.b32 	%r292, 16;
	// begin inline asm
	{  .reg .f32 r0;  .reg .pred p;  shfl.sync.down.b32 r0|p, %f415, %r292, %r293, %r294;  @p add.f32 r0, r0, %f415;  mov.f32 %f536, r0;}
	// end inline asm
	setp.ne.s32 	%p62, %r279, 0;
	@%p62 bra 	$L__BB10_21;
	shr.u32 	%r299, %r1, 3;
	and.b32  	%r300, %r299, 124;
	mov.u32 	%r301, _ZZN3cub18CUB_300001_SM_10006detail6reduce28DeviceReduceSingleTileKernelINS2_10policy_hubIfjN4cuda3std3__44plusIvEEE10Policy1000EPfSC_jS9_ffNS7_10__identityEEEvT0_T1_T2_T3_T4_T6_E12temp_storage;
	add.s32 	%r302, %r301, %r300;
	st.shared.f32 	[%r302+16], %f536;
$L__BB10_21:
	bar.sync 	0;
	setp.ne.s32 	%p63, %r1, 0;
	@%p63 bra 	$L__BB10_74;
	setp.gt.u32 	%p64, %r70, 32;
	ld.shared.f32 	%f421, [_ZZN3cub18CUB_300001_SM_10006detail6reduce28DeviceReduceSingleTileKernelINS2_10policy_hubIfjN4cuda3std3__44plusIvEEE10Policy1000EPfSC_jS9_ffNS7_10__identityEEEvT0_T1_T2_T3_T4_T6_E12temp_storage+20];
	add.f32 	%f422, %f536, %f421;
	selp.f32 	%f423, %f422, %f536, %p64;
	setp.gt.u32 	%p65, %r70, 64;
	ld.shared.f32 	%f424, [_ZZN3cub18CUB_300001_SM_10006detail6reduce28DeviceReduceSingleTileKernelINS2_10policy_hubIfjN4cuda3std3__44plusIvEEE10Policy1000EPfSC_jS9_ffNS7_10__identityEEEvT0_T1_T2_T3_T4_T6_E12temp_storage+24];
	add.f32 	%f425, %f424, %f423;
	selp.f32 	%f426, %f425, %f423, %p65;
	setp.gt.u32 	%p66, %r70, 96;
	ld.shared.f32 	%f427, [_ZZN3cub18CUB_300001_SM_10006detail6reduce28DeviceReduceSingleTileKernelINS2_10policy_hubIfjN4cuda3std3__44plusIvEEE10Policy1000EPfSC_jS9_ffNS7_10__identityEEEvT0_T1_T2_T3_T4_T6_E12temp_storage+28];
	add.f32 	%f428, %f427, %f426;
	selp.f32 	%f429, %f428, %f426, %p66;
	setp.gt.u32 	%p67, %r70, 128;
	ld.shared.f32 	%f430, [_ZZN3cub18CUB_300001_SM_10006detail6reduce28DeviceReduceSingleTileKernelINS2_10policy_hubIfjN4cuda3std3__44plusIvEEE10Policy1000EPfSC_jS9_ffNS7_10__identityEEEvT0_T1_T2_T3_T4_T6_E12temp_storage+32];
	add.f32 	%f431, %f430, %f429;
	selp.f32 	%f432, %f431, %f429, %p67;
	setp.gt.u32 	%p68, %r70, 160;
	ld.shared.f32 	%f433, [_ZZN3cub18CUB_300001_SM_10006detail6reduce28DeviceReduceSingleTileKernelINS2_10policy_hubIfjN4cuda3std3__44plusIvEEE10Policy1000EPfSC_jS9_ffNS7_10__identityEEEvT0_T1_T2_T3_T4_T6_E12temp_storage+36];
	add.f32 	%f434, %f433, %f432;
	selp.f32 	%f435, %f434, %f432, %p68;
	setp.gt.u32 	%p69, %r70, 192;
	ld.shared.f32 	%f436, [_ZZN3cub18CUB_300001_SM_10006detail6reduce28DeviceReduceSingleTileKernelINS2_10policy_hubIfjN4cuda3std3__44plusIvEEE10Policy1000EPfSC_jS9_ffNS7_10__identityEEEvT0_T1_T2_T3_T4_T6_E12temp_storage+40];
	add.f32 	%f437, %f436, %f435;
	selp.f32 	%f438, %f437, %f435, %p69;
	setp.gt.u32 	%p70, %r70, 224;
	ld.shared.f32 	%f439, [_ZZN3cub18CUB_300001_SM_10006detail6reduce28DeviceReduceSingleTileKernelINS2_10policy_hubIfjN4cuda3std3__44plusIvEEE10Policy1000EPfSC_jS9_ffNS7_10__identityEEEvT0_T1_T2_T3_T4_T6_E12temp_storage+44];
	add.f32 	%f440, %f439, %f438;
	selp.f32 	%f441, %f440, %f438, %p70;
	setp.gt.u32 	%p71, %r70, 256;
	ld.shared.f32 	%f442, [_ZZN3cub18CUB_300001_SM_10006detail6reduce28DeviceReduceSingleTileKernelINS2_10policy_hubIfjN4cuda3std3__44plusIvEEE10Policy1000EPfSC_jS9_ffNS7_10__identityEEEvT0_T1_T2_T3_T4_T6_E12temp_storage+48];
	add.f32 	%f443, %f442, %f441;
	selp.f32 	%f444, %f443, %f441, %p71;
	setp.gt.u32 	%p72, %r70, 288;
	ld.shared.f32 	%f445, [_ZZN3cub18CUB_300001_SM_10006detail6reduce28DeviceReduceSingleTileKernelINS2_10policy_hubIfjN4cuda3std3__44plusIvEEE10Policy1000EPfSC_jS9_ffNS7_10__identityEEEvT0_T1_T2_T3_T4_T6_E12temp_storage+52];
	add.f32 	%f446, %f445, %f444;
	selp.f32 	%f447, %f446, %f444, %p72;
	setp.gt.u32 	%p73, %r70, 320;
	ld.shared.f32 	%f448, [_ZZN3cub18CUB_300001_SM_10006detail6reduce28DeviceReduceSingleTileKernelINS2_10policy_hubIfjN4cuda3std3__44plusIvEEE10Policy1000EPfSC_jS9_ffNS7_10__identityEEEvT0_T1_T2_T3_T4_T6_E12temp_storage+56];
	add.f32 	%f449, %f448, %f447;
	selp.f32 	%f450, %f449, %f447, %p73;
	setp.gt.u32 	%p74, %r70, 352;
	ld.shared.f32 	%f451, [_ZZN3cub18CUB_300001_SM_10006detail6reduce28DeviceReduceSingleTileKernelINS2_10policy_hubIfjN4cuda3std3__44plusIvEEE10Policy1000EPfSC_jS9_ffNS7_10__identityEEEvT0_T1_T2_T3_T4_T6_E12temp_storage+60];
	add.f32 	%f452, %f451, %f450;
	selp.f32 	%f453, %f452, %f450, %p74;
	setp.gt.u32 	%p75, %r70, 384;
	ld.shared.f32 	%f454, [_ZZN3cub18CUB_300001_SM_10006detail6reduce28DeviceReduceSingleTileKernelINS2_10policy_hubIfjN4cuda3std3__44plusIvEEE10Policy1000EPfSC_jS9_ffNS7_10__identityEEEvT0_T1_T2_T3_T4_T6_E12temp_storage+64];
	add.f32 	%f455, %f454, %f453;
	selp.f32 	%f456, %f455, %f453, %p75;
	setp.gt.u32 	%p76, %r70, 416;
	ld.shared.f32 	%f457, [_ZZN3cub18CUB_300001_SM_10006detail6reduce28DeviceReduceSingleTileKernelINS2_10policy_hubIfjN4cuda3std3__44plusIvEEE10Policy1000EPfSC_jS9_ffNS7_10__identityEEEvT0_T1_T2_T3_T4_T6_E12temp_storage+68];
	add.f32 	%f458, %f457, %f456;
	selp.f32 	%f459, %f458, %f456, %p76;
	setp.gt.u32 	%p77, %r70, 448;
	ld.shared.f32 	%f460, [_ZZN3cub18CUB_300001_SM_10006detail6reduce28DeviceReduceSingleTileKernelINS2_10policy_hubIfjN4cuda3std3__44plusIvEEE10Policy1000EPfSC_jS9_ffNS7_10__identityEEEvT0_T1_T2_T3_T4_T6_E12temp_storage+72];
	add.f32 	%f461, %f460, %f459;
	selp.f32 	%f462, %f461, %f459, %p77;
	setp.gt.u32 	%p78, %r70, 480;
	ld.shared.f32 	%f463, [_ZZN3cub18CUB_300001_SM_10006detail6reduce28DeviceReduceSingleTileKernelINS2_10policy_hubIfjN4cuda3std3__44plusIvEEE10Policy1000EPfSC_jS9_ffNS7_10__identityEEEvT0_T1_T2_T3_T4_T6_E12temp_storage+76];
	add.f32 	%f464, %f463, %f462;
	selp.f32 	%f536, %f464, %f462, %p78;
	bra.uni 	$L__BB10_74;
$L__BB10_23:
	mov.u32 	%r13, %tid.x;
	shl.b32 	%r14, %r13, 1;
	mul.wide.u32 	%rd89, %r14, 4;
	add.s64 	%rd74, %rd15, %rd89;
	// begin inline asm
	ld.global.nc.u64 %rd73, [%rd74];
	// end inline asm
	mov.b64 	{%r198, %r199}, %rd73;
	mov.b32 	%f282, %r199;
	mov.b32 	%f283, %r198;
	add.s64 	%rd76, %rd74, 4096;
	// begin inline asm
	ld.global.nc.u64 %rd75, [%rd76];
	// end inline asm
	mov.b64 	{%r200, %r201}, %rd75;
	mov.b32 	%f284, %r201;
	mov.b32 	%f285, %r200;
	add.s64 	%rd78, %rd74, 8192;
	// begin inline asm
	ld.global.nc.u64 %rd77, [%rd78];
	// end inline asm
	mov.b64 	{%r202, %r203}, %rd77;
	mov.b32 	%f286, %r203;
	mov.b32 	%f287, %r202;
	add.s64 	%rd80, %rd74, 12288;
	// begin inline asm
	ld.global.nc.u64 %rd79, [%rd80];
	// end inline asm
	mov.b64 	{%r204, %r205}, %rd79;
	mov.b32 	%f288, %r205;
	mov.b32 	%f289, %r204;
	add.s64 	%rd82, %rd74, 16384;
	// begin inline asm
	ld.global.nc.u64 %rd81, [%rd82];
	// end inline asm
	mov.b64 	{%r206, %r207}, %rd81;
	mov.b32 	%f290, %r207;
	mov.b32 	%f291, %r206;
	add.s64 	%rd84, %rd74, 20480;
	// begin inline asm
	ld.global.nc.u64 %rd83, [%rd84];
	// end inline asm
	mov.b64 	{%r208, %r209}, %rd83;
	mov.b32 	%f292, %r209;
	mov.b32 	%f293, %r208;
	add.s64 	%rd86, %rd74, 24576;
	// begin inline asm
	ld.global.nc.u64 %rd85, [%rd86];
	// end inline asm
	mov.b64 	{%r210, %r211}, %rd85;
	mov.b32 	%f294, %r211;
	mov.b32 	%f295, %r210;
	add.s64 	%rd88, %rd74, 28672;
	// begin inline asm
	ld.global.nc.u64 %rd87, [%rd88];
	// end inline asm
	mov.b64 	{%r212, %r213}, %rd87;
	mov.b32 	%f296, %r213;
	mov.b32 	%f297, %r212;
	add.f32 	%f298, %f283, %f282;
	add.f32 	%f299, %f285, %f284;
	add.f32 	%f300, %f287, %f286;
	add.f32 	%f301, %f289, %f288;
	add.f32 	%f302, %f291, %f290;
	add.f32 	%f303, %f293, %f292;
	add.f32 	%f304, %f295, %f294;
	add.f32 	%f305, %f297, %f296;
	add.f32 	%f306, %f298, %f299;
	add.f32 	%f307, %f300, %f301;
	add.f32 	%f308, %f302, %f303;
	add.f32 	%f309, %f304, %f305;
	add.f32 	%f310, %f306, %f307;
	add.f32 	%f311, %f308, %f309;
	add.f32 	%f522, %f310, %f311;
	add.s32 	%r15, %r70, -8192;
	setp.lt.u32 	%p43, %r15, 8192;
	mov.b32 	%r331, 8192;
	@%p43 bra 	$L__BB10_27;
	mov.b32 	%r331, 8192;
$L__BB10_25:
	add.s32 	%r215, %r331, %r14;
	mul.wide.u32 	%rd106, %r215, 4;
	add.s64 	%rd91, %rd15, %rd106;
	// begin inline asm
	ld.global.nc.u64 %rd90, [%rd91];
	// end inline asm
	mov.b64 	{%r216, %r217}, %rd90;
	mov.b32 	%f312, %r217;
	mov.b32 	%f313, %r216;
	add.s64 	%rd93, %rd91, 4096;
	// begin inline asm
	ld.global.nc.u64 %rd92, [%rd93];
	// end inline asm
	mov.b64 	{%r218, %r219}, %rd92;
	mov.b32 	%f314, %r219;
	mov.b32 	%f315, %r218;
	add.s64 	%rd95, %rd91, 8192;
	// begin inline asm
	ld.global.nc.u64 %rd94, [%rd95];
	// end inline asm
	mov.b64 	{%r220, %r221}, %rd94;
	mov.b32 	%f316, %r221;
	mov.b32 	%f317, %r220;
	add.s64 	%rd97, %rd91, 12288;
	// begin inline asm
	ld.global.nc.u64 %rd96, [%rd97];
	// end inline asm
	mov.b64 	{%r222, %r223}, %rd96;
	mov.b32 	%f318, %r223;
	mov.b32 	%f319, %r222;
	add.s64 	%rd99, %rd91, 16384;
	// begin inline asm
	ld.global.nc.u64 %rd98, [%rd99];
	// end inline asm
	mov.b64 	{%r224, %r225}, %rd98;
	mov.b32 	%f320, %r225;
	mov.b32 	%f321, %r224;
	add.s64 	%rd101, %rd91, 20480;
	// begin inline asm
	ld.global.nc.u64 %rd100, [%rd101];
	// end inline asm
	mov.b64 	{%r226, %r227}, %rd100;
	mov.b32 	%f322, %r227;
	mov.b32 	%f323, %r226;
	add.s64 	%rd103, %rd91, 24576;
	// begin inline asm
	ld.global.nc.u64 %rd102, [%rd103];
	// end inline asm
	mov.b64 	{%r228, %r229}, %rd102;
	mov.b32 	%f324, %r229;
	mov.b32 	%f325, %r228;
	add.s64 	%rd105, %rd91, 28672;
	// begin inline asm
	ld.global.nc.u64 %rd104, [%rd105];
	// end inline asm
	mov.b64 	{%r230, %r231}, %rd104;
	mov.b32 	%f326, %r231;
	mov.b32 	%f327, %r230;
	add.f32 	%f328, %f522, %f313;
	add.f32 	%f329, %f312, %f315;
	add.f32 	%f330, %f314, %f317;
	add.f32 	%f331, %f316, %f319;
	add.f32 	%f332, %f318, %f321;
	add.f32 	%f333, %f320, %f323;
	add.f32 	%f334, %f322, %f325;
	add.f32 	%f335, %f324, %f327;
	add.f32 	%f336, %f328, %f329;
	add.f32 	%f337, %f330, %f331;
	add.f32 	%f338, %f332, %f333;
	add.f32 	%f339, %f334, %f335;
	add.f32 	%f340, %f336, %f337;
	add.f32 	%f341, %f338, %f339;
	add.f32 	%f342, %f340, %f341;
	add.f32 	%f522, %f342, %f326;
	sub.s32 	%r232, %r70, %r331;
	setp.lt.u32 	%p44, %r232, 8192;
	@%p44 bra 	$L__BB10_35;
	add.s32 	%r331, %r331, 8192;
	setp.le.u32 	%p45, %r331, %r15;
	@%p45 bra 	$L__BB10_25;
$L__BB10_27:
	setp.le.u32 	%p46, %r70, %r331;
	@%p46 bra 	$L__BB10_35;
	sub.s32 	%r19, %r70, %r331;
	setp.ge.s32 	%p47, %r13, %r19;
	@%p47 bra 	$L__BB10_35;
	not.b32 	%r233, %r13;
	add.s32 	%r234, %r70, %r233;
	sub.s32 	%r20, %r234, %r331;
	and.b32  	%r235, %r20, 1536;
	setp.eq.s32 	%p48, %r235, 1536;
	mov.u32 	%r335, %r13;
	@%p48 bra 	$L__BB10_32;
	add.s32 	%r333, %r13, %r331;
	shr.u32 	%r236, %r20, 9;
	add.s32 	%r237, %r236, 1;
	and.b32  	%r238, %r237, 3;
	neg.s32 	%r332, %r238;
	mov.u32 	%r335, %r13;
$L__BB10_31:
	.pragma "nounroll";
	mul.wide.u32 	%rd108, %r333, 4;
	add.s64 	%rd107, %rd15, %rd108;
	// begin inline asm
	ld.global.nc.u32 %r239, [%rd107];
	// end inline asm
	mov.b32 	%f344, %r239;
	add.f32 	%f522, %f522, %f344;
	add.s32 	%r335, %r335, 512;
	add.s32 	%r333, %r333, 512;
	add.s32 	%r332, %r332, 1;
	setp.ne.s32 	%p49, %r332, 0;
	@%p49 bra 	$L__BB10_31;
$L__BB10_32:
	setp.lt.u32 	%p50, %r20, 1536;
	@%p50 bra 	$L__BB10_35;
	add.s32 	%r337, %r335, 1024;
	add.s32 	%r336, %r335, %r331;
$L__BB10_34:
	mul.wide.u32 	%rd113, %r336, 4;
	add.s64 	%rd109, %rd15, %rd113;
	// begin inline asm
	ld.global.nc.u32 %r240, [%rd109];
	// end inline asm
	mov.b32 	%f345, %r240;
	add.f32 	%f346, %f522, %f345;
	add.s32 	%r244, %r336, 512;
	mul.wide.u32 	%rd114, %r244, 4;
	add.s64 	%rd110, %rd15, %rd114;
	// begin inline asm
	ld.global.nc.u32 %r241, [%rd110];
	// end inline asm
	mov.b32 	%f347, %r241;
	add.f32 	%f348, %f346, %f347;
	add.s32 	%r245, %r336, 1024;
	mul.wide.u32 	%rd115, %r245, 4;
	add.s64 	%rd111, %rd15, %rd115;
	// begin inline asm
	ld.global.nc.u32 %r242, [%rd111];
	// end inline asm
	mov.b32 	%f349, %r242;
	add.f32 	%f350, %f348, %f349;
	add.s32 	%r246, %r336, 1536;
	mul.wide.u32 	%rd116, %r246, 4;
	add.s64 	%rd112, %rd15, %rd116;
	// begin inline asm
	ld.global.nc.u32 %r243, [%rd112];
	// end inline asm
	mov.b32 	%f351, %r243;
	add.f32 	%f522, %f350, %f351;
	add.s32 	%r34, %r337, 2048;
	add.s32 	%r247, %r337, 1024;
	add.s32 	%r336, %r336, 2048;
	setp.lt.s32 	%p51, %r247, %r19;
	mov.u32 	%r337, %r34;
	@%p51 bra 	$L__BB10_34;
$L__BB10_35:
	// begin inline asm
	mov.u32 %r248, %laneid;
	// end inline asm
	mov.b32 	%r249, 1;
	mov.b32 	%r262, 31;
	mov.b32 	%r263, -1;
	// begin inline asm
	{  .reg .f32 r0;  .reg .pred p;  shfl.sync.down.b32 r0|p, %f522, %r249, %r262, %r263;  @p add.f32 r0, r0, %f522;  mov.f32 %f352, r0;}
	// end inline asm
	mov.b32 	%r252, 2;
	// begin inline asm
	{  .reg .f32 r0;  .reg .pred p;  shfl.sync.down.b32 r0|p, %f352, %r252, %r262, %r263;  @p add.f32 r0, r0, %f352;  mov.f32 %f355, r0;}
	// end inline asm
	mov.b32 	%r255, 4;
	// begin inline asm
	{  .reg .f32 r0;  .reg .pred p;  shfl.sync.down.b32 r0|p, %f355, %r255, %r262, %r263;  @p add.f32 r0, r0, %f355;  mov.f32 %f358, r0;}
	// end inline asm
	mov.b32 	%r258, 8;
	// begin inline asm
	{  .reg .f32 r0;  .reg .pred p;  shfl.sync.down.b32 r0|p, %f358, %r258, %r262, %r263;  @p add.f32 r0, r0, %f358;  mov.f32 %f361, r0;}
	// end inline asm
	mov.b32 	%r261, 16;
	// begin inline asm
	{  .reg .f32 r0;  .reg .pred p;  shfl.sync.down.b32 r0|p, %f361, %r261, %r262, %r263;  @p add.f32 r0, r0, %f361;  mov.f32 %f536, r0;}
	// end inline asm
	setp.ne.s32 	%p52, %r248, 0;
	@%p52 bra 	$L__BB10_37;
	shr.u32 	%r264, %r13, 3;
	and.b32  	%r265, %r264, 124;
	mov.u32 	%r266, _ZZN3cub18CUB_300001_SM_10006detail6reduce28DeviceReduceSingleTileKernelINS2_10policy_hubIfjN4cuda3std3__44plusIvEEE10Policy1000EPfSC_jS9_ffNS7_10__identityEEEvT0_T1_T2_T3_T4_T6_E12temp_storage;
	add.s32 	%r267, %r266, %r265;
	st.shared.f32 	[%r267+16], %f536;
$L__BB10_37:
	bar.sync 	0;
	setp.ne.s32 	%p53, %r13, 0;
	@%p53 bra 	$L__BB10_74;
	ld.shared.f32 	%f367, [_ZZN3cub18CUB_300001_SM_10006detail6reduce28DeviceReduceSingleTileKernelINS2_10policy_hubIfjN4cuda3std3__44plusIvEEE10Policy1000EPfSC_jS9_ffNS7_10__identityEEEvT0_T1_T2_T3_T4_T6_E12temp_storage+20];
	add.f32 	%f368, %f536, %f367;
	ld.shared.f32 	%f369, [_ZZN3cub18CUB_300001_SM_10006detail6reduce28DeviceReduceSingleTileKernelINS2_10policy_hubIfjN4cuda3std3__44plusIvEEE10Policy1000EPfSC_jS9_ffNS7_10__identityEEEvT0_T1_T2_T3_T4_T6_E12temp_storage+24];
	add.f32 	%f370, %f368, %f369;
	ld.shared.f32 	%f371, [_ZZN3cub18CUB_300001_SM_10006detail6reduce28DeviceReduceSingleTileKernelINS2_10policy_hubIfjN4cuda3std3__44plusIvEEE10Policy1000EPfSC_jS9_ffNS7_10__identityEEEvT0_T1_T2_T3_T4_T6_E12temp_storage+28];
	add.f32 	%f372, %f370, %f371;
	ld.shared.f32 	%f373, [_ZZN3cub18CUB_300001_SM_10006detail6reduce28DeviceReduceSingleTileKernelINS2_10policy_hubIfjN4cuda3std3__44plusIvEEE10Policy1000EPfSC_jS9_ffNS7_10__identityEEEvT0_T1_T2_T3_T4_T6_E12temp_storage+32];
	add.f32 	%f374, %f372, %f373;
	ld.shared.f32 	%f375, [_ZZN3cub18CUB_300001_SM_10006detail6reduce28DeviceReduceSingleTileKernelINS2_10policy_hubIfjN4cuda3std3__44plusIvEEE10Policy1000EPfSC_jS9_ffNS7_10__identityEEEvT0_T1_T2_T3_T4_T6_E12temp_storage+36];
	add.f32 	%f376, %f374, %f375;
	ld.shared.f32 	%f377, [_ZZN3cub18CUB_300001_SM_10006detail6reduce28DeviceReduceSingleTileKernelINS2_10policy_hubIfjN4cuda3std3__44plusIvEEE10Policy1000EPfSC_jS9_ffNS7_10__identityEEEvT0_T1_T2_T3_T4_T6_E12temp_storage+40];
	add.f32 	%f378, %f376, %f377;
	ld.shared.f32 	%f379, [_ZZN3cub18CUB_300001_SM_10006detail6reduce28DeviceReduceSingleTileKernelINS2_10policy_hubIfjN4cuda3std3__44plusIvEEE10Policy1000EPfSC_jS9_ffNS7_10__identityEEEvT0_T1_T2_T3_T4_T6_E12temp_storage+44];
	add.f32 	%f380, %f378, %f379;
	ld.shared.f32 	%f381, [_ZZN3cub18CUB_300001_SM_10006detail6reduce28DeviceReduceSingleTileKernelINS2_10policy_hubIfjN4cuda3std3__44plusIvEEE10Policy1000EPfSC_jS9_ffNS7_10__identityEEEvT0_T1_T2_T3_T4_T6_E12temp_storage+48];
	add.f32 	%f382, %f380, %f381;
	ld.shared.f32 	%f383, [_ZZN3cub18CUB_300001_SM_10006detail6reduce28DeviceReduceSingleTileKernelINS2_10policy_hubIfjN4cuda3std3__44plusIvEEE10Policy1000EPfSC_jS9_ffNS7_10__identityEEEvT0_T1_T2_T3_T4_T6_E12temp_storage+52];
	add.f32 	%f384, %f382, %f383;
	ld.shared.f32 	%f385, [_ZZN3cub18CUB_300001_SM_10006detail6reduce28DeviceReduceSingleTileKernelINS2_10policy_hubIfjN4cuda3std3__44plusIvEEE10Policy1000EPfSC_jS9_ffNS7_10__identityEEEvT0_T1_T2_T3_T4_T6_E12temp_storage+56];
	add.f32 	%f386, %f384, %f385;
	ld.shared.f32 	%f387, [_ZZN3cub18CUB_300001_SM_10006detail6reduce28DeviceReduceSingleTileKernelINS2_10policy_hubIfjN4cuda3std3__44plusIvEEE10Policy1000EPfSC_jS9_ffNS7_10__identityEEEvT0_T1_T2_T3_T4_T6_E12temp_storage+60];
	add.f32 	%f388, %f386, %f387;
	ld.shared.f32 	%f389, [_ZZN3cub18CUB_300001_SM_10006detail6reduce28DeviceReduceSingleTileKernelINS2_10policy_hubIfjN4cuda3std3__44plusIvEEE10Policy1000EPfSC_jS9_ffNS7_10__identityEEEvT0_T1_T2_T3_T4_T6_E12temp_storage+64];
	add.f32 	%f390, %f388, %f389;
	ld.shared.f32 	%f391, [_ZZN3cub18CUB_300001_SM_10006detail6reduce28DeviceReduceSingleTileKernelINS2_10policy_hubIfjN4cuda3std3__44plusIvEEE10Policy1000EPfSC_jS9_ffNS7_10__identityEEEvT0_T1_T2_T3_T4_T6_E12temp_storage+68];
	add.f32 	%f392, %f390, %f391;
	ld.shared.f32 	%f393, [_ZZN3cub18CUB_300001_SM_10006detail6reduce28DeviceReduceSingleTileKernelINS2_10policy_hubIfjN4cuda3std3__44plusIvEEE10Policy1000EPfSC_jS9_ffNS7_10__identityEEEvT0_T1_T2_T3_T4_T6_E12temp_storage+72];
	add.f32 	%f394, %f392, %f393;
	ld.shared.f32 	%f395, [_ZZN3cub18CUB_300001_SM_10006detail6reduce28DeviceReduceSingleTileKernelINS2_10policy_hubIfjN4cuda3std3__44plusIvEEE10Policy1000EPfSC_jS9_ffNS7_10__identityEEEvT0_T1_T2_T3_T4_T6_E12temp_storage+76];
	add.f32 	%f536, %f394, %f395;
	bra.uni 	$L__BB10_74;
$L__BB10_39:
	setp.gt.u32 	%p3, %r70, 8191;
	@%p3 bra 	$L__BB10_58;
	mov.u32 	%r36, %tid.x;
	setp.ge.u32 	%p15, %r36, %r70;
	mov.f32 	%f528, 0f00000000;
	mov.u32 	%r341, %r36;
	@%p15 bra 	$L__BB10_42;
	mul.wide.u32 	%rd65, %r36, 4;
	add.s64 	%rd64, %rd15, %rd65;
	// begin inline asm
	ld.global.nc.u32 %r142, [%rd64];
	// end inline asm
	mov.b32 	%f528, %r142;
	add.s32 	%r341, %r36, 512;
$L__BB10_42:
	setp.ge.u32 	%p16, %r341, %r70;
	@%p16 bra 	$L__BB10_49;
	not.b32 	%r143, %r341;
	add.s32 	%r39, %r70, %r143;
	and.b32  	%r144, %r39, 1536;
	setp.eq.s32 	%p17, %r144, 1536;
	@%p17 bra 	$L__BB10_46;
	mul.wide.u32 	%rd66, %r341, 4;
	add.s64 	%rd128, %rd15, %rd66;
	shr.u32 	%r145, %r39, 9;
	add.s32 	%r146, %r145, 1;
	and.b32  	%r147, %r146, 3;
	neg.s32 	%r339, %r147;
$L__BB10_45:
	.pragma "nounroll";
	// begin inline asm
	ld.global.nc.u32 %r148, [%rd128];
	// end inline asm
	mov.b32 	%f171, %r148;
	add.f32 	%f528, %f528, %f171;
	add.s32 	%r341, %r341, 512;
	add.s64 	%rd128, %rd128, 2048;
	add.s32 	%r339, %r339, 1;
	setp.ne.s32 	%p18, %r339, 0;
	@%p18 bra 	$L__BB10_45;
$L__BB10_46:
	setp.lt.u32 	%p19, %r39, 1536;
	@%p19 bra 	$L__BB10_49;
	mul.wide.u32 	%rd68, %r341, 4;
	add.s64 	%rd129, %rd15, %rd68;
$L__BB10_48:
	// begin inline asm
	ld.global.nc.u32 %r149, [%rd129];
	// end inline asm
	mov.b32 	%f172, %r149;
	add.f32 	%f173, %f528, %f172;
	add.s64 	%rd70, %rd129, 2048;
	// begin inline asm
	ld.global.nc.u32 %r150, [%rd70];
	// end inline asm
	mov.b32 	%f174, %r150;
	add.f32 	%f175, %f173, %f174;
	add.s64 	%rd71, %rd129, 4096;
	// begin inline asm
	ld.global.nc.u32 %r151, [%rd71];
	// end inline asm
	mov.b32 	%f176, %r151;
	add.f32 	%f177, %f175, %f176;
	add.s64 	%rd72, %rd129, 6144;
	// begin inline asm
	ld.global.nc.u32 %r152, [%rd72];
	// end inline asm
	mov.b32 	%f178, %r152;
	add.f32 	%f528, %f177, %f178;
	add.s32 	%r341, %r341, 2048;
	add.s64 	%rd129, %rd129, 8192;
	setp.lt.s32 	%p20, %r341, %r70;
	@%p20 bra 	$L__BB10_48;
$L__BB10_49:
	setp.lt.u32 	%p21, %r70, 512;
	@%p21 bra 	$L__BB10_54;
	// begin inline asm
	mov.u32 %r177, %laneid;
	// end inline asm
	mov.b32 	%r178, 1;
	mov.b32 	%r191, 31;
	mov.b32 	%r192, -1;
	// begin inline asm
	{  .reg .f32 r0;  .reg .pred p;  shfl.sync.down.b32 r0|p, %f528, %r178, %r191, %r192;  @p add.f32 r0, r0, %f528;  mov.f32 %f238, r0;}
	// end inline asm
	mov.b32 	%r181, 2;
	// begin inline asm
	{  .reg .f32 r0;  .reg .pred p;  shfl.sync.down.b32 r0|p, %f238, %r181, %r191, %r192;  @p add.f32 r0, r0, %f238;  mov.f32 %f241, r0;}
	// end inline asm
	mov.b32 	%r184, 4;
	// begin inline asm
	{  .reg .f32 r0;  .reg .pred p;  shfl.sync.down.b32 r0|p, %f241, %r184, %r191, %r192;  @p add.f32 r0, r0, %f241;  mov.f32 %f244, r0;}
	// end inline asm
	mov.b32 	%r187, 8;
	// begin inline asm
	{  .reg .f32 r0;  .reg .pred p;  shfl.sync.down.b32 r0|p, %f244, %r187, %r191, %r192;  @p add.f32 r0, r0, %f244;  mov.f32 %f247, r0;}
	// end inline asm
	mov.b32 	%r190, 16;
	// begin inline asm
	{  .reg .f32 r0;  .reg .pred p;  shfl.sync.down.b32 r0|p, %f247, %r190, %r191, %r192;  @p add.f32 r0, r0, %f247;  mov.f32 %f536, r0;}
	// end inline asm
	setp.ne.s32 	%p40, %r177, 0;
	@%p40 bra 	$L__BB10_52;
	shr.u32 	%r193, %r36, 3;
	and.b32  	%r194, %r193, 124;
	mov.u32 	%r195, _ZZN3cub18CUB_300001_SM_10006detail6reduce28DeviceReduceSingleTileKernelINS2_10policy_hubIfjN4cuda3std3__44plusIvEEE10Policy1000EPfSC_jS9_ffNS7_10__identityEEEvT0_T1_T2_T3_T4_T6_E12temp_storage;
	add.s32 	%r196, %r195, %r194;
	st.shared.f32 	[%r196+16], %f536;
$L__BB10_52:
	bar.sync 	0;
	setp.ne.s32 	%p41, %r36, 0;
	@%p41 bra 	$L__BB10_74;
	ld.shared.f32 	%f253, [_ZZN3cub18CUB_300001_SM_10006detail6reduce28DeviceReduceSingleTileKernelINS2_10policy_hubIfjN4cuda3std3__44plusIvEEE10Policy1000EPfSC_jS9_ffNS7_10__identityEEEvT0_T1_T2_T3_T4_T6_E12temp_storage+20];
	add.f32 	%f254, %f536, %f253;
	ld.shared.f32 	%f255, [_ZZN3cub18CUB_300001_SM_10006detail6reduce28DeviceReduceSingleTileKernelINS2_10policy_hubIfjN4cuda3std3__44plusIvEEE10Policy1000EPfSC_jS9_ffNS7_10__identityEEEvT0_T1_T2_T3_T4_T6_E12temp_storage+24];
	add.f32 	%f256, %f254, %f255;
	ld.shared.f32 	%f257, [_ZZN3cub18CUB_300001_SM_10006detail6reduce28DeviceReduceSingleTileKernelINS2_10policy_hubIfjN4cuda3std3__44plusIvEEE10Policy1000EPfSC_jS9_ffNS7_10__identityEEEvT0_T1_T2_T3_T4_T6_E12temp_storage+28];
	add.f32 	%f258, %f256, %f257;
	ld.shared.f32 	%f259, [_ZZN3cub18CUB_300001_SM_10006detail6reduce28DeviceReduceSingleTileKernelINS2_10policy_hubIfjN4cuda3std3__44plusIvEEE10Policy1000EPfSC_jS9_ffNS7_10__identityEEEvT0_T1_T2_T3_T4_T6_E12temp_storage+32];
	add.f32 	%f260, %f258, %f259;
	ld.shared.f32 	%f261, [_ZZN3cub18CUB_300001_SM_10006detail6reduce28DeviceReduceSingleTileKernelINS2_10policy_hubIfjN4cuda3std3__44plusIvEEE10Policy1000EPfSC_jS9_ffNS7_10__identityEEEvT0_T1_T2_T3_T4_T6_E12temp_storage+36];
	add.f32 	%f262, %f260, %f261;
	ld.shared.f32 	%f263, [_ZZN3cub18CUB_300001_SM_10006detail6reduce28DeviceReduceSingleTileKernelINS2_10policy_hubIfjN4cuda3std3__44plusIvEEE10Policy1000EPfSC_jS9_ffNS7_10__identityEEEvT0_T1_T2_T3_T4_T6_E12temp_storage+40];
	add.f32 	%f264, %f262, %f263;
	ld.shared.f32 	%f265, [_ZZN3cub18CUB_300001_SM_10006detail6reduce28DeviceReduceSingleTileKernelINS2_10policy_hubIfjN4cuda3std3__44plusIvEEE10Policy1000EPfSC_jS9_ffNS7_10__identityEEEvT0_T1_T2_T3_T4_T6_E12temp_storage+44];
	add.f32 	%f266, %f264, %f265;
	ld.shared.f32 	%f267, [_ZZN3cub18CUB_300001_SM_10006detail6reduce28DeviceReduceSingleTileKernelINS2_10policy_hubIfjN4cuda3std3__44plusIvEEE10Policy1000EPfSC_jS9_ffNS7_10__identityEEEvT0_T1_T2_T3_T4_T6_E12temp_storage+48];
	add.f32 	%f268, %f266, %f267;
	ld.shared.f32 	%f269, [_ZZN3cub18CUB_300001_SM_10006detail6reduce28DeviceReduceSingleTileKernelINS2_10policy_hubIfjN4cuda3std3__44plusIvEEE10Policy1000EPfSC_jS9_ffNS7_10__identityEEEvT0_T1_T2_T3_T4_T6_E12temp_storage+52];
	add.f32 	%f270, %f268, %f269;
	ld.shared.f32 	%f271, [_ZZN3cub18CUB_300001_SM_10006detail6reduce28DeviceReduceSingleTileKernelINS2_10policy_hubIfjN4cuda3std3__44plusIvEEE10Policy1000EPfSC_jS9_ffNS7_10__identityEEEvT0_T1_T2_T3_T4_T6_E12temp_storage+56];
	add.f32 	%f272, %f270, %f271;
	ld.shared.f32 	%f273, [_ZZN3cub18CUB_300001_SM_10006detail6reduce28DeviceReduceSingleTileKernelINS2_10policy_hubIfjN4cuda3std3__44plusIvEEE10Policy1000EPfSC_jS9_ffNS7_10__identityEEEvT0_T1_T2_T3_T4_T6_E12temp_storage+60];
	add.f32 	%f274, %f272, %f273;
	ld.shared.f32 	%f275, [_ZZN3cub18CUB_300001_SM_10006detail6reduce28DeviceReduceSingleTileKernelINS2_10policy_hubIfjN4cuda3std3__44plusIvEEE10Policy1000EPfSC_jS9_ffNS7_10__identityEEEvT0_T1_T2_T3_T4_T6_E12temp_storage+64];
	add.f32 	%f276, %f274, %f275;
	ld.shared.f32 	%f277, [_ZZN3cub18CUB_300001_SM_10006detail6reduce28DeviceReduceSingleTileKernelINS2_10policy_hubIfjN4cuda3std3__44plusIvEEE10Policy1000EPfSC_jS9_ffNS7_10__identityEEEvT0_T1_T2_T3_T4_T6_E12temp_storage+68];
	add.f32 	%f278, %f276, %f277;
	ld.shared.f32 	%f279, [_ZZN3cub18CUB_300001_SM_10006detail6reduce28DeviceReduceSingleTileKernelINS2_10policy_hubIfjN4cuda3std3__44plusIvEEE10Policy1000EPfSC_jS9_ffNS7_10__identityEEEvT0_T1_T2_T3_T4_T6_E12temp_storage+72];
	add.f32 	%f280, %f278, %f279;
	ld.shared.f32 	%f281, [_ZZN3cub18CUB_300001_SM_10006detail6reduce28DeviceReduceSingleTileKernelINS2_10policy_hubIfjN4cuda3std3__44plusIvEEE10Policy1000EPfSC_jS9_ffNS7_10__identityEEEvT0_T1_T2_T3_T4_T6_E12temp_storage+76];
	add.f32 	%f536, %f280, %f281;
	bra.uni 	$L__BB10_74;
$L__BB10_54:
	// begin inline asm
	mov.u32 %r153, %laneid;
	// end inline asm
	and.b32  	%r169, %r36, 992;
	add.s32 	%r170, %r169, 32;
	setp.gt.u32 	%p22, %r170, %r70;
	not.b32 	%r171, %r169;
	add.s32 	%r172, %r70, %r171;
	selp.b32 	%r167, %r172, 31, %p22;
	mov.b32 	%r154, 1;
	mov.b32 	%r168, -1;
	// begin inline asm
	{  .reg .f32 r0;  .reg .pred p;  shfl.sync.down.b32 r0|p, %f528, %r154, %r167, %r168;  @p add.f32 r0, r0, %f528;  mov.f32 %f179, r0;}
	// end inline asm
	mov.b32 	%r157, 2;
	// begin inline asm
	{  .reg .f32 r0;  .reg .pred p;  shfl.sync.down.b32 r0|p, %f179, %r157, %r167, %r168;  @p add.f32 r0, r0, %f179;  mov.f32 %f182, r0;}
	// end inline asm
	mov.b32 	%r160, 4;
	// begin inline asm
	{  .reg .f32 r0;  .reg .pred p;  shfl.sync.down.b32 r0|p, %f182, %r160, %r167, %r168;  @p add.f32 r0, r0, %f182;  mov.f32 %f185, r0;}
	// end inline asm
	mov.b32 	%r163, 8;
	// begin inline asm
	{  .reg .f32 r0;  .reg .pred p;  shfl.sync.down.b32 r0|p, %f185, %r163, %r167, %r168;  @p add.f32 r0, r0, %f185;  mov.f32 %f188, r0;}
	// end inline asm
	mov.b32 	%r166, 16;
	// begin inline asm
	{  .reg .f32 r0;  .reg .pred p;  shfl.sync.down.b32 r0|p, %f188, %r166, %r167, %r168;  @p add.f32 r0, r0, %f188;  mov.f32 %f536, r0;}
	// end inline asm
	setp.ne.s32 	%p23, %r153, 0;
	@%p23 bra 	$L__BB10_56;
	shr.u32 	%r173, %r36, 3;
	and.b32  	%r174, %r173, 124;
	mov.u32 	%r175, _ZZN3cub18CUB_300001_SM_10006detail6reduce28DeviceReduceSingleTileKernelINS2_10policy_hubIfjN4cuda3std3__44plusIvEEE10Policy1000EPfSC_jS9_ffNS7_10__identityEEEvT0_T1_T2_T3_T4_T6_E12temp_storage;
	add.s32 	%r176, %r175, %r174;
	st.shared.f32 	[%r176+16], %f536;
$L__BB10_56:
	bar.sync 	0;
	setp.ne.s32 	%p24, %r36, 0;
	@%p24 bra 	$L__BB10_74;
	setp.gt.u32 	%p25, %r70, 32;
	ld.shared.f32 	%f194, [_ZZN3cub18CUB_300001_SM_10006detail6reduce28DeviceReduceSingleTileKernelINS2_10policy_hubIfjN4cuda3std3__44plusIvEEE10Policy1000EPfSC_jS9_ffNS7_10__identityEEEvT0_T1_T2_T3_T4_T6_E12temp_storage+20];
	add.f32 	%f195, %f536, %f194;
	selp.f32 	%f196, %f195, %f536, %p25;
	setp.gt.u32 	%p26, %r70, 64;
	ld.shared.f32 	%f197, [_ZZN3cub18CUB_300001_SM_10006detail6reduce28DeviceReduceSingleTileKernelINS2_10policy_hubIfjN4cuda3std3__44plusIvEEE10Policy1000EPfSC_jS9_ffNS7_10__identityEEEvT0_T1_T2_T3_T4_T6_E12temp_storage+24];
	add.f32 	%f198, %f197, %f196;
	selp.f32 	%f199, %f198, %f196, %p26;
	setp.gt.u32 	%p27, %r70, 96;
	ld.shared.f32 	%f200, [_ZZN3cub18CUB_300001_SM_10006detail6reduce28DeviceReduceSingleTileKernelINS2_10policy_hubIfjN4cuda3std3__44plusIvEEE10Policy1000EPfSC_jS9_ffNS7_10__identityEEEvT0_T1_T2_T3_T4_T6_E12temp_storage+28];
	add.f32 	%f201, %f200, %f199;
	selp.f32 	%f202, %f201, %f199, %p27;
	setp.gt.u32 	%p28, %r70, 128;
	ld.shared.f32 	%f203, [_ZZN3cub18CUB_300001_SM_10006detail6reduce28DeviceReduceSingleTileKernelINS2_10policy_hubIfjN4cuda3std3__44plusIvEEE10Policy1000EPfSC_jS9_ffNS7_10__identityEEEvT0_T1_T2_T3_T4_T6_E12temp_storage+32];
	add.f32 	%f204, %f203, %f202;
	selp.f32 	%f205, %f204, %f202, %p28;
	setp.gt.u32 	%p29, %r70, 160;
	ld.shared.f32 	%f206, [_ZZN3cub18CUB_300001_SM_10006detail6reduce28DeviceReduceSingleTileKernelINS2_10policy_hubIfjN4cuda3std3__44plusIvEEE10Policy1000EPfSC_jS9_ffNS7_10__identityEEEvT0_T1_T2_T3_T4_T6_E12temp_storage+36];
	add.f32 	%f207, %f206, %f205;
	selp.f32 	%f208, %f207, %f205, %p29;
	setp.gt.u32 	%p30, %r70, 192;
	ld.shared.f32 	%f209, [_ZZN3cub18CUB_300001_SM_10006detail6reduce28DeviceReduceSingleTileKernelINS2_10policy_hubIfjN4cuda3std3__44plusIvEEE10Policy1000EPfSC_jS9_ffNS7_10__identityEEEvT0_T1_T2_T3_T4_T6_E12temp_storage+40];
	add.f32 	%f210, %f209, %f208;
	selp.f32 	%f211, %f210, %f208, %p30;
	setp.gt.u32 	%p31, %r70, 224;
	ld.shared.f32 	%f212, [_ZZN3cub18CUB_300001_SM_10006detail6reduce28DeviceReduceSingleTileKernelINS2_10policy_hubIfjN4cuda3std3__44plusIvEEE10Policy1000EPfSC_jS9_ffNS7_10__identityEEEvT0_T1_T2_T3_T4_T6_E12temp_storage+44];
	add.f32 	%f213, %f212, %f211;
	selp.f32 	%f214, %f213, %f211, %p31;
	setp.gt.u32 	%p32, %r70, 256;
	ld.shared.f32 	%f215, [_ZZN3cub18CUB_300001_SM_10006detail6reduce28DeviceReduceSingleTileKernelINS2_10policy_hubIfjN4cuda3std3__44plusIvEEE10Policy1000EPfSC_jS9_ffNS7_10__identityEEEvT0_T1_T2_T3_T4_T6_E12temp_storage+48];
	add.f32 	%f216, %f215, %f214;
	selp.f32 	%f217, %f216, %f214, %p32;
	setp.gt.u32 	%p33, %r70, 288;
	ld.shared.f32 	%f218, [_ZZN3cub18CUB_300001_SM_10006detail6reduce28DeviceReduceSingleTileKernelINS2_10policy_hubIfjN4cuda3std3__44plusIvEEE10Policy1000EPfSC_jS9_ffNS7_10__identityEEEvT0_T1_T2_T3_T4_T6_E12temp_storage+52];
	add.f32 	%f219, %f218, %f217;
	selp.f32 	%f220, %f219, %f217, %p33;
	setp.gt.u32 	%p34, %r70, 320;
	ld.shared.f32 	%f221, [_ZZN3cub18CUB_300001_SM_10006detail6reduce28DeviceReduceSingleTileKernelINS2_10policy_hubIfjN4cuda3std3__44plusIvEEE10Policy1000EPfSC_jS9_ffNS7_10__identityEEEvT0_T1_T2_T3_T4_T6_E12temp_storage+56];
	add.f32 	%f222, %f221, %f220;
	selp.f32 	%f223, %f222, %f220, %p34;
	setp.gt.u32 	%p35, %r70, 352;
	ld.shared.f32 	%f224, [_ZZN3cub18CUB_300001_SM_10006detail6reduce28DeviceReduceSingleTileKernelINS2_10policy_hubIfjN4cuda3std3__44plusIvEEE10Policy1000EPfSC_jS9_ffNS7_10__identityEEEvT0_T1_T2_T3_T4_T6_E12temp_storage+60];
	add.f32 	%f225, %f224, %f223;
	selp.f32 	%f226, %f225, %f223, %p35;
	setp.gt.u32 	%p36, %r70, 384;
	ld.shared.f32 	%f227, [_ZZN3cub18CUB_300001_SM_10006detail6reduce28DeviceReduceSingleTileKernelINS2_10policy_hubIfjN4cuda3std3__44plusIvEEE10Policy1000EPfSC_jS9_ffNS7_10__identityEEEvT0_T1_T2_T3_T4_T6_E12temp_storage+64];
	add.f32 	%f228, %f227, %f226;
	selp.f32 	%f229, %f228, %f226, %p36;
	setp.gt.u32 	%p37, %r70, 416;
	ld.shared.f32 	%f230, [_ZZN3cub18CUB_300001_SM_10006detail6reduce28DeviceReduceSingleTileKernelINS2_10policy_hubIfjN4cuda3std3__44plusIvEEE10Policy1000EPfSC_jS9_ffNS7_10__identityEEEvT0_T1_T2_T3_T4_T6_E12temp_storage+68];
	add.f32 	%f231, %f230, %f229;
	selp.f32 	%f232, %f231, %f229, %p37;
	setp.gt.u32 	%p38, %r70, 448;
	ld.shared.f32 	%f233, [_ZZN3cub18CUB_300001_SM_10006detail6reduce28DeviceReduceSingleTileKernelINS2_10policy_hubIfjN4cuda3std3__44plusIvEEE10Policy1000EPfSC_jS9_ffNS7_10__identityEEEvT0_T1_T2_T3_T4_T6_E12temp_storage+72];
	add.f32 	%f234, %f233, %f232;
	selp.f32 	%f235, %f234, %f232, %p38;
	setp.gt.u32 	%p39, %r70, 480;
	ld.shared.f32 	%f236, [_ZZN3cub18CUB_300001_SM_10006detail6reduce28DeviceReduceSingleTileKernelINS2_10policy_hubIfjN4cuda3std3__44plusIvEEE10Policy1000EPfSC_jS9_ffNS7_10__identityEEEvT0_T1_T2_T3_T4_T6_E12temp_storage+76];
	add.f32 	%f237, %f236, %f235;
	selp.f32 	%f536, %f237, %f235, %p39;
	bra.uni 	$L__BB10_74;
$L__BB10_58:
	mov.u32 	%r48, %tid.x;
	mul.wide.u32 	%rd34, %r48, 4;
	add.s64 	%rd18, %rd15, %rd34;
	// begin inline asm
	ld.global.nc.u32 %r71, [%rd18];
	// end inline asm
	mov.b32 	%f55, %r71;
	add.s64 	%rd19, %rd18, 2048;
	// begin inline asm
	ld.global.nc.u32 %r72, [%rd19];
	// end inline asm
	mov.b32 	%f56, %r72;
	add.s64 	%rd20, %rd18, 4096;
	// begin inline asm
	ld.global.nc.u32 %r73, [%rd20];
	// end inline asm
	mov.b32 	%f57, %r73;
	add.s64 	%rd21, %rd18, 6144;
	// begin inline asm
	ld.global.nc.u32 %r74, [%rd21];
	// end inline asm
	mov.b32 	%f58, %r74;
	add.s64 	%rd22, %rd18, 8192;
	// begin inline asm
	ld.global.nc.u32 %r75, [%rd22];
	// end inline asm
	mov.b32 	%f59, %r75;
	add.s64 	%rd23, %rd18, 10240;
	// begin inline asm
	ld.global.nc.u32 %r76, [%rd23];
	// end inline asm
	mov.b32 	%f60, %r76;
	add.s64 	%rd24, %rd18, 12288;
	// begin inline asm
	ld.global.nc.u32 %r77, [%rd24];
	// end inline asm
	mov.b32 	%f61, %r77;
	add.s64 	%rd25, %rd18, 14336;
	// begin inline asm
	ld.global.nc.u32 %r78, [%rd25];
	// end inline asm
	mov.b32 	%f62, %r78;
	add.s64 	%rd26, %rd18, 16384;
	// begin inline asm
	ld.global.nc.u32 %r79, [%rd26];
	// end inline asm
	mov.b32 	%f63, %r79;
	add.s64 	%rd27, %rd18, 18432;
	// begin inline asm
	ld.global.nc.u32 %r80, [%rd27];
	// end inline asm
	mov.b32 	%f64, %r80;
	add.s64 	%rd28, %rd18, 20480;
	// begin inline asm
	ld.global.nc.u32 %r81, [%rd28];
	// end inline asm
	mov.b32 	%f65, %r81;
	add.s64 	%rd29, %rd18, 22528;
	// begin inline asm
	ld.global.nc.u32 %r82, [%rd29];
	// end inline asm
	mov.b32 	%f66, %r82;
	add.s64 	%rd30, %rd18, 24576;
	// begin inline asm
	ld.global.nc.u32 %r83, [%rd30];
	// end inline asm
	mov.b32 	%f67, %r83;
	add.s64 	%rd31, %rd18, 26624;
	// begin inline asm
	ld.global.nc.u32 %r84, [%rd31];
	// end inline asm
	mov.b32 	%f68, %r84;
	add.s64 	%rd32, %rd18, 28672;
	// begin inline asm
	ld.global.nc.u32 %r85, [%rd32];
	// end inline asm
	mov.b32 	%f69, %r85;
	add.s64 	%rd33, %rd18, 30720;
	// begin inline asm
	ld.global.nc.u32 %r86, [%rd33];
	// end inline asm
	mov.b32 	%f70, %r86;
	add.f32 	%f71, %f55, %f56;
	add.f32 	%f72, %f57, %f58;
	add.f32 	%f73, %f59, %f60;
	add.f32 	%f74, %f61, %f62;
	add.f32 	%f75, %f63, %f64;
	add.f32 	%f76, %f65, %f66;
	add.f32 	%f77, %f67, %f68;
	add.f32 	%f78, %f69, %f70;
	add.f32 	%f79, %f71, %f72;
	add.f32 	%f80, %f73, %f74;
	add.f32 	%f81, %f75, %f76;
	add.f32 	%f82, %f77, %f78;
	add.f32 	%f83, %f79, %f80;
	add.f32 	%f84, %f81, %f82;
	add.f32 	%f535, %f83, %f84;
	add.s32 	%r49, %r70, -8192;
	setp.lt.u32 	%p4, %r49, 8192;
	mov.b32 	%r344, 8192;
	@%p4 bra 	$L__BB10_62;
	mov.b32 	%r344, 8192;
$L__BB10_60:
	add.s32 	%r105, %r48, %r344;
	mul.wide.u32 	%rd51, %r105, 4;
	add.s64 	%rd35, %rd15, %rd51;
	// begin inline asm
	ld.global.nc.u32 %r89, [%rd35];
	// end inline asm
	mov.b32 	%f85, %r89;
	mul.wide.u32 	%rd52, %r344, 4;
	add.s64 	%rd53, %rd18, %rd52;
	add.s64 	%rd36, %rd53, 2048;
	// begin inline asm
	ld.global.nc.u32 %r90, [%rd36];
	// end inline asm
	mov.b32 	%f86, %r90;
	add.s64 	%rd37, %rd53, 4096;
	// begin inline asm
	ld.global.nc.u32 %r91, [%rd37];
	// end inline asm
	mov.b32 	%f87, %r91;
	add.s64 	%rd38, %rd53, 6144;
	// begin inline asm
	ld.global.nc.u32 %r92, [%rd38];
	// end inline asm
	mov.b32 	%f88, %r92;
	add.s64 	%rd39, %rd53, 8192;
	// begin inline asm
	ld.global.nc.u32 %r93, [%rd39];
	// end inline asm
	mov.b32 	%f89, %r93;
	add.s64 	%rd40, %rd53, 10240;
	// begin inline asm
	ld.global.nc.u32 %r94, [%rd40];
	// end inline asm
	mov.b32 	%f90, %r94;
	add.s64 	%rd41, %rd53, 12288;
	// begin inline asm
	ld.global.nc.u32 %r95, [%rd41];
	// end inline asm
	mov.b32 	%f91, %r95;
	add.s64 	%rd42, %rd53, 14336;
	// begin inline asm
	ld.global.nc.u32 %r96, [%rd42];
	// end inline asm
	mov.b32 	%f92, %r96;
	add.s64 	%rd43, %rd53, 16384;
	// begin inline asm
	ld.global.nc.u32 %r97, [%rd43];
	// end inline asm
	mov.b32 	%f93, %r97;
	add.s64 	%rd44, %rd53, 18432;
	// begin inline asm
	ld.global.nc.u32 %r98, [%rd44];
	// end inline asm
	mov.b32 	%f94, %r98;
	add.s64 	%rd45, %rd53, 20480;
	// begin inline asm
	ld.global.nc.u32 %r99, [%rd45];
	// end inline asm
	mov.b32 	%f95, %r99;
	add.s64 	%rd46, %rd53, 22528;
	// begin inline asm
	ld.global.nc.u32 %r100, [%rd46];
	// end inline asm
	mov.b32 	%f96, %r100;
	add.s64 	%rd47, %rd53, 24576;
	// begin inline asm
	ld.global.nc.u32 %r101, [%rd47];
	// end inline asm
	mov.b32 	%f97, %r101;
	add.s64 	%rd48, %rd53, 26624;
	// begin inline asm
	ld.global.nc.u32 %r102, [%rd48];
	// end inline asm
	mov.b32 	%f98, %r102;
	add.s64 	%rd49, %rd53, 28672;
	// begin inline asm
	ld.global.nc.u32 %r103, [%rd49];
	// end inline asm
	mov.b32 	%f99, %r103;
	add.s64 	%rd50, %rd53, 30720;
	// begin inline asm
	ld.global.nc.u32 %r104, [%rd50];
	// end inline asm
	mov.b32 	%f100, %r104;
	add.f32 	%f101, %f535, %f85;
	add.f32 	%f102, %f86, %f87;
	add.f32 	%f103, %f88, %f89;
	add.f32 	%f104, %f90, %f91;
	add.f32 	%f105, %f92, %f93;
	add.f32 	%f106, %f94, %f95;
	add.f32 	%f107, %f96, %f97;
	add.f32 	%f108, %f98, %f99;
	add.f32 	%f109, %f101, %f102;
	add.f32 	%f110, %f103, %f104;
	add.f32 	%f111, %f105, %f106;
	add.f32 	%f112, %f107, %f108;
	add.f32 	%f113, %f109, %f110;
	add.f32 	%f114, %f111, %f112;
	add.f32 	%f115, %f113, %f114;
	add.f32 	%f535, %f115, %f100;
	sub.s32 	%r106, %r70, %r344;
	setp.lt.u32 	%p5, %r106, 8192;
	@%p5 bra 	$L__BB10_70;
	add.s32 	%r344, %r344, 8192;
	setp.le.u32 	%p6, %r344, %r49;
	@%p6 bra 	$L__BB10_60;
$L__BB10_62:
	setp.le.u32 	%p7, %r70, %r344;
	@%p7 bra 	$L__BB10_70;
	sub.s32 	%r53, %r70, %r344;
	setp.ge.s32 	%p8, %r48, %r53;
	@%p8 bra 	$L__BB10_70;
	not.b32 	%r107, %r48;
	add.s32 	%r108, %r70, %r107;
	sub.s32 	%r54, %r108, %r344;
	and.b32  	%r109, %r54, 1536;
	setp.eq.s32 	%p9, %r109, 1536;
	mov.u32 	%r348, %r48;
	@%p9 bra 	$L__BB10_67;
	add.s32 	%r346, %r48, %r344;
	shr.u32 	%r110, %r54, 9;
	add.s32 	%r111, %r110, 1;
	and.b32  	%r112, %r111, 3;
	neg.s32 	%r345, %r112;
	mov.u32 	%r348, %r48;
$L__BB10_66:
	.pragma "nounroll";
	mul.wide.u32 	%rd55, %r346, 4;
	add.s64 	%rd54, %rd15, %rd55;
	// begin inline asm
	ld.global.nc.u32 %r113, [%rd54];
	// end inline asm
	mov.b32 	%f117, %r113;
	add.f32 	%f535, %f535, %f117;
	add.s32 	%r348, %r348, 512;
	add.s32 	%r346, %r346, 512;
	add.s32 	%r345, %r345, 1;
	setp.ne.s32 	%p10, %r345, 0;
	@%p10 bra 	$L__BB10_66;
$L__BB10_67:
	setp.lt.u32 	%p11, %r54, 1536;
	@%p11 bra 	$L__BB10_70;
	add.s32 	%r350, %r348, 1024;
	add.s32 	%r349, %r348, %r344;
$L__BB10_69:
	mul.wide.u32 	%rd60, %r349, 4;
	add.s64 	%rd56, %rd15, %rd60;
	// begin inline asm
	ld.global.nc.u32 %r114, [%rd56];
	// end inline asm
	mov.b32 	%f118, %r114;
	add.f32 	%f119, %f535, %f118;
	add.s32 	%r118, %r349, 512;
	mul.wide.u32 	%rd61, %r118, 4;
	add.s64 	%rd57, %rd15, %rd61;
	// begin inline asm
	ld.global.nc.u32 %r115, [%rd57];
	// end inline asm
	mov.b32 	%f120, %r115;
	add.f32 	%f121, %f119, %f120;
	add.s32 	%r119, %r349, 1024;
	mul.wide.u32 	%rd62, %r119, 4;
	add.s64 	%rd58, %rd15, %rd62;
	// begin inline asm
	ld.global.nc.u32 %r116, [%rd58];
	// end inline asm
	mov.b32 	%f122, %r116;
	add.f32 	%f123, %f121, %f122;
	add.s32 	%r120, %r349, 1536;
	mul.wide.u32 	%rd63, %r120, 4;
	add.s64 	%rd59, %rd15, %rd63;
	// begin inline asm
	ld.global.nc.u32 %r117, [%rd59];
	// end inline asm
	mov.b32 	%f124, %r117;
	add.f32 	%f535, %f123, %f124;
	add.s32 	%r68, %r350, 2048;
	add.s32 	%r121, %r350, 1024;
	add.s32 	%r349, %r349, 2048;
	setp.lt.s32 	%p12, %r121, %r53;
	mov.u32 	%r350, %r68;
	@%p12 bra 	$L__BB10_69;
$L__BB10_70:
	// begin inline asm
	mov.u32 %r122, %laneid;
	// end inline asm
	mov.b32 	%r123, 1;
	mov.b32 	%r136, 31;
	mov.b32 	%r137, -1;
	// begin inline asm
	{  .reg .f32 r0;  .reg .pred p;  shfl.sync.down.b32 r0|p, %f535, %r123, %r136, %r137;  @p add.f32 r0, r0, %f535;  mov.f32 %f125, r0;}
	// end inline asm
	mov.b32 	%r126, 2;
	// begin inline asm
	{  .reg .f32 r0;  .reg .pred p;  shfl.sync.down.b32 r0|p, %f125, %r126, %r136, %r137;  @p add.f32 r0, r0, %f125;  mov.f32 %f128, r0;}
	// end inline asm
	mov.b32 	%r129, 4;
	// begin inline asm
	{  .reg .f32 r0;  .reg .pred p;  shfl.sync.down.b32 r0|p, %f128, %r129, %r136, %r137;  @p add.f32 r0, r0, %f128;  mov.f32 %f131, r0;}
	// end inline asm
	mov.b32 	%r132, 8;
	// begin inline asm
	{  .reg .f32 r0;  .reg .pred p;  shfl.sync.down.b32 r0|p, %f131, %r132, %r136, %r137;  @p add.f32 r0, r0, %f131;  mov.f32 %f134, r0;}
	// end inline asm
	mov.b32 	%r135, 16;
	// begin inline asm
	{  .reg .f32 r0;  .reg .pred p;  shfl.sync.down.b32 r0|p, %f134, %r135, %r136, %r137;  @p add.f32 r0, r0, %f134;  mov.f32 %f536, r0;}
	// end inline asm
	setp.ne.s32 	%p13, %r122, 0;
	@%p13 bra 	$L__BB10_72;
	shr.u32 	%r138, %r48, 3;
	and.b32  	%r139, %r138, 124;
	mov.u32 	%r140, _ZZN3cub18CUB_300001_SM_10006detail6reduce28DeviceReduceSingleTileKernelINS2_10policy_hubIfjN4cuda3std3__44plusIvEEE10Policy1000EPfSC_jS9_ffNS7_10__identityEEEvT0_T1_T2_T3_T4_T6_E12temp_storage;
	add.s32 	%r141, %r140, %r139;
	st.shared.f32 	[%r141+16], %f536;
$L__BB10_72:
	bar.sync 	0;
	setp.ne.s32 	%p14, %r48, 0;
	@%p14 bra 	$L__BB10_74;
	ld.shared.f32 	%f140, [_ZZN3cub18CUB_300001_SM_10006detail6reduce28DeviceReduceSingleTileKernelINS2_10policy_hubIfjN4cuda3std3__44plusIvEEE10Policy1000EPfSC_jS9_ffNS7_10__identityEEEvT0_T1_T2_T3_T4_T6_E12temp_storage+20];
	add.f32 	%f141, %f536, %f140;
	ld.shared.f32 	%f142, [_ZZN3cub18CUB_300001_SM_10006detail6reduce28DeviceReduceSingleTileKernelINS2_10policy_hubIfjN4cuda3std3__44plusIvEEE10Policy1000EPfSC_jS9_ffNS7_10__identityEEEvT0_T1_T2_T3_T4_T6_E12temp_storage+24];
	add.f32 	%f143, %f141, %f142;
	ld.shared.f32 	%f144, [_ZZN3cub18CUB_300001_SM_10006detail6reduce28DeviceReduceSingleTileKernelINS2_10policy_hubIfjN4cuda3std3__44plusIvEEE10Policy1000EPfSC_jS9_ffNS7_10__identityEEEvT0_T1_T2_T3_T4_T6_E12temp_storage+28];
	add.f32 	%f145, %f143, %f144;
	ld.shared.f32 	%f146, [_ZZN3cub18CUB_300001_SM_10006detail6reduce28DeviceReduceSingleTileKernelINS2_10policy_hubIfjN4cuda3std3__44plusIvEEE10Policy1000EPfSC_jS9_ffNS7_10__identityEEEvT0_T1_T2_T3_T4_T6_E12temp_storage+32];
	add.f32 	%f147, %f145, %f146;
	ld.shared.f32 	%f148, [_ZZN3cub18CUB_300001_SM_10006detail6reduce28DeviceReduceSingleTileKernelINS2_10policy_hubIfjN4cuda3std3__44plusIvEEE10Policy1000EPfSC_jS9_ffNS7_10__identityEEEvT0_T1_T2_T3_T4_T6_E12temp_storage+36];
	add.f32 	%f149, %f147, %f148;
	ld.shared.f32 	%f150, [_ZZN3cub18CUB_300001_SM_10006detail6reduce28DeviceReduceSingleTileKernelINS2_10policy_hubIfjN4cuda3std3__44plusIvEEE10Policy1000EPfSC_jS9_ffNS7_10__identityEEEvT0_T1_T2_T3_T4_T6_E12temp_storage+40];
	add.f32 	%f151, %f149, %f150;
	ld.shared.f32 	%f152, [_ZZN3cub18CUB_300001_SM_10006detail6reduce28DeviceReduceSingleTileKernelINS2_10policy_hubIfjN4cuda3std3__44plusIvEEE10Policy1000EPfSC_jS9_ffNS7_10__identityEEEvT0_T1_T2_T3_T4_T6_E12temp_storage+44];
	add.f32 	%f153, %f151, %f152;
	ld.shared.f32 	%f154, [_ZZN3cub18CUB_300001_SM_10006detail6reduce28DeviceReduceSingleTileKernelINS2_10policy_hubIfjN4cuda3std3__44plusIvEEE10Policy1000EPfSC_jS9_ffNS7_10__identityEEEvT0_T1_T2_T3_T4_T6_E12temp_storage+48];
	add.f32 	%f155, %f153, %f154;
	ld.shared.f32 	%f156, [_ZZN3cub18CUB_300001_SM_10006detail6reduce28DeviceReduceSingleTileKernelINS2_10policy_hubIfjN4cuda3std3__44plusIvEEE10Policy1000EPfSC_jS9_ffNS7_10__identityEEEvT0_T1_T2_T3_T4_T6_E12temp_storage+52];
	add.f32 	%f157, %f155, %f156;
	ld.shared.f32 	%f158, [_ZZN3cub18CUB_300001_SM_10006detail6reduce28DeviceReduceSingleTileKernelINS2_10policy_hubIfjN4cuda3std3__44plusIvEEE10Policy1000EPfSC_jS9_ffNS7_10__identityEEEvT0_T1_T2_T3_T4_T6_E12temp_storage+56];
	add.f32 	%f159, %f157, %f158;
	ld.shared.f32 	%f160, [_ZZN3cub18CUB_300001_SM_10006detail6reduce28DeviceReduceSingleTileKernelINS2_10policy_hubIfjN4cuda3std3__44plusIvEEE10Policy1000EPfSC_jS9_ffNS7_10__identityEEEvT0_T1_T2_T3_T4_T6_E12temp_storage+60];
	add.f32 	%f161, %f159, %f160;
	ld.shared.f32 	%f162, [_ZZN3cub18CUB_300001_SM_10006detail6reduce28DeviceReduceSingleTileKernelINS2_10policy_hubIfjN4cuda3std3__44plusIvEEE10Policy1000EPfSC_jS9_ffNS7_10__identityEEEvT0_T1_T2_T3_T4_T6_E12temp_storage+64];
	add.f32 	%f163, %f161, %f162;
	ld.shared.f32 	%f164, [_ZZN3cub18CUB_300001_SM_10006detail6reduce28DeviceReduceSingleTileKernelINS2_10policy_hubIfjN4cuda3std3__44plusIvEEE10Policy1000EPfSC_jS9_ffNS7_10__identityEEEvT0_T1_T2_T3_T4_T6_E12temp_storage+68];
	add.f32 	%f165, %f163, %f164;
	ld.shared.f32 	%f166, [_ZZN3cub18CUB_300001_SM_10006detail6reduce28DeviceReduceSingleTileKernelINS2_10policy_hubIfjN4cuda3std3__44plusIvEEE10Policy1000EPfSC_jS9_ffNS7_10__identityEEEvT0_T1_T2_T3_T4_T6_E12temp_storage+72];
	add.f32 	%f167, %f165, %f166;
	ld.shared.f32 	%f168, [_ZZN3cub18CUB_300001_SM_10006detail6reduce28DeviceReduceSingleTileKernelINS2_10policy_hubIfjN4cuda3std3__44plusIvEEE10Policy1000EPfSC_jS9_ffNS7_10__identityEEEvT0_T1_T2_T3_T4_T6_E12temp_storage+76];
	add.f32 	%f536, %f167, %f168;
$L__BB10_74:
	mov.u32 	%r323, %tid.x;
	setp.ne.s32 	%p81, %r323, 0;
	@%p81 bra 	$L__BB10_76;
	add.f32 	%f509, %f54, %f536;
	st.global.f32 	[%rd1], %f509;
$L__BB10_76:
	ret;

}
	// .globl	_ZN3cub18CUB_300001_SM_10006detail6reduce18DeviceReduceKernelINS2_10policy_hubIfjN4cuda3std3__44plusIvEEE10Policy1000EPfjS9_fNS7_10__identityEEEvT0_PT3_T1_NS0_13GridEvenShareISH_EET2_T4_
.visible .entry _ZN3cub18CUB_300001_SM_10006detail6reduce18DeviceReduceKernelINS2_10policy_hubIfjN4cuda3std3__44plusIvEEE10Policy1000EPfjS9_fNS7_10__identityEEEvT0_PT3_T1_NS0_13GridEvenShareISH_EET2_T4_(
	.param .u64 .ptr .align 1 _ZN3cub18CUB_300001_SM_10006detail6reduce18DeviceReduceKernelINS2_10policy_hubIfjN4cuda3std3__44plusIvEEE10Policy1000EPfjS9_fNS7_10__identityEEEvT0_PT3_T1_NS0_13GridEvenShareISH_EET2_T4__param_0,
	.param .u64 .ptr .align 1 _ZN3cub18CUB_300001_SM_10006detail6reduce18DeviceReduceKernelINS2_10policy_hubIfjN4cuda3std3__44plusIvEEE10Policy1000EPfjS9_fNS7_10__identityEEEvT0_PT3_T1_NS0_13GridEvenShareISH_EET2_T4__param_1,
	.param .u32 _ZN3cub18CUB_300001_SM_10006detail6reduce18DeviceReduceKernelINS2_10policy_hubIfjN4cuda3std3__44plusIvEEE10Policy1000EPfjS9_fNS7_10__identityEEEvT0_PT3_T1_NS0_13GridEvenShareISH_EET2_T4__param_2,
	.param .align 4 .b8 _ZN3cub18CUB_300001_SM_10006detail6reduce18DeviceReduceKernelINS2_10policy_hubIfjN4cuda3std3__44plusIvEEE10Policy1000EPfjS9_fNS7_10__identityEEEvT0_PT3_T1_NS0_13GridEvenShareISH_EET2_T4__param_3[40],
	.param .align 1 .b8 _ZN3cub18CUB_300001_SM_10006detail6reduce18DeviceReduceKernelINS2_10policy_hubIfjN4cuda3std3__44plusIvEEE10Policy1000EPfjS9_fNS7_10__identityEEEvT0_PT3_T1_NS0_13GridEvenShareISH_EET2_T4__param_4[1],
	.param .align 1 .b8 _ZN3cub18CUB_300001_SM_10006detail6reduce18DeviceReduceKernelINS2_10policy_hubIfjN4cuda3std3__44plusIvEEE10Policy1000EPfjS9_fNS7_10__identityEEEvT0_PT3_T1_NS0_13GridEvenShareISH_EET2_T4__param_5[1]
)
.maxntid 512
{
	.reg .pred 	%p<81>;
	.reg .b32 	%r<410>;
	.reg .b32 	%f<531>;
	.reg .b64 	%rd<120>;
	// demoted variable
	.shared .align 4 .b8 _ZZN3cub18CUB_300001_SM_10006detail6reduce18DeviceReduceKernelINS2_10policy_hubIfjN4cuda3std3__44plusIvEEE10Policy1000EPfjS9_fNS7_10__identityEEEvT0_PT3_T1_NS0_13GridEvenShareISH_EET2_T4_E12temp_storage[84];
	ld.param.u32 	%r1, [_ZN3cub18CUB_300001_SM_10006detail6reduce18DeviceReduceKernelINS2_10policy_hubIfjN4cuda3std3__44plusIvEEE10Policy1000EPfjS9_fNS7_10__identityEEEvT0_PT3_T1_NS0_13GridEvenShareISH_EET2_T4__param_3+20];
	ld.param.u64 	%rd1, [_ZN3cub18CUB_300001_SM_10006detail6reduce18DeviceReduceKernelINS2_10policy_hubIfjN4cuda3std3__44plusIvEEE10Policy1000EPfjS9_fNS7_10__identityEEEvT0_PT3_T1_NS0_13GridEvenShareISH_EET2_T4__param_0];
	ld.param.u32 	%r2, [_ZN3cub18CUB_300001_SM_10006detail6reduce18DeviceReduceKernelINS2_10policy_hubIfjN4cuda3std3__44plusIvEEE10Policy1000EPfjS9_fNS7_10__identityEEEvT0_PT3_T1_NS0_13GridEvenShareISH_EET2_T4__param_3+24];
	mov.u32 	%r3, %ctaid.x;
	shl.b32 	%r4, %r2, 13;
	shl.b32 	%r5, %r3, 13;
	and.b64  	%rd3, %rd1, 7;
	setp.ne.s64 	%p1, %rd3, 0;
	@%p1 bra 	$L__BB11_36;
	sub.s32 	%r6, %r1, %r5;
	setp.gt.u32 	%p41, %r6, 8191;
	@%p41 bra 	$L__BB11_20;
	mov.u32 	%r7, %tid.x;
	setp.ge.u32 	%p53, %r7, %r6;
	mov.f32 	%f511, 0f00000000;
	mov.u32 	%r380, %r7;
	@%p53 bra 	$L__BB11_4;
	add.s32 	%r315, %r5, %r7;
	mul.wide.u32 	%rd105, %r315, 4;
	add.s64 	%rd104, %rd1, %rd105;
	// begin inline asm
	ld.global.nc.u32 %r314, [%rd104];
	// end inline asm
	mov.b32 	%f511, %r314;
	add.s32 	%r380, %r7, 512;
$L__BB11_4:
	setp.ge.u32 	%p54, %r380, %r6;
	@%p54 bra 	$L__BB11_11;
	not.b32 	%r316, %r380;
	add.s32 	%r10, %r1, %r316;
	and.b32  	%r317, %r10, 1536;
	setp.eq.s32 	%p55, %r317, 1536;
	@%p55 bra 	$L__BB11_8;
	add.s32 	%r378, %r380, %r5;
	shr.u32 	%r318, %r10, 9;
	add.s32 	%r319, %r318, 1;
	and.b32  	%r320, %r319, 3;
	neg.s32 	%r377, %r320;
$L__BB11_7:
	.pragma "nounroll";
	mul.wide.u32 	%rd107, %r378, 4;
	add.s64 	%rd106, %rd1, %rd107;
	// begin inline asm
	ld.global.nc.u32 %r321, [%rd106];
	// end inline asm
	mov.b32 	%f395, %r321;
	add.f32 	%f511, %f511, %f395;
	add.s32 	%r380, %r380, 512;
	add.s32 	%r378, %r378, 512;
	add.s32 	%r377, %r377, 1;
	setp.ne.s32 	%p56, %r377, 0;
	@%p56 bra 	$L__BB11_7;
$L__BB11_8:
	sub.s32 	%r322, %r10, %r5;
	setp.lt.u32 	%p57, %r322, 1536;
	@%p57 bra 	$L__BB11_11;
	add.s32 	%r382, %r380, 1024;
	add.s32 	%r381, %r380, %r5;
$L__BB11_10:
	mul.wide.u32 	%rd112, %r381, 4;
	add.s64 	%rd108, %rd1, %rd112;
	// begin inline asm
	ld.global.nc.u32 %r323, [%rd108];
	// end inline asm
	mov.b32 	%f396, %r323;
	add.f32 	%f397, %f511, %f396;
	add.s32 	%r327, %r381, 512;
	mul.wide.u32 	%rd113, %r327, 4;
	add.s64 	%rd109, %rd1, %rd113;
	// begin inline asm
	ld.global.nc.u32 %r324, [%rd109];
	// end inline asm
	mov.b32 	%f398, %r324;
	add.f32 	%f399, %f397, %f398;
	add.s32 	%r328, %r381, 1024;
	mul.wide.u32 	%rd114, %r328, 4;
	add.s64 	%rd110, %rd1, %rd114;
	// begin inline asm
	ld.global.nc.u32 %r325, [%rd110];
	// end inline asm
	mov.b32 	%f400, %r325;
	add.f32 	%f401, %f399, %f400;
	add.s32 	%r329, %r381, 1536;
	mul.wide.u32 	%rd115, %r329, 4;
	add.s64 	%rd111, %rd1, %rd115;
	// begin inline asm
	ld.global.nc.u32 %r326, [%rd111];
	// end inline asm
	mov.b32 	%f402, %r326;
	add.f32 	%f511, %f401, %f402;
	add.s32 	%r24, %r382, 2048;
	add.s32 	%r330, %r382, 1024;
	add.s32 	%r381, %r381, 2048;
	setp.lt.s32 	%p58, %r330, %r6;
	mov.u32 	%r382, %r24;
	@%p58 bra 	$L__BB11_10;
$L__BB11_11:
	setp.lt.u32 	%p59, %r6, 512;
	@%p59 bra 	$L__BB11_16;
	// begin inline asm
	mov.u32 %r355, %laneid;
	// end inline asm
	mov.b32 	%r356, 1;
	mov.b32 	%r369, 31;
	mov.b32 	%r370, -1;
	// begin inline asm
	{  .reg .f32 r0;  .reg .pred p;  shfl.sync.down.b32 r0|p, %f511, %r356, %r369, %r370;  @p add.f32 r0, r0, %f511;  mov.f32 %f462, r0;}
	// end inline asm
	mov.b32 	%r359, 2;
	// begin inline asm
	{  .reg .f32 r0;  .reg .pred p;  shfl.sync.down.b32 r0|p, %f462, %r359, %r369, %r370;  @p add.f32 r0, r0, %f462;  mov.f32 %f465, r0;}
	// end inline asm
	mov.b32 	%r362, 4;
	// begin inline asm
	{  .reg .f32 r0;  .reg .pred p;  shfl.sync.down.b32 r0|p, %f465, %r362, %r369, %r370;  @p add.f32 r0, r0, %f465;  mov.f32 %f468, r0;}
	// end inline asm
	mov.b32 	%r365, 8;
	// begin inline asm
	{  .reg .f32 r0;  .reg .pred p;  shfl.sync.down.b32 r0|p, %f468, %r365, %r369, %r370;  @p add.f32 r0, r0, %f468;  mov.f32 %f471, r0;}
	// end inline asm
	mov.b32 	%r368, 16;
	// begin inline asm
	{  .reg .f32 r0;  .reg .pred p;  shfl.sync.down.b32 r0|p, %f471, %r368, %r369, %r370;  @p add.f32 r0, r0, %f471;  mov.f32 %f530, r0;}
	// end inline asm
	setp.ne.s32 	%p78, %r355, 0;
	@%p78 bra 	$L__BB11_14;
	shr.u32 	%r371, %r7, 3;
	and.b32  	%r372, %r371, 124;
	mov.u32 	%r373, _ZZN3cub18CUB_300001_SM_10006detail6reduce18DeviceReduceKernelINS2_10policy_hubIfjN4cuda3std3__44plusIvEEE10Policy1000EPfjS9_fNS7_10__identityEEEvT0_PT3_T1_NS0_13GridEvenShareISH_EET2_T4_E12temp_storage;
	add.s32 	%r374, %r373, %r372;
	st.shared.f32 	[%r374+16], %f530;
$L__BB11_14:
	bar.sync 	0;
	setp.ne.s32 	%p79, %r7, 0;
	@%p79 bra 	$L__BB11_71;
	ld.shared.f32 	%f477, [_ZZN3cub18CUB_300001_SM_10006detail6reduce18DeviceReduceKernelINS2_10policy_hubIfjN4cuda3std3__44plusIvEEE10Policy1000EPfjS9_fNS7_10__identityEEEvT0_PT3_T1_NS0_13GridEvenShareISH_EET2_T4_E12temp_storage+20];
	add.f32 	%f478, %f530, %f477;
	ld.shared.f32 	%f479, [_ZZN3cub18CUB_300001_SM_10006detail6reduce18DeviceReduceKernelINS2_10policy_hubIfjN4cuda3std3__44plusIvEEE10Policy1000EPfjS9_fNS7_10__identityEEEvT0_PT3_T1_NS0_13GridEvenShareISH_EET2_T4_E12temp_storage+24];
	add.f32 	%f480, %f478, %f479;
	ld.shared.f32 	%f481, [_ZZN3cub18CUB_300001_SM_10006detail6reduce18DeviceReduceKernelINS2_10policy_hubIfjN4cuda3std3__44plusIvEEE10Policy1000EPfjS9_fNS7_10__identityEEEvT0_PT3_T1_NS0_13GridEvenShareISH_EET2_T4_E12temp_storage+28];
	add.f32 	%f482, %f480, %f481;
	ld.shared.f32 	%f483, [_ZZN3cub18CUB_300001_SM_10006detail6reduce18DeviceReduceKernelINS2_10policy_hubIfjN4cuda3std3__44plusIvEEE10Policy1000EPfjS9_fNS7_10__identityEEEvT0_PT3_T1_NS0_13GridEvenShareISH_EET2_T4_E12temp_storage+32];
	add.f32 	%f484, %f482, %f483;
	ld.shared.f32 	%f485, [_ZZN3cub18CUB_300001_SM_10006detail6reduce18DeviceReduceKernelINS2_10policy_hubIfjN4cuda3std3__44plusIvEEE10Policy1000EPfjS9_fNS7_10__identityEEEvT0_PT3_T1_NS0_13GridEvenShareISH_EET2_T4_E12temp_storage+36];
	add.f32 	%f486, %f484, %f485;
	ld.shared.f32 	%f487, [_ZZN3cub18CUB_300001_SM_10006detail6reduce18DeviceReduceKernelINS2_10policy_hubIfjN4cuda3std3__44plusIvEEE10Policy1000EPfjS9_fNS7_10__identityEEEvT0_PT3_T1_NS0_13GridEvenShareISH_EET2_T4_E12temp_storage+40];
	add.f32 	%f488, %f486, %f487;
	ld.shared.f32 	%f489, [_ZZN3cub18CUB_300001_SM_10006detail6reduce18DeviceReduceKernelINS2_10policy_hubIfjN4cuda3std3__44plusIvEEE10Policy1000EPfjS9_fNS7_10__identityEEEvT0_PT3_T1_NS0_13GridEvenShareISH_EET2_T4_E12temp_storage+44];
	add.f32 	%f490, %f488, %f489;
	ld.shared.f32 	%f491, [_ZZN3cub18CUB_300001_SM_10006detail6reduce18DeviceReduceKernelINS2_10policy_hubIfjN4cuda3std3__44plusIvEEE10Policy1000EPfjS9_fNS7_10__identityEEEvT0_PT3_T1_NS0_13GridEvenShareISH_EET2_T4_E12temp_storage+48];
	add.f32 	%f492, %f490, %f491;
	ld.shared.f32 	%f493, [_ZZN3cub18CUB_300001_SM_10006detail6reduce18DeviceReduceKernelINS2_10policy_hubIfjN4cuda3std3__44plusIvEEE10Policy1000EPfjS9_fNS7_10__identityEEEvT0_PT3_T1_NS0_13GridEvenShareISH_EET2_T4_E12temp_storage+52];
	add.f32 	%f494, %f492, %f493;
	ld.shared.f32 	%f495, [_ZZN3cub18CUB_300001_SM_10006detail6reduce18DeviceReduceKernelINS2_10policy_hubIfjN4cuda3std3__44plusIvEEE10Policy1000EPfjS9_fNS7_10__identityEEEvT0_PT3_T1_NS0_13GridEvenShareISH_EET2_T4_E12temp_storage+56];
	add.f32 	%f496, %f494, %f495;
	ld.shared.f32 	%f497, [_ZZN3cub18CUB_300001_SM_10006detail6reduce18DeviceReduceKernelINS2_10policy_hubIfjN4cuda3std3__44plusIvEEE10Policy1000EPfjS9_fNS7_10__identityEEEvT0_PT3_T1_NS0_13GridEvenShareISH_EET2_T4_E12temp_storage+60];
	add.f32 	%f498, %f496, %f497;
	ld.shared.f32 	%f499, [_ZZN3cub18CUB_300001_SM_10006detail6reduce18DeviceReduceKernelINS2_10policy_hubIfjN4cuda3std3__44plusIvEEE10Policy1000EPfjS9_fNS7_10__identityEEEvT0_PT3_T1_NS0_13GridEvenShareISH_EET2_T4_E12temp_storage+64];
	add.f32 	%f500, %f498, %f499;
	ld.shared.f32 	%f501, [_ZZN3cub18CUB_300001_SM_10006detail6reduce18DeviceReduceKernelINS2_10policy_hubIfjN4cuda3std3__44plusIvEEE10Policy1000EPfjS9_fNS7_10__identityEEEvT0_PT3_T1_NS0_13GridEvenShareISH_EET2_T4_E12temp_storage+68];
	add.f32 	%f502, %f500, %f501;
	ld.shared.f32 	%f503, [_ZZN3cub18CUB_300001_SM_10006detail6reduce18DeviceReduceKernelINS2_10policy_hubIfjN4cuda3std3__44plusIvEEE10Policy1000EPfjS9_fNS7_10__identityEEEvT0_PT3_T1_NS0_13GridEvenShareISH_EET2_T4_E12temp_storage+72];
	add.f32 	%f504, %f502, %f503;
	ld.shared.f32 	%f505, [_ZZN3cub18CUB_300001_SM_10006detail6reduce18DeviceReduceKernelINS2_10policy_hubIfjN4cuda3std3__44plusIvEEE10Policy1000EPfjS9_fNS7_10__identityEEEvT0_PT3_T1_NS0_13GridEvenShareISH_EET2_T4_E12temp_storage+76];
	add.f32 	%f530, %f504, %f505;
	bra.uni 	$L__BB11_71;
$L__BB11_16:
	// begin inline asm
	mov.u32 %r331, %laneid;
	// end inline asm
	and.b32  	%r347, %r7, 992;
	add.s32 	%r348, %r347, 32;
	setp.gt.u32 	%p60, %r348, %r6;
	not.b32 	%r349, %r347;
	add.s32 	%r350, %r6, %r349;
	selp.b32 	%r345, %r350, 31, %p60;
	mov.b32 	%r332, 1;
	mov.b32 	%r346, -1;
	// begin inline asm
	{  .reg .f32 r0;  .reg .pred p;  shfl.sync.down.b32 r0|p, %f511, %r332, %r345, %r346;  @p add.f32 r0, r0, %f511;  mov.f32 %f403, r0;}
	// end inline asm
	mov.b32 	%r335, 2;
	// begin inline asm
	{  .reg .f32 r0;  .reg .pred p;  shfl.sync.down.b32 r0|p, %f403, %r335, %r345, %r346;  @p add.f32 r0, r0, %f403;  mov.f32 %f406, r0;}
	// end inline asm
	mov.b32 	%r338, 4;
	// begin inline asm
	{  .reg .f32 r0;  .reg .pred p;  shfl.sync.down.b32 r0|p, %f406, %r338, %r345, %r346;  @p add.f32 r0, r0, %f406;  mov.f32 %f409, r0;}
	// end inline asm
	mov.b32 	%r341, 8;
	// begin inline asm
	{  .reg .f32 r0;  .reg .pred p;  shfl.sync.down.b32 r0|p, %f409, %r341, %r345, %r346;  @p add.f32 r0, r0, %f409;  mov.f32 %f412, r0;}
	// end inline asm
	mov.b32 	%r344, 16;
	// begin inline asm
	{  .reg .f32 r0;  .reg .pred p;  shfl.sync.down.b32 r0|p, %f412, %r344, %r345, %r346;  @p add.f32 r0, r0, %f412;  mov.f32 %f530, r0;}
	// end inline asm
	setp.ne.s32 	%p61, %r331, 0;
	@%p61 bra 	$L__BB11_18;
	shr.u32 	%r351, %r7, 3;
	and.b32  	%r352, %r351, 124;
	mov.u32 	%r353, _ZZN3cub18CUB_300001_SM_10006detail6reduce18DeviceReduceKernelINS2_10policy_hubIfjN4cuda3std3__44plusIvEEE10Policy1000EPfjS9_fNS7_10__identityEEEvT0_PT3_T1_NS0_13GridEvenShareISH_EET2_T4_E12temp_storage;
	add.s32 	%r354, %r353, %r352;
	st.shared.f32 	[%r354+16], %f530;
$L__BB11_18:
	bar.sync 	0;
	setp.ne.s32 	%p62, %r7, 0;
	@%p62 bra 	$L__BB11_71;
	setp.gt.u32 	%p63, %r6, 32;
	ld.shared.f32 	%f418, [_ZZN3cub18CUB_300001_SM_10006detail6reduce18DeviceReduceKernelINS2_10policy_hubIfjN4cuda3std3__44plusIvEEE10Policy1000EPfjS9_fNS7_10__identityEEEvT0_PT3_T1_NS0_13GridEvenShareISH_EET2_T4_E12temp_storage+20];
	add.f32 	%f419, %f530, %f418;
	selp.f32 	%f420, %f419, %f530, %p63;
	setp.gt.u32 	%p64, %r6, 64;
	ld.shared.f32 	%f421, [_ZZN3cub18CUB_300001_SM_10006detail6reduce18DeviceReduceKernelINS2_10policy_hubIfjN4cuda3std3__44plusIvEEE10Policy1000EPfjS9_fNS7_10__identityEEEvT0_PT3_T1_NS0_13GridEvenShareISH_EET2_T4_E12temp_storage+24];
	add.f32 	%f422, %f421, %f420;
	selp.f32 	%f423, %f422, %f420, %p64;
	setp.gt.u32 	%p65, %r6, 96;
	ld.shared.f32 	%f424, [_ZZN3cub18CUB_300001_SM_10006detail6reduce18DeviceReduceKernelINS2_10policy_hubIfjN4cuda3std3__44plusIvEEE10Policy1000EPfjS9_fNS7_10__identityEEEvT0_PT3_T1_NS0_13GridEvenShareISH_EET2_T4_E12temp_storage+28];
	add.f32 	%f425, %f424, %f423;
	selp.f32 	%f426, %f425, %f423, %p65;
	setp.gt.u32 	%p66, %r6, 128;
	ld.shared.f32 	%f427, [_ZZN3cub18CUB_300001_SM_10006detail6reduce18DeviceReduceKernelINS2_10policy_hubIfjN4cuda3std3__44plusIvEEE10Policy1000EPfjS9_fNS7_10__identityEEEvT0_PT3_T1_NS0_13GridEvenShareISH_EET2_T4_E12temp_storage+32];
	add.f32 	%f428, %f427, %f426;
	selp.f32 	%f429, %f428, %f426, %p66;
	setp.gt.u32 	%p67, %r6, 160;
	ld.shared.f32 	%f430, [_ZZN3cub18CUB_300001_SM_10006detail6reduce18DeviceReduceKernelINS2_10policy_hubIfjN4cuda3std3__44plusIvEEE10Policy1000EPfjS9_fNS7_10__identityEEEvT0_PT3_T1_NS0_13GridEvenShareISH_EET2_T4_E12temp_storage+36];
	add.f32 	%f431, %f430, %f429;
	selp.f32 	%f432, %f431, %f429, %p67;
	setp.gt.u32 	%p68, %r6, 192;
	ld.shared.f32 	%f433, [_ZZN3cub18CUB_300001_SM_10006detail6reduce18DeviceReduceKernelINS2_10policy_hubIfjN4cuda3std3__44plusIvEEE10Policy1000EPfjS9_fNS7_10__identityEEEvT0_PT3_T1_NS0_13GridEvenShareISH_EET2_T4_E12temp_storage+40];
	add.f32 	%f434, %f433, %f432;
	selp.f32 	%f435, %f434, %f432, %p68;
	setp.gt.u32 	%p69, %r6, 224;
	ld.shared.f32 	%f436, [_ZZN3cub18CUB_300001_SM_10006detail6reduce18DeviceReduceKernelINS2_10policy_hubIfjN4cuda3std3__44plusIvEEE10Policy1000EPfjS9_fNS7_10__identityEEEvT0_PT3_T1_NS0_13GridEvenShareISH_EET2_T4_E12temp_storage+44];
	add.f32 	%f437, %f436, %f435;
	selp.f32 	%f438, %f437, %f435, %p69;
	setp.gt.u32 	%p70, %r6, 256;
	ld.shared.f32 	%f439, [_ZZN3cub18CUB_300001_SM_10006detail6reduce18DeviceReduceKernelINS2_10policy_hubIfjN4cuda3std3__44plusIvEEE10Policy1000EPfjS9_fNS7_10__identityEEEvT0_PT3_T1_NS0_13GridEvenShareISH_EET2_T4_E12temp_storage+48];
	add.f32 	%f440, %f439, %f438;
	selp.f32 	%f441, %f440, %f438, %p70;
	setp.gt.u32 	%p71, %r6, 288;
	ld.shared.f32 	%f442, [_ZZN3cub18CUB_300001_SM_10006detail6reduce18DeviceReduceKernelINS2_10policy_hubIfjN4cuda3std3__44plusIvEEE10Policy1000EPfjS9_fNS7_10__identityEEEvT0_PT3_T1_NS0_13GridEvenShareISH_EET2_T4_E12temp_storage+52];
	add.f32 	%f443, %f442, %f441;
	selp.f32 	%f444, %f443, %f441, %p71;
	setp.gt.u32 	%p72, %r6, 320;
	ld.shared.f32 	%f445, [_ZZN3cub18CUB_300001_SM_10006detail6reduce18DeviceReduceKernelINS2_10policy_hubIfjN4cuda3std3__44plusIvEEE10Policy1000EPfjS9_fNS7_10__identityEEEvT0_PT3_T1_NS0_13GridEvenShareISH_EET2_T4_E12temp_storage+56];
	add.f32 	%f446, %f445, %f444;
	selp.f32 	%f447, %f446, %f444, %p72;
	setp.gt.u32 	%p73, %r6, 352;
	ld.shared.f32 	%f448, [_ZZN3cub18CUB_300001_SM_10006detail6reduce18DeviceReduceKernelINS2_10policy_hubIfjN4cuda3std3__44plusIvEEE10Policy1000EPfjS9_fNS7_10__identityEEEvT0_PT3_T1_NS0_13GridEvenShareISH_EET2_T4_E12temp_storage+60];
	add.f32 	%f449, %f448, %f447;
	selp.f32 	%f450, %f449, %f447, %p73;
	setp.gt.u32 	%p74, %r6, 384;
	ld.shared.f32 	%f451, [_ZZN3cub18CUB_300001_SM_10006detail6reduce18DeviceReduceKernelINS2_10policy_hubIfjN4cuda3std3__44plusIvEEE10Policy1000EPfjS9_fNS7_10__identityEEEvT0_PT3_T1_NS0_13GridEvenShareISH_EET2_T4_E12temp_storage+64];
	add.f32 	%f452, %f451, %f450;
	selp.f32 	%f453, %f452, %f450, %p74;
	setp.gt.u32 	%p75, %r6, 416;
	ld.shared.f32 	%f454, [_ZZN3cub18CUB_300001_SM_10006detail6reduce18DeviceReduceKernelINS2_10policy_hubIfjN4cuda3std3__44plusIvEEE10Policy1000EPfjS9_fNS7_10__identityEEEvT0_PT3_T1_NS0_13GridEvenShareISH_EET2_T4_E12temp_storage+68];
	add.f32 	%f455, %f454, %f453;
	selp.f32 	%f456, %f455, %f453, %p75;
	setp.gt.u32 	%p76, %r6, 448;
	ld.shared.f32 	%f457, [_ZZN3cub18CUB_300001_SM_10006detail6reduce18DeviceReduceKernelINS2_10policy_hubIfjN4cuda3std3__44plusIvEEE10Policy1000EPfjS9_fNS7_10__identityEEEvT0_PT3_T1_NS0_13GridEvenShareISH_EET2_T4_E12temp_storage+72];
	add.f32 	%f458, %f457, %f456;
	selp.f32 	%f459, %f458, %f456, %p76;
	setp.gt.u32 	%p77, %r6, 480;
	ld.shared.f32 	%f460, [_ZZN3cub18CUB_300001_SM_10006detail6reduce18DeviceReduceKernelINS2_10policy_hubIfjN4cuda3std3__44plusIvEEE10Policy1000EPfjS9_fNS7_10__identityEEEvT0_PT3_T1_NS0_13GridEvenShareISH_EET2_T4_E12temp_storage+76];
	add.f32 	%f461, %f460, %f459;
	selp.f32 	%f530, %f461, %f459, %p77;
	bra.uni 	$L__BB11_71;
$L__BB11_20:
	mov.u32 	%r26, %tid.x;
	shl.b32 	%r27, %r26, 1;
	add.s32 	%r240, %r5, %r27;
	mul.wide.u32 	%rd76, %r240, 4;
	add.s64 	%rd61, %rd1, %rd76;
	// begin inline asm
	ld.global.nc.u64 %rd60, [%rd61];
	// end inline asm
	mov.b64 	{%r241, %r242}, %rd60;
	mov.b32 	%f279, %r242;
	mov.b32 	%f280, %r241;
	add.s64 	%rd63, %rd61, 4096;
	// begin inline asm
	ld.global.nc.u64 %rd62, [%rd63];
	// end inline asm
	mov.b64 	{%r243, %r244}, %rd62;
	mov.b32 	%f281, %r244;
	mov.b32 	%f282, %r243;
	add.s64 	%rd65, %rd61, 8192;
	// begin inline asm
	ld.global.nc.u64 %rd64, [%rd65];
	// end inline asm
	mov.b64 	{%r245, %r246}, %rd64;
	mov.b32 	%f283, %r246;
	mov.b32 	%f284, %r245;
	add.s64 	%rd67, %rd61, 12288;
	// begin inline asm
	ld.global.nc.u64 %rd66, [%rd67];
	// end inline asm
	mov.b64 	{%r247, %r248}, %rd66;
	mov.b32 	%f285, %r248;
	mov.b32 	%f286, %r247;
	add.s64 	%rd69, %rd61, 16384;
	// begin inline asm
	ld.global.nc.u64 %rd68, [%rd69];
	// end inline asm
	mov.b64 	{%r249, %r250}, %rd68;
	mov.b32 	%f287, %r250;
	mov.b32 	%f288, %r249;
	add.s64 	%rd71, %rd61, 20480;
	// begin inline asm
	ld.global.nc.u64 %rd70, [%rd71];
	// end inline asm
	mov.b64 	{%r251, %r252}, %rd70;
	mov.b32 	%f289, %r252;
	mov.b32 	%f290, %r251;
	add.s64 	%rd73, %rd61, 24576;
	// begin inline asm
	ld.global.nc.u64 %rd72, [%rd73];
	// end inline asm
	mov.b64 	{%r253, %r254}, %rd72;
	mov.b32 	%f291, %r254;
	mov.b32 	%f292, %r253;
	add.s64 	%rd75, %rd61, 28672;
	// begin inline asm
	ld.global.nc.u64 %rd74, [%rd75];
	// end inline asm
	mov.b64 	{%r255, %r256}, %rd74;
	mov.b32 	%f293, %r256;
	mov.b32 	%f294, %r255;
	add.f32 	%f295, %f280, %f279;
	add.f32 	%f296, %f282, %f281;
	add.f32 	%f297, %f284, %f283;
	add.f32 	%f298, %f286, %f285;
	add.f32 	%f299, %f288, %f287;
	add.f32 	%f300, %f290, %f289;
	add.f32 	%f301, %f292, %f291;
	add.f32 	%f302, %f294, %f293;
	add.f32 	%f303, %f295, %f296;
	add.f32 	%f304, %f297, %f298;
	add.f32 	%f305, %f299, %f300;
	add.f32 	%f306, %f301, %f302;
	add.f32 	%f307, %f303, %f304;
	add.f32 	%f308, %f305, %f306;
	add.f32 	%f517, %f307, %f308;
	setp.lt.u32 	%p42, %r6, %r4;
	@%p42 bra 	$L__BB11_32;
	add.s32 	%r28, %r4, %r5;
	add.s32 	%r384, %r28, 512;
	add.s32 	%r383, %r28, %r26;
	mov.b32 	%r385, 0;
$L__BB11_22:
	add.s32 	%r5, %r5, %r4;
	add.s32 	%r258, %r1, -8192;
	setp.gt.u32 	%p43, %r5, %r258;
	@%p43 bra 	$L__BB11_24;
	add.s32 	%r259, %r5, %r27;
	mul.wide.u32 	%rd93, %r259, 4;
	add.s64 	%rd78, %rd1, %rd93;
	// begin inline asm
	ld.global.nc.u64 %rd77, [%rd78];
	// end inline asm
	mov.b64 	{%r260, %r261}, %rd77;
	mov.b32 	%f309, %r261;
	mov.b32 	%f310, %r260;
	add.s64 	%rd80, %rd78, 4096;
	// begin inline asm
	ld.global.nc.u64 %rd79, [%rd80];
	// end inline asm
	mov.b64 	{%r262, %r263}, %rd79;
	mov.b32 	%f311, %r263;
	mov.b32 	%f312, %r262;
	add.s64 	%rd82, %rd78, 8192;
	// begin inline asm
	ld.global.nc.u64 %rd81, [%rd82];
	// end inline asm
	mov.b64 	{%r264, %r265}, %rd81;
	mov.b32 	%f313, %r265;
	mov.b32 	%f314, %r264;
	add.s64 	%rd84, %rd78, 12288;
	// begin inline asm
	ld.global.nc.u64 %rd83, [%rd84];
	// end inline asm
	mov.b64 	{%r266, %r267}, %rd83;
	mov.b32 	%f315, %r267;
	mov.b32 	%f316, %r266;
	add.s64 	%rd86, %rd78, 16384;
	// begin inline asm
	ld.global.nc.u64 %rd85, [%rd86];
	// end inline asm
	mov.b64 	{%r268, %r269}, %rd85;
	mov.b32 	%f317, %r269;
	mov.b32 	%f318, %r268;
	add.s64 	%rd88, %rd78, 20480;
	// begin inline asm
	ld.global.nc.u64 %rd87, [%rd88];
	// end inline asm
	mov.b64 	{%r270, %r271}, %rd87;
	mov.b32 	%f319, %r271;
	mov.b32 	%f320, %r270;
	add.s64 	%rd90, %rd78, 24576;
	// begin inline asm
	ld.global.nc.u64 %rd89, [%rd90];
	// end inline asm
	mov.b64 	{%r272, %r273}, %rd89;
	mov.b32 	%f321, %r273;
	mov.b32 	%f322, %r272;
	add.s64 	%rd92, %rd78, 28672;
	// begin inline asm
	ld.global.nc.u64 %rd91, [%rd92];
	// end inline asm
	mov.b64 	{%r274, %r275}, %rd91;
	mov.b32 	%f323, %r275;
	mov.b32 	%f324, %r274;
	add.f32 	%f325, %f517, %f310;
	add.f32 	%f326, %f309, %f312;
	add.f32 	%f327, %f311, %f314;
	add.f32 	%f328, %f313, %f316;
	add.f32 	%f329, %f315, %f318;
	add.f32 	%f330, %f317, %f320;
	add.f32 	%f331, %f319, %f322;
	add.f32 	%f332, %f321, %f324;
	add.f32 	%f333, %f325, %f326;
	add.f32 	%f334, %f327, %f328;
	add.f32 	%f335, %f329, %f330;
	add.f32 	%f336, %f331, %f332;
	add.f32 	%f337, %f333, %f334;
	add.f32 	%f338, %f335, %f336;
	add.f32 	%f339, %f337, %f338;
	add.f32 	%f517, %f339, %f323;
	sub.s32 	%r276, %r1, %r5;
	setp.lt.u32 	%p44, %r276, %r4;
	add.s32 	%r385, %r385, 1;
	add.s32 	%r384, %r384, %r4;
	add.s32 	%r383, %r383, %r4;
	@%p44 bra 	$L__BB11_32;
	bra.uni 	$L__BB11_22;
$L__BB11_24:
	setp.le.u32 	%p45, %r1, %r5;
	@%p45 bra 	$L__BB11_32;
	sub.s32 	%r39, %r1, %r5;
	setp.ge.s32 	%p46, %r26, %r39;
	@%p46 bra 	$L__BB11_32;
	not.b32 	%r277, %r26;
	add.s32 	%r278, %r1, %r277;
	sub.s32 	%r279, %r278, %r28;
	mul.lo.s32 	%r280, %r2, %r385;
	shl.b32 	%r281, %r280, 13;
	sub.s32 	%r40, %r279, %r281;
	shr.u32 	%r282, %r278, 9;
	add.s32 	%r41, %r282, 1;
	and.b32  	%r283, %r278, 1536;
	setp.eq.s32 	%p47, %r283, 1536;
	mov.u32 	%r390, %r26;
	@%p47 bra 	$L__BB11_29;
	and.b32  	%r284, %r41, 3;
	neg.s32 	%r387, %r284;
	mov.u32 	%r390, %r26;
$L__BB11_28:
	.pragma "nounroll";
	mul.wide.u32 	%rd95, %r383, 4;
	add.s64 	%rd94, %rd1, %rd95;
	// begin inline asm
	ld.global.nc.u32 %r285, [%rd94];
	// end inline asm
	mov.b32 	%f341, %r285;
	add.f32 	%f517, %f517, %f341;
	add.s32 	%r390, %r390, 512;
	add.s32 	%r383, %r383, 512;
	add.s32 	%r387, %r387, 1;
	setp.ne.s32 	%p48, %r387, 0;
	@%p48 bra 	$L__BB11_28;
$L__BB11_29:
	setp.lt.u32 	%p49, %r40, 1536;
	@%p49 bra 	$L__BB11_32;
	add.s32 	%r392, %r390, 1024;
	add.s32 	%r391, %r390, %r384;
$L__BB11_31:
	add.s32 	%r290, %r391, -512;
	mul.wide.u32 	%rd100, %r290, 4;
	add.s64 	%rd96, %rd1, %rd100;
	// begin inline asm
	ld.global.nc.u32 %r286, [%rd96];
	// end inline asm
	mov.b32 	%f342, %r286;
	add.f32 	%f343, %f517, %f342;
	mul.wide.u32 	%rd101, %r391, 4;
	add.s64 	%rd97, %rd1, %rd101;
	// begin inline asm
	ld.global.nc.u32 %r287, [%rd97];
	// end inline asm
	mov.b32 	%f344, %r287;
	add.f32 	%f345, %f343, %f344;
	add.s32 	%r291, %r391, 512;
	mul.wide.u32 	%rd102, %r291, 4;
	add.s64 	%rd98, %rd1, %rd102;
	// begin inline asm
	ld.global.nc.u32 %r288, [%rd98];
	// end inline asm
	mov.b32 	%f346, %r288;
	add.f32 	%f347, %f345, %f346;
	add.s32 	%r292, %r391, 1024;
	mul.wide.u32 	%rd103, %r292, 4;
	add.s64 	%rd99, %rd1, %rd103;
	// begin inline asm
	ld.global.nc.u32 %r289, [%rd99];
	// end inline asm
	mov.b32 	%f348, %r289;
	add.f32 	%f517, %f347, %f348;
	add.s32 	%r54, %r392, 2048;
	add.s32 	%r293, %r392, 1024;
	add.s32 	%r391, %r391, 2048;
	setp.lt.s32 	%p50, %r293, %r39;
	mov.u32 	%r392, %r54;
	@%p50 bra 	$L__BB11_31;
$L__BB11_32:
	// begin inline asm
	mov.u32 %r294, %laneid;
	// end inline asm
	mov.b32 	%r295, 1;
	mov.b32 	%r308, 31;
	mov.b32 	%r309, -1;
	// begin inline asm
	{  .reg .f32 r0;  .reg .pred p;  shfl.sync.down.b32 r0|p, %f517, %r295, %r308, %r309;  @p add.f32 r0, r0, %f517;  mov.f32 %f349, r0;}
	// end inline asm
	mov.b32 	%r298, 2;
	// begin inline asm
	{  .reg .f32 r0;  .reg .pred p;  shfl.sync.down.b32 r0|p, %f349, %r298, %r308, %r309;  @p add.f32 r0, r0, %f349;  mov.f32 %f352, r0;}
	// end inline asm
	mov.b32 	%r301, 4;
	// begin inline asm
	{  .reg .f32 r0;  .reg .pred p;  shfl.sync.down.b32 r0|p, %f352, %r301, %r308, %r309;  @p add.f32 r0, r0, %f352;  mov.f32 %f355, r0;}
	// end inline asm
	mov.b32 	%r304, 8;
	// begin inline asm
	{  .reg .f32 r0;  .reg .pred p;  shfl.sync.down.b32 r0|p, %f355, %r304, %r308, %r309;  @p add.f32 r0, r0, %f355;  mov.f32 %f358, r0;}
	// end inline asm
	mov.b32 	%r307, 16;
	// begin inline asm
	{  .reg .f32 r0;  .reg .pred p;  shfl.sync.down.b32 r0|p, %f358, %r307, %r308, %r309;  @p add.f32 r0, r0, %f358;  mov.f32 %f530, r0;}
	// end inline asm
	setp.ne.s32 	%p51, %r294, 0;
	@%p51 bra 	$L__BB11_34;
	shr.u32 	%r310, %r26, 3;
	and.b32  	%r311, %r310, 124;
	mov.u32 	%r312, _ZZN3cub18CUB_300001_SM_10006detail6reduce18DeviceReduceKernelINS2_10policy_hubIfjN4cuda3std3__44plusIvEEE10Policy1000EPfjS9_fNS7_10__identityEEEvT0_PT3_T1_NS0_13GridEvenShareISH_EET2_T4_E12temp_storage;
	add.s32 	%r313, %r312, %r311;
	st.shared.f32 	[%r313+16], %f530;
$L__BB11_34:
	bar.sync 	0;
	setp.ne.s32 	%p52, %r26, 0;
	@%p52 bra 	$L__BB11_71;
	ld.shared.f32 	%f364, [_ZZN3cub18CUB_300001_SM_10006detail6reduce18DeviceReduceKernelINS2_10policy_hubIfjN4cuda3std3__44plusIvEEE10Policy1000EPfjS9_fNS7_10__identityEEEvT0_PT3_T1_NS0_13GridEvenShareISH_EET2_T4_E12temp_storage+20];
	add.f32 	%f365, %f530, %f364;
	ld.shared.f32 	%f366, [_ZZN3cub18CUB_300001_SM_10006detail6reduce18DeviceReduceKernelINS2_10policy_hubIfjN4cuda3std3__44plusIvEEE10Policy1000EPfjS9_fNS7_10__identityEEEvT0_PT3_T1_NS0_13GridEvenShareISH_EET2_T4_E12temp_storage+24];
	add.f32 	%f367, %f365, %f366;
	ld.shared.f32 	%f368, [_ZZN3cub18CUB_300001_SM_10006detail6reduce18DeviceReduceKernelINS2_10policy_hubIfjN4cuda3std3__44plusIvEEE10Policy1000EPfjS9_fNS7_10__identityEEEvT0_PT3_T1_NS0_13GridEvenShareISH_EET2_T4_E12temp_storage+28];
	add.f32 	%f369, %f367, %f368;
	ld.shared.f32 	%f370, [_ZZN3cub18CUB_300001_SM_10006detail6reduce18DeviceReduceKernelINS2_10policy_hubIfjN4cuda3std3__44plusIvEEE10Policy1000EPfjS9_fNS7_10__identityEEEvT0_PT3_T1_NS0_13GridEvenShareISH_EET2_T4_E12temp_storage+32];
	add.f32 	%f371, %f369, %f370;
	ld.shared.f32 	%f372, [_ZZN3cub18CUB_300001_SM_10006detail6reduce18DeviceReduceKernelINS2_10policy_hubIfjN4cuda3std3__44plusIvEEE10Policy1000EPfjS9_fNS7_10__identityEEEvT0_PT3_T1_NS0_13GridEvenShareISH_EET2_T4_E12temp_storage+36];
	add.f32 	%f373, %f371, %f372;
	ld.shared.f32 	%f374, [_ZZN3cub18CUB_300001_SM_10006detail6reduce18DeviceReduceKernelINS2_10policy_hubIfjN4cuda3std3__44plusIvEEE10Policy1000EPfjS9_fNS7_10__identityEEEvT0_PT3_T1_NS0_13GridEvenShareISH_EET2_T4_E12temp_storage+40];
	add.f32 	%f375, %f373, %f374;
	ld.shared.f32 	%f376, [_ZZN3cub18CUB_300001_SM_10006detail6reduce18DeviceReduceKernelINS2_10policy_hubIfjN4cuda3std3__44plusIvEEE10Policy1000EPfjS9_fNS7_10__identityEEEvT0_PT3_T1_NS0_13GridEvenShareISH_EET2_T4_E12temp_storage+44];
	add.f32 	%f377, %f375, %f376;
	ld.shared.f32 	%f378, [_ZZN3cub18CUB_300001_SM_10006detail6reduce18DeviceReduceKernelINS2_10policy_hubIfjN4cuda3std3__44plusIvEEE10Policy1000EPfjS9_fNS7_10__identityEEEvT0_PT3_T1_NS0_13GridEvenShareISH_EET2_T4_E12temp_storage+48];
	add.f32 	%f379, %f377, %f378;
	ld.shared.f32 	%f380, [_ZZN3cub18CUB_300001_SM_10006detail6reduce18DeviceReduceKernelINS2_10policy_hubIfjN4cuda3std3__44plusIvEEE10Policy1000EPfjS9_fNS7_10__identityEEEvT0_PT3_T1_NS0_13GridEvenShareISH_EET2_T4_E12temp_storage+52];
	add.f32 	%f381, %f379, %f380;
	ld.shared.f32 	%f382, [_ZZN3cub18CUB_300001_SM_10006detail6reduce18DeviceReduceKernelINS2_10policy_hubIfjN4cuda3std3__44plusIvEEE10Policy1000EPfjS9_fNS7_10__identityEEEvT0_PT3_T1_NS0_13GridEvenShareISH_EET2_T4_E12temp_storage+56];
	add.f32 	%f383, %f381, %f382;
	ld.shared.f32 	%f384, [_ZZN3cub18CUB_300001_SM_10006detail6reduce18DeviceReduceKernelINS2_10policy_hubIfjN4cuda3std3__44plusIvEEE10Policy1000EPfjS9_fNS7_10__identityEEEvT0_PT3_T1_NS0_13GridEvenShareISH_EET2_T4_E12temp_storage+60];
	add.f32 	%f385, %f383, %f384;
	ld.shared.f32 	%f386, [_ZZN3cub18CUB_300001_SM_10006detail6reduce18DeviceReduceKernelINS2_10policy_hubIfjN4cuda3std3__44plusIvEEE10Policy1000EPfjS9_fNS7_10__identityEEEvT0_PT3_T1_NS0_13GridEvenShareISH_EET2_T4_E12temp_storage+64];
	add.f32 	%f387, %f385, %f386;
	ld.shared.f32 	%f388, [_ZZN3cub18CUB_300001_SM_10006detail6reduce18DeviceReduceKernelINS2_10policy_hubIfjN4cuda3std3__44plusIvEEE10Policy1000EPfjS9_fNS7_10__identityEEEvT0_PT3_T1_NS0_13GridEvenShareISH_EET2_T4_E12temp_storage+68];
	add.f32 	%f389, %f387, %f388;
	ld.shared.f32 	%f390, [_ZZN3cub18CUB_300001_SM_10006detail6reduce18DeviceReduceKernelINS2_10policy_hubIfjN4cuda3std3__44plusIvEEE10Policy1000EPfjS9_fNS7_10__identityEEEvT0_PT3_T1_NS0_13GridEvenShareISH_EET2_T4_E12temp_storage+72];
	add.f32 	%f391, %f389, %f390;
	ld.shared.f32 	%f392, [_ZZN3cub18CUB_300001_SM_10006detail6reduce18DeviceReduceKernelINS2_10policy_hubIfjN4cuda3std3__44plusIvEEE10Policy1000EPfjS9_fNS7_10__identityEEEvT0_PT3_T1_NS0_13GridEvenShareISH_EET2_T4_E12temp_storage+76];
	add.f32 	%f530, %f391, %f392;
	bra.uni 	$L__BB11_71;
$L__BB11_36:
	sub.s32 	%r56, %r1, %r5;
	setp.gt.u32 	%p2, %r56, 8191;
	@%p2 bra 	$L__BB11_55;
	mov.u32 	%r57, %tid.x;
	setp.ge.u32 	%p14, %r57, %r56;
	mov.f32 	%f523, 0f00000000;
	mov.u32 	%r397, %r57;
	@%p14 bra 	$L__BB11_39;
	add.s32 	%r180, %r5, %r57;
	mul.wide.u32 	%rd49, %r180, 4;
	add.s64 	%rd48, %rd1, %rd49;
	// begin inline asm
	ld.global.nc.u32 %r179, [%rd48];
	// end inline asm
	mov.b32 	%f523, %r179;
	add.s32 	%r397, %r57, 512;
$L__BB11_39:
	setp.ge.u32 	%p15, %r397, %r56;
	@%p15 bra 	$L__BB11_46;
	not.b32 	%r181, %r397;
	add.s32 	%r60, %r1, %r181;
	and.b32  	%r182, %r60, 1536;
	setp.eq.s32 	%p16, %r182, 1536;
	@%p16 bra 	$L__BB11_43;
	add.s32 	%r395, %r397, %r5;
	shr.u32 	%r183, %r60, 9;
	add.s32 	%r184, %r183, 1;
	and.b32  	%r185, %r184, 3;
	neg.s32 	%r394, %r185;
$L__BB11_42:
	.pragma "nounroll";
	mul.wide.u32 	%rd51, %r395, 4;
	add.s64 	%rd50, %rd1, %rd51;
	// begin inline asm
	ld.global.nc.u32 %r186, [%rd50];
	// end inline asm
	mov.b32 	%f168, %r186;
	add.f32 	%f523, %f523, %f168;
	add.s32 	%r397, %r397, 512;
	add.s32 	%r395, %r395, 512;
	add.s32 	%r394, %r394, 1;
	setp.ne.s32 	%p17, %r394, 0;
	@%p17 bra 	$L__BB11_42;
$L__BB11_43:
	sub.s32 	%r187, %r60, %r5;
	setp.lt.u32 	%p18, %r187, 1536;
	@%p18 bra 	$L__BB11_46;
	add.s32 	%r399, %r397, 1024;
	add.s32 	%r398, %r397, %r5;
$L__BB11_45:
	mul.wide.u32 	%rd56, %r398, 4;
	add.s64 	%rd52, %rd1, %rd56;
	// begin inline asm
	ld.global.nc.u32 %r188, [%rd52];
	// end inline asm
	mov.b32 	%f169, %r188;
	add.f32 	%f170, %f523, %f169;
	add.s32 	%r192, %r398, 512;
	mul.wide.u32 	%rd57, %r192, 4;
	add.s64 	%rd53, %rd1, %rd57;
	// begin inline asm
	ld.global.nc.u32 %r189, [%rd53];
	// end inline asm
	mov.b32 	%f171, %r189;
	add.f32 	%f172, %f170, %f171;
	add.s32 	%r193, %r398, 1024;
	mul.wide.u32 	%rd58, %r193, 4;
	add.s64 	%rd54, %rd1, %rd58;
	// begin inline asm
	ld.global.nc.u32 %r190, [%rd54];
	// end inline asm
	mov.b32 	%f173, %r190;
	add.f32 	%f174, %f172, %f173;
	add.s32 	%r194, %r398, 1536;
	mul.wide.u32 	%rd59, %r194, 4;
	add.s64 	%rd55, %rd1, %rd59;
	// begin inline asm
	ld.global.nc.u32 %r191, [%rd55];
	// end inline asm
	mov.b32 	%f175, %r191;
	add.f32 	%f523, %f174, %f175;
	add.s32 	%r74, %r399, 2048;
	add.s32 	%r195, %r399, 1024;
	add.s32 	%r398, %r398, 2048;
	setp.lt.s32 	%p19, %r195, %r56;
	mov.u32 	%r399, %r74;
	@%p19 bra 	$L__BB11_45;
$L__BB11_46:
	setp.lt.u32 	%p20, %r56, 512;
	@%p20 bra 	$L__BB11_51;
	// begin inline asm
	mov.u32 %r220, %laneid;
	// end inline asm
	mov.b32 	%r221, 1;
	mov.b32 	%r234, 31;
	mov.b32 	%r235, -1;
	// begin inline asm
	{  .reg .f32 r0;  .reg .pred p;  shfl.sync.down.b32 r0|p, %f523, %r221, %r234, %r235;  @p add.f32 r0, r0, %f523;  mov.f32 %f235, r0;}
	// end inline asm
	mov.b32 	%r224, 2;
	// begin inline asm
	{  .reg .f32 r0;  .reg .pred p;  shfl.sync.down.b32 r0|p, %f235, %r224, %r234, %r235;  @p add.f32 r0, r0, %f235;  mov.f32 %f238, r0;}
	// end inline asm
	mov.b32 	%r227, 4;
	// begin inline asm
	{  .reg .f32 r0;  .reg .pred p;  shfl.sync.down.b32 r0|p, %f238, %r227, %r234, %r235;  @p add.f32 r0, r0, %f238;  mov.f32 %f241, r0;}
	// end inline asm
	mov.b32 	%r230, 8;
	// begin inline asm
	{  .reg .f32 r0;  .reg .pred p;  shfl.sync.down.b32 r0|p, %f241, %r230, %r234, %r235;  @p add.f32 r0, r0, %f241;  mov.f32 %f244, r0;}
	// end inline asm
	mov.b32 	%r233, 16;
	// begin inline asm
	{  .reg .f32 r0;  .reg .pred p;  shfl.sync.down.b32 r0|p, %f244, %r233, %r234, %r235;  @p add.f32 r0, r0, %f244;  mov.f32 %f530, r0;}
	// end inline asm
	setp.ne.s32 	%p39, %r220, 0;
	@%p39 bra 	$L__BB11_49;
	shr.u32 	%r236, %r57, 3;
	and.b32  	%r237, %r236, 124;
	mov.u32 	%r238, _ZZN3cub18CUB_300001_SM_10006detail6reduce18DeviceReduceKernelINS2_10policy_hubIfjN4cuda3std3__44plusIvEEE10Policy1000EPfjS9_fNS7_10__identityEEEvT0_PT3_T1_NS0_13GridEvenShareISH_EET2_T4_E12temp_storage;
	add.s32 	%r239, %r238, %r237;
	st.shared.f32 	[%r239+16], %f530;
$L__BB11_49:
	bar.sync 	0;
	setp.ne.s32 	%p40, %r57, 0;
	@%p40 bra 	$L__BB11_71;
	ld.shared.f32 	%f250, [_ZZN3cub18CUB_300001_SM_10006detail6reduce18DeviceReduceKernelINS2_10policy_hubIfjN4cuda3std3__44plusIvEEE10Policy1000EPfjS9_fNS7_10__identityEEEvT0_PT3_T1_NS0_13GridEvenShareISH_EET2_T4_E12temp_storage+20];
	add.f32 	%f251, %f530, %f250;
	ld.shared.f32 	%f252, [_ZZN3cub18CUB_300001_SM_10006detail6reduce18DeviceReduceKernelINS2_10policy_hubIfjN4cuda3std3__44plusIvEEE10Policy1000EPfjS9_fNS7_10__identityEEEvT0_PT3_T1_NS0_13GridEvenShareISH_EET2_T4_E12temp_storage+24];
	add.f32 	%f253, %f251, %f252;
	ld.shared.f32 	%f254, [_ZZN3cub18CUB_300001_SM_10006detail6reduce18DeviceReduceKernelINS2_10policy_hubIfjN4cuda3std3__44plusIvEEE10Policy1000EPfjS9_fNS7_10__identityEEEvT0_PT3_T1_NS0_13GridEvenShareISH_EET2_T4_E12temp_storage+28];
	add.f32 	%f255, %f253, %f254;
	ld.shared.f32 	%f256, [_ZZN3cub18CUB_300001_SM_10006detail6reduce18DeviceReduceKernelINS2_10policy_hubIfjN4cuda3std3__44plusIvEEE10Policy1000EPfjS9_fNS7_10__identityEEEvT0_PT3_T1_NS0_13GridEvenShareISH_EET2_T4_E12temp_storage+32];
	add.f32 	%f257, %f255, %f256;
	ld.shared.f32 	%f258, [_ZZN3cub18CUB_300001_SM_10006detail6reduce18DeviceReduceKernelINS2_10policy_hubIfjN4cuda3std3__44plusIvEEE10Policy1000EPfjS9_fNS7_10__identityEEEvT0_PT3_T1_NS0_13GridEvenShareISH_EET2_T4_E12temp_storage+36];
	add.f32 	%f259, %f257, %f258;
	ld.shared.f32 	%f260, [_ZZN3cub18CUB_300001_SM_10006detail6reduce18DeviceReduceKernelINS2_10policy_hubIfjN4cuda3std3__44plusIvEEE10Policy1000EPfjS9_fNS7_10__identityEEEvT0_PT3_T1_NS0_13GridEvenShareISH_EET2_T4_E12temp_storage+40];
	add.f32 	%f261, %f259, %f260;
	ld.shared.f32 	%f262, [_ZZN3cub18CUB_300001_SM_10006detail6reduce18DeviceReduceKernelINS2_10policy_hubIfjN4cuda3std3__44plusIvEEE10Policy1000EPfjS9_fNS7_10__identityEEEvT0_PT3_T1_NS0_13GridEvenShareISH_EET2_T4_E12temp_storage+44];
	add.f32 	%f263, %f261, %f262;
	ld.shared.f32 	%f264, [_ZZN3cub18CUB_300001_SM_10006detail6reduce18DeviceReduceKernelINS2_10policy_hubIfjN4cuda3std3__44plusIvEEE10Policy1000EPfjS9_fNS7_10__identityEEEvT0_PT3_T1_NS0_13GridEvenShareISH_EET2_T4_E12temp_storage+48];
	add.f32 	%f265, %f263, %f264;
	ld.shared.f32 	%f266, [_ZZN3cub18CUB_300001_SM_10006detail6reduce18DeviceReduceKernelINS2_10policy_hubIfjN4cuda3std3__44plusIvEEE10Policy1000EPfjS9_fNS7_10__identityEEEvT0_PT3_T1_NS0_13GridEvenShareISH_EET2_T4_E12temp_storage+52];
	add.f32 	%f267, %f265, %f266;
	ld.shared.f32 	%f268, [_ZZN3cub18CUB_300001_SM_10006detail6reduce18DeviceReduceKernelINS2_10policy_hubIfjN4cuda3std3__44plusIvEEE10Policy1000EPfjS9_fNS7_10__identityEEEvT0_PT3_T1_NS0_13GridEvenShareISH_EET2_T4_E12temp_storage+56];
	add.f32 	%f269, %f267, %f268;
	ld.shared.f32 	%f270, [_ZZN3cub18CUB_300001_SM_10006detail6reduce18DeviceReduceKernelINS2_10policy_hubIfjN4cuda3std3__44plusIvEEE10Policy1000EPfjS9_fNS7_10__identityEEEvT0_PT3_T1_NS0_13GridEvenShareISH_EET2_T4_E12temp_storage+60];
	add.f32 	%f271, %f269, %f270;
	ld.shared.f32 	%f272, [_ZZN3cub18CUB_300001_SM_10006detail6reduce18DeviceReduceKernelINS2_10policy_hubIfjN4cuda3std3__44plusIvEEE10Policy1000EPfjS9_fNS7_10__identityEEEvT0_PT3_T1_NS0_13GridEvenShareISH_EET2_T4_E12temp_storage+64];
	add.f32 	%f273, %f271, %f272;
	ld.shared.f32 	%f274, [_ZZN3cub18CUB_300001_SM_10006detail6reduce18DeviceReduceKernelINS2_10policy_hubIfjN4cuda3std3__44plusIvEEE10Policy1000EPfjS9_fNS7_10__identityEEEvT0_PT3_T1_NS0_13GridEvenShareISH_EET2_T4_E12temp_storage+68];
	add.f32 	%f275, %f273, %f274;
	ld.shared.f32 	%f276, [_ZZN3cub18CUB_300001_SM_10006detail6reduce18DeviceReduceKernelINS2_10policy_hubIfjN4cuda3std3__44plusIvEEE10Policy1000EPfjS9_fNS7_10__identityEEEvT0_PT3_T1_NS0_13GridEvenShareISH_EET2_T4_E12temp_storage+72];
	add.f32 	%f277, %f275, %f276;
	ld.shared.f32 	%f278, [_ZZN3cub18CUB_300001_SM_10006detail6reduce18DeviceReduceKernelINS2_10policy_hubIfjN4cuda3std3__44plusIvEEE10Policy1000EPfjS9_fNS7_10__identityEEEvT0_PT3_T1_NS0_13GridEvenShareISH_EET2_T4_E12temp_storage+76];
	add.f32 	%f530, %f277, %f278;
	bra.uni 	$L__BB11_71;
$L__BB11_51:
	// begin inline asm
	mov.u32 %r196, %laneid;
	// end inline asm
	and.b32  	%r212, %r57, 992;
	add.s32 	%r213, %r212, 32;
	setp.gt.u32 	%p21, %r213, %r56;
	not.b32 	%r214, %r212;
	add.s32 	%r215, %r56, %r214;
	selp.b32 	%r210, %r215, 31, %p21;
	mov.b32 	%r197, 1;
	mov.b32 	%r211, -1;
	// begin inline asm
	{  .reg .f32 r0;  .reg .pred p;  shfl.sync.down.b32 r0|p, %f523, %r197, %r210, %r211;  @p add.f32 r0, r0, %f523;  mov.f32 %f176, r0;}
	// end inline asm
	mov.b32 	%r200, 2;
	// begin inline asm
	{  .reg .f32 r0;  .reg .pred p;  shfl.sync.down.b32 r0|p, %f176, %r200, %r210, %r211;  @p add.f32 r0, r0, %f176;  mov.f32 %f179, r0;}
	// end inline asm
	mov.b32 	%r203, 4;
	// begin inline asm
	{  .reg .f32 r0;  .reg .pred p;  shfl.sync.down.b32 r0|p, %f179, %r203, %r210, %r211;  @p add.f32 r0, r0, %f179;  mov.f32 %f182, r0;}
	// end inline asm
	mov.b32 	%r206, 8;
	// begin inline asm
	{  .reg .f32 r0;  .reg .pred p;  shfl.sync.down.b32 r0|p, %f182, %r206, %r210, %r211;  @p add.f32 r0, r0, %f182;  mov.f32 %f185, r0;}
	// end inline asm
	mov.b32 	%r209, 16;
	// begin inline asm
	{  .reg .f32 r0;  .reg .pred p;  shfl.sync.down.b32 r0|p, %f185, %r209, %r210, %r211;  @p add.f32 r0, r0, %f185;  mov.f32 %f530, r0;}
	// end inline asm
	setp.ne.s32 	%p22, %r196, 0;
	@%p22 bra 	$L__BB11_53;
	shr.u32 	%r216, %r57, 3;
	and.b32  	%r217, %r216, 124;
	mov.u32 	%r218, _ZZN3cub18CUB_300001_SM_10006detail6reduce18DeviceReduceKernelINS2_10policy_hubIfjN4cuda3std3__44plusIvEEE10Policy1000EPfjS9_fNS7_10__identityEEEvT0_PT3_T1_NS0_13GridEvenShareISH_EET2_T4_E12temp_storage;
	add.s32 	%r219, %r218, %r217;
	st.shared.f32 	[%r219+16], %f530;
$L__BB11_53:
	bar.sync 	0;
	setp.ne.s32 	%p23, %r57, 0;
	@%p23 bra 	$L__BB11_71;
	setp.gt.u32 	%p24, %r56, 32;
	ld.shared.f32 	%f191, [_ZZN3cub18CUB_300001_SM_10006detail6reduce18DeviceReduceKernelINS2_10policy_hubIfjN4cuda3std3__44plusIvEEE10Policy1000EPfjS9_fNS7_10__identityEEEvT0_PT3_T1_NS0_13GridEvenShareISH_EET2_T4_E12temp_storage+20];
	add.f32 	%f192, %f530, %f191;
	selp.f32 	%f193, %f192, %f530, %p24;
	setp.gt.u32 	%p25, %r56, 64;
	ld.shared.f32 	%f194, [_ZZN3cub18CUB_300001_SM_10006detail6reduce18DeviceReduceKernelINS2_10policy_hubIfjN4cuda3std3__44plusIvEEE10Policy1000EPfjS9_fNS7_10__identityEEEvT0_PT3_T1_NS0_13GridEvenShareISH_EET2_T4_E12temp_storage+24];
	add.f32 	%f195, %f194, %f193;
	selp.f32 	%f196, %f195, %f193, %p25;
	setp.gt.u32 	%p26, %r56, 96;
	ld.shared.f32 	%f197, [_ZZN3cub18CUB_300001_SM_10006detail6reduce18DeviceReduceKernelINS2_10policy_hubIfjN4cuda3std3__44plusIvEEE10Policy1000EPfjS9_fNS7_10__identityEEEvT0_PT3_T1_NS0_13GridEvenShareISH_EET2_T4_E12temp_storage+28];
	add.f32 	%f198, %f197, %f196;
	selp.f32 	%f199, %f198, %f196, %p26;
	setp.gt.u32 	%p27, %r56, 128;
	ld.shared.f32 	%f200, [_ZZN3cub18CUB_300001_SM_10006detail6reduce18DeviceReduceKernelINS2_10policy_hubIfjN4cuda3std3__44plusIvEEE10Policy1000EPfjS9_fNS7_10__identityEEEvT0_PT3_T1_NS0_13GridEvenShareISH_EET2_T4_E12temp_storage+32];
	add.f32 	%f201, %f200, %f199;
	selp.f32 	%f202, %f201, %f199, %p27;
	setp.gt.u32 	%p28, %r56, 160;
	ld.shared.f32 	%f203, [_ZZN3cub18CUB_300001_SM_10006detail6reduce18DeviceReduceKernelINS2_10policy_hubIfjN4cuda3std3__44plusIvEEE10Policy1000EPfjS9_fNS7_10__identityEEEvT0_PT3_T1_NS0_13GridEvenShareISH_EET2_T4_E12temp_storage+36];
	add.f32 	%f204, %f203, %f202;
	selp.f32 	%f205, %f204, %f202, %p28;
	setp.gt.u32 	%p29, %r56, 192;
	ld.shared.f32 	%f206, [_ZZN3cub18CUB_300001_SM_10006detail6reduce18DeviceReduceKernelINS2_10policy_hubIfjN4cuda3std3__44plusIvEEE10Policy1000EPfjS9_fNS7_10__identityEEEvT0_PT3_T1_NS0_13GridEvenShareISH_EET2_T4_E12temp_storage+40];
	add.f32 	%f207, %f206, %f205;
	selp.f32 	%f208, %f207, %f205, %p29;
	setp.gt.u32 	%p30, %r56, 224;
	ld.shared.f32 	%f209, [_ZZN3cub18CUB_300001_SM_10006detail6reduce18DeviceReduceKernelINS2_10policy_hubIfjN4cuda3std3__44plusIvEEE10Policy1000EPfjS9_fNS7_10__identityEEEvT0_PT3_T1_NS0_13GridEvenShareISH_EET2_T4_E12temp_storage+44];
	add.f32 	%f210, %f209, %f208;
	selp.f32 	%f211, %f210, %f208, %p30;
	setp.gt.u32 	%p31, %r56, 256;
	ld.shared.f32 	%f212, [_ZZN3cub18CUB_300001_SM_10006detail6reduce18DeviceReduceKernelINS2_10policy_hubIfjN4cuda3std3__44plusIvEEE10Policy1000EPfjS9_fNS7_10__identityEEEvT0_PT3_T1_NS0_13GridEvenShareISH_EET2_T4_E12temp_storage+48];
	add.f32 	%f213, %f212, %f211;
	selp.f32 	%f214, %f213, %f211, %p31;
	setp.gt.u32 	%p32, %r56, 288;
	ld.shared.f32 	%f215, [_ZZN3cub18CUB_300001_SM_10006detail6reduce18DeviceReduceKernelINS2_10policy_hubIfjN4cuda3std3__44plusIvEEE10Policy1000EPfjS9_fNS7_10__identityEEEvT0_PT3_T1_NS0_13GridEvenShareISH_EET2_T4_E12temp_storage+52];
	add.f32 	%f216, %f215, %f214;
	selp.f32 	%f217, %f216, %f214, %p32;
	setp.gt.u32 	%p33, %r56, 320;
	ld.shared.f32 	%f218, [_ZZN3cub18CUB_300001_SM_10006detail6reduce18DeviceReduceKernelINS2_10policy_hubIfjN4cuda3std3__44plusIvEEE10Policy1000EPfjS9_fNS7_10__identityEEEvT0_PT3_T1_NS0_13GridEvenShareISH_EET2_T4_E12temp_storage+56];
	add.f32 	%f219, %f218, %f217;
	selp.f32 	%f220, %f219, %f217, %p33;
	setp.gt.u32 	%p34, %r56, 352;
	ld.shared.f32 	%f221, [_ZZN3cub18CUB_300001_SM_10006detail6reduce18DeviceReduceKernelINS2_10policy_hubIfjN4cuda3std3__44plusIvEEE10Policy1000EPfjS9_fNS7_10__identityEEEvT0_PT3_T1_NS0_13GridEvenShareISH_EET2_T4_E12temp_storage+60];
	add.f32 	%f222, %f221, %f220;
	selp.f32 	%f223, %f222, %f220, %p34;
	setp.gt.u32 	%p35, %r56, 384;
	ld.shared.f32 	%f224, [_ZZN3cub18CUB_300001_SM_10006detail6reduce18DeviceReduceKernelINS2_10policy_hubIfjN4cuda3std3__44plusIvEEE10Policy1000EPfjS9_fNS7_10__identityEEEvT0_PT3_T1_NS0_13GridEvenShareISH_EET2_T4_E12temp_storage+64];
	add.f32 	%f225, %f224, %f223;
	selp.f32 	%f226, %f225, %f223, %p35;
	setp.gt.u32 	%p36, %r56, 416;
	ld.shared.f32 	%f227, [_ZZN3cub18CUB_300001_SM_10006detail6reduce18DeviceReduceKernelINS2_10policy_hubIfjN4cuda3std3__44plusIvEEE10Policy1000EPfjS9_fNS7_10__identityEEEvT0_PT3_T1_NS0_13GridEvenShareISH_EET2_T4_E12temp_storage+68];
	add.f32 	%f228, %f227, %f226;
	selp.f32 	%f229, %f228, %f226, %p36;
	setp.gt.u32 	%p37, %r56, 448;
	ld.shared.f32 	%f230, [_ZZN3cub18CUB_300001_SM_10006detail6reduce18DeviceReduceKernelINS2_10policy_hubIfjN4cuda3std3__44plusIvEEE10Policy1000EPfjS9_fNS7_10__identityEEEvT0_PT3_T1_NS0_13GridEvenShareISH_EET2_T4_E12temp_storage+72];
	add.f32 	%f231, %f230, %f229;
	selp.f32 	%f232, %f231, %f229, %p37;
	setp.gt.u32 	%p38, %r56, 480;
	ld.shared.f32 	%f233, [_ZZN3cub18CUB_300001_SM_10006detail6reduce18DeviceReduceKernelINS2_10policy_hubIfjN4cuda3std3__44plusIvEEE10Policy1000EPfjS9_fNS7_10__identityEEEvT0_PT3_T1_NS0_13GridEvenShareISH_EET2_T4_E12temp_storage+76];
	add.f32 	%f234, %f233, %f232;
	selp.f32 	%f530, %f234, %f232, %p38;
	bra.uni 	$L__BB11_71;
$L__BB11_55:
	mov.u32 	%r76, %tid.x;
	add.s32 	%r121, %r76, %r5;
	mul.wide.u32 	%rd20, %r121, 4;
	add.s64 	%rd4, %rd1, %rd20;
	// begin inline asm
	ld.global.nc.u32 %r105, [%rd4];
	// end inline asm
	mov.b32 	%f52, %r105;
	add.s64 	%rd5, %rd4, 2048;
	// begin inline asm
	ld.global.nc.u32 %r106, [%rd5];
	// end inline asm
	mov.b32 	%f53, %r106;
	add.s64 	%rd6, %rd4, 4096;
	// begin inline asm
	ld.global.nc.u32 %r107, [%rd6];
	// end inline asm
	mov.b32 	%f54, %r107;
	add.s64 	%rd7, %rd4, 6144;
	// begin inline asm
	ld.global.nc.u32 %r108, [%rd7];
	// end inline asm
	mov.b32 	%f55, %r108;
	add.s64 	%rd8, %rd4, 8192;
	// begin inline asm
	ld.global.nc.u32 %r109, [%rd8];
	// end inline asm
	mov.b32 	%f56, %r109;
	add.s64 	%rd9, %rd4, 10240;
	// begin inline asm
	ld.global.nc.u32 %r110, [%rd9];
	// end inline asm
	mov.b32 	%f57, %r110;
	add.s64 	%rd10, %rd4, 12288;
	// begin inline asm
	ld.global.nc.u32 %r111, [%rd10];
	// end inline asm
	mov.b32 	%f58, %r111;
	add.s64 	%rd11, %rd4, 14336;
	// begin inline asm
	ld.global.nc.u32 %r112, [%rd11];
	// end inline asm
	mov.b32 	%f59, %r112;
	add.s64 	%rd12, %rd4, 16384;
	// begin inline asm
	ld.global.nc.u32 %r113, [%rd12];
	// end inline asm
	mov.b32 	%f60, %r113;
	add.s64 	%rd13, %rd4, 18432;
	// begin inline asm
	ld.global.nc.u32 %r114, [%rd13];
	// end inline asm
	mov.b32 	%f61, %r114;
	add.s64 	%rd14, %rd4, 20480;
	// begin inline asm
	ld.global.nc.u32 %r115, [%rd14];
	// end inline asm
	mov.b32 	%f62, %r115;
	add.s64 	%rd15, %rd4, 22528;
	// begin inline asm
	ld.global.nc.u32 %r116, [%rd15];
	// end inline asm
	mov.b32 	%f63, %r116;
	add.s64 	%rd16, %rd4, 24576;
	// begin inline asm
	ld.global.nc.u32 %r117, [%rd16];
	// end inline asm
	mov.b32 	%f64, %r117;
	add.s64 	%rd17, %rd4, 26624;
	// begin inline asm
	ld.global.nc.u32 %r118, [%rd17];
	// end inline asm
	mov.b32 	%f65, %r118;
	add.s64 	%rd18, %rd4, 28672;
	// begin inline asm
	ld.global.nc.u32 %r119, [%rd18];
	// end inline asm
	mov.b32 	%f66, %r119;
	add.s64 	%rd19, %rd4, 30720;
	// begin inline asm
	ld.global.nc.u32 %r120, [%rd19];
	// end inline asm
	mov.b32 	%f67, %r120;
	add.f32 	%f68, %f52, %f53;
	add.f32 	%f69, %f54, %f55;
	add.f32 	%f70, %f56, %f57;
	add.f32 	%f71, %f58, %f59;
	add.f32 	%f72, %f60, %f61;
	add.f32 	%f73, %f62, %f63;
	add.f32 	%f74, %f64, %f65;
	add.f32 	%f75, %f66, %f67;
	add.f32 	%f76, %f68, %f69;
	add.f32 	%f77, %f70, %f71;
	add.f32 	%f78, %f72, %f73;
	add.f32 	%f79, %f74, %f75;
	add.f32 	%f80, %f76, %f77;
	add.f32 	%f81, %f78, %f79;
	add.f32 	%f529, %f80, %f81;
	setp.lt.u32 	%p3, %r56, %r4;
	@%p3 bra 	$L__BB11_67;
	add.s32 	%r77, %r4, %r5;
	add.s32 	%r401, %r77, 512;
	add.s32 	%r400, %r77, %r76;
	mov.b32 	%r402, 0;
$L__BB11_57:
	add.s32 	%r5, %r5, %r4;
	add.s32 	%r123, %r1, -8192;
	setp.gt.u32 	%p4, %r5, %r123;
	@%p4 bra 	$L__BB11_59;
	add.s32 	%r140, %r76, %r5;
	mul.wide.u32 	%rd37, %r140, 4;
	add.s64 	%rd21, %rd1, %rd37;
	// begin inline asm
	ld.global.nc.u32 %r124, [%rd21];
	// end inline asm
	mov.b32 	%f82, %r124;
	add.s64 	%rd22, %rd21, 2048;
	// begin inline asm
	ld.global.nc.u32 %r125, [%rd22];
	// end inline asm
	mov.b32 	%f83, %r125;
	add.s64 	%rd23, %rd21, 4096;
	// begin inline asm
	ld.global.nc.u32 %r126, [%rd23];
	// end inline asm
	mov.b32 	%f84, %r126;
	add.s64 	%rd24, %rd21, 6144;
	// begin inline asm
	ld.global.nc.u32 %r127, [%rd24];
	// end inline asm
	mov.b32 	%f85, %r127;
	add.s64 	%rd25, %rd21, 8192;
	// begin inline asm
	ld.global.nc.u32 %r128, [%rd25];
	// end inline asm
	mov.b32 	%f86, %r128;
	add.s64 	%rd26, %rd21, 10240;
	// begin inline asm
	ld.global.nc.u32 %r129, [%rd26];
	// end inline asm
	mov.b32 	%f87, %r129;
	add.s64 	%rd27, %rd21, 12288;
	// begin inline asm
	ld.global.nc.u32 %r130, [%rd27];
	// end inline asm
	mov.b32 	%f88, %r130;
	add.s64 	%rd28, %rd21, 14336;
	// begin inline asm
	ld.global.nc.u32 %r131, [%rd28];
	// end inline asm
	mov.b32 	%f89, %r131;
	add.s64 	%rd29, %rd21, 16384;
	// begin inline asm
	ld.global.nc.u32 %r132, [%rd29];
	// end inline asm
	mov.b32 	%f90, %r132;
	add.s64 	%rd30, %rd21, 18432;
	// begin inline asm
	ld.global.nc.u32 %r133, [%rd30];
	// end inline asm
	mov.b32 	%f91, %r133;
	add.s64 	%rd31, %rd21, 20480;
	// begin inline asm
	ld.global.nc.u32 %r134, [%rd31];
	// end inline asm
	mov.b32 	%f92, %r134;
	add.s64 	%rd32, %rd21, 22528;
	// begin inline asm
	ld.global.nc.u32 %r135, [%rd32];
	// end inline asm
	mov.b32 	%f93, %r135;
	add.s64 	%rd33, %rd21, 24576;
	// begin inline asm
	ld.global.nc.u32 %r136, [%rd33];
	// end inline asm
	mov.b32 	%f94, %r136;
	add.s64 	%rd34, %rd21, 26624;
	// begin inline asm
	ld.global.nc.u32 %r137, [%rd34];
	// end inline asm
	mov.b32 	%f95, %r137;
	add.s64 	%rd35, %rd21, 28672;
	// begin inline asm
	ld.global.nc.u32 %r138, [%rd35];
	// end inline asm
	mov.b32 	%f96, %r138;
	add.s64 	%rd36, %rd21, 30720;
	// begin inline asm
	ld.global.nc.u32 %r139, [%rd36];
	// end inline asm
	mov.b32 	%f97, %r139;
	add.f32 	%f98, %f529, %f82;
	add.f32 	%f99, %f83, %f84;
	add.f32 	%f100, %f85, %f86;
	add.f32 	%f101, %f87, %f88;
	add.f32 	%f102, %f89, %f90;
	add.f32 	%f103, %f91, %f92;
	add.f32 	%f104, %f93, %f94;
	add.f32 	%f105, %f95, %f96;
	add.f32 	%f106, %f98, %f99;
	add.f32 	%f107, %f100, %f101;
	add.f32 	%f108, %f102, %f103;
	add.f32 	%f109, %f104, %f105;
	add.f32 	%f110, %f106, %f107;
	add.f32 	%f111, %f108, %f109;
	add.f32 	%f112, %f110, %f111;
	add.f32 	%f529, %f112, %f97;
	sub.s32 	%r141, %r1, %r5;
	setp.lt.u32 	%p5, %r141, %r4;
	add.s32 	%r402, %r402, 1;
	add.s32 	%r401, %r401, %r4;
	add.s32 	%r400, %r400, %r4;
	@%p5 bra 	$L__BB11_67;
	bra.uni 	$L__BB11_57;
$L__BB11_59:
	setp.le.u32 	%p6, %r1, %r5;
	@%p6 bra 	$L__BB11_67;
	sub.s32 	%r88, %r1, %r5;
	setp.ge.s32 	%p7, %r76, %r88;
	@%p7 bra 	$L__BB11_67;
	not.b32 	%r142, %r76;
	add.s32 	%r143, %r1, %r142;
	sub.s32 	%r144, %r143, %r77;
	mul.lo.s32 	%r145, %r2, %r402;
	shl.b32 	%r146, %r145, 13;
	sub.s32 	%r89, %r144, %r146;
	shr.u32 	%r147, %r143, 9;
	add.s32 	%r90, %r147, 1;
	and.b32  	%r148, %r143, 1536;
	setp.eq.s32 	%p8, %r148, 1536;
	mov.u32 	%r407, %r76;
	@%p8 bra 	$L__BB11_64;
	and.b32  	%r149, %r90, 3;
	neg.s32 	%r404, %r149;
	mov.u32 	%r407, %r76;
$L__BB11_63:
	.pragma "nounroll";
	mul.wide.u32 	%rd39, %r400, 4;
	add.s64 	%rd38, %rd1, %rd39;
	// begin inline asm
	ld.global.nc.u32 %r150, [%rd38];
	// end inline asm
	mov.b32 	%f114, %r150;
	add.f32 	%f529, %f529, %f114;
	add.s32 	%r407, %r407, 512;
	add.s32 	%r400, %r400, 512;
	add.s32 	%r404, %r404, 1;
	setp.ne.s32 	%p9, %r404, 0;
	@%p9 bra 	$L__BB11_63;
$L__BB11_64:
	setp.lt.u32 	%p10, %r89, 1536;
	@%p10 bra 	$L__BB11_67;
	add.s32 	%r409, %r407, 1024;
	add.s32 	%r408, %r407, %r401;
$L__BB11_66:
	add.s32 	%r155, %r408, -512;
	mul.wide.u32 	%rd44, %r155, 4;
	add.s64 	%rd40, %rd1, %rd44;
	// begin inline asm
	ld.global.nc.u32 %r151, [%rd40];
	// end inline asm
	mov.b32 	%f115, %r151;
	add.f32 	%f116, %f529, %f115;
	mul.wide.u32 	%rd45, %r408, 4;
	add.s64 	%rd41, %rd1, %rd45;
	// begin inline asm
	ld.global.nc.u32 %r152, [%rd41];
	// end inline asm
	mov.b32 	%f117, %r152;
	add.f32 	%f118, %f116, %f117;
	add.s32 	%r156, %r408, 512;
	mul.wide.u32 	%rd46, %r156, 4;
	add.s64 	%rd42, %rd1, %rd46;
	// begin inline asm
	ld.global.nc.u32 %r153, [%rd42];
	// end inline asm
	mov.b32 	%f119, %r153;
	add.f32 	%f120, %f118, %f119;
	add.s32 	%r157, %r408, 1024;
	mul.wide.u32 	%rd47, %r157, 4;
	add.s64 	%rd43, %rd1, %rd47;
	// begin inline asm
	ld.global.nc.u32 %r154, [%rd43];
	// end inline asm
	mov.b32 	%f121, %r154;
	add.f32 	%f529, %f120, %f121;
	add.s32 	%r103, %r409, 2048;
	add.s32 	%r158, %r409, 1024;
	add.s32 	%r408, %r408, 2048;
	setp.lt.s32 	%p11, %r158, %r88;
	mov.u32 	%r409, %r103;
	@%p11 bra 	$L__BB11_66;
$L__BB11_67:
	// begin inline asm
	mov.u32 %r159, %laneid;
	// end inline asm
	mov.b32 	%r160, 1;
	mov.b32 	%r173, 31;
	mov.b32 	%r174, -1;
	// begin inline asm
	{  .reg .f32 r0;  .reg .pred p;  shfl.sync.down.b32 r0|p, %f529, %r160, %r173, %r174;  @p add.f32 r0, r0, %f529;  mov.f32 %f122, r0;}
	// end inline asm
	mov.b32 	%r163, 2;
	// begin inline asm
	{  .reg .f32 r0;  .reg .pred p;  shfl.sync.down.b32 r0|p, %f122, %r163, %r173, %r174;  @p add.f32 r0, r0, %f122;  mov.f32 %f125, r0;}
	// end inline asm
	mov.b32 	%r166, 4;
	// begin inline asm
	{  .reg .f32 r0;  .reg .pred p;  shfl.sync.down.b32 r0|p, %f125, %r166, %r173, %r174;  @p add.f32 r0, r0, %f125;  mov.f32 %f128, r0;}
	// end inline asm
	mov.b32 	%r169, 8;
	// begin inline asm
	{  .reg .f32 r0;  .reg .pred p;  shfl.sync.down.b32 r0|p, %f128, %r169, %r173, %r174;  @p add.f32 r0, r0, %f128;  mov.f32 %f131, r0;}
	// end inline asm
	mov.b32 	%r172, 16;
	// begin inline asm
	{  .reg .f32 r0;  .reg .pred p;  shfl.sync.down.b32 r0|p, %f131, %r172, %r173, %r174;  @p add.f32 r0, r0, %f131;  mov.f32 %f530, r0;}
	// end inline asm
	setp.ne.s32 	%p12, %r159, 0;
	@%p12 bra 	$L__BB11_69;
	shr.u32 	%r175, %r76, 3;
	and.b32  	%r176, %r175, 124;
	mov.u32 	%r177, _ZZN3cub18CUB_300001_SM_10006detail6reduce18DeviceReduceKernelINS2_10policy_hubIfjN4cuda3std3__44plusIvEEE10Policy1000EPfjS9_fNS7_10__identityEEEvT0_PT3_T1_NS0_13GridEvenShareISH_EET2_T4_E12temp_storage;
	add.s32 	%r178, %r177, %r176;
	st.shared.f32 	[%r178+16], %f530;
$L__BB11_69:
	bar.sync 	0;
	setp.ne.s32 	%p13, %r76, 0;
	@%p13 bra 	$L__BB11_71;
	ld.shared.f32 	%f137, [_ZZN3cub18CUB_300001_SM_10006detail6reduce18DeviceReduceKernelINS2_10policy_hubIfjN4cuda3std3__44plusIvEEE10Policy1000EPfjS9_fNS7_10__identityEEEvT0_PT3_T1_NS0_13GridEvenShareISH_EET2_T4_E12temp_storage+20];
	add.f32 	%f138, %f530, %f137;
	ld.shared.f32 	%f139, [_ZZN3cub18CUB_300001_SM_10006detail6reduce18DeviceReduceKernelINS2_10policy_hubIfjN4cuda3std3__44plusIvEEE10Policy1000EPfjS9_fNS7_10__identityEEEvT0_PT3_T1_NS0_13GridEvenShareISH_EET2_T4_E12temp_storage+24];
	add.f32 	%f140, %f138, %f139;
	ld.shared.f32 	%f141, [_ZZN3cub18CUB_300001_SM_10006detail6reduce18DeviceReduceKernelINS2_10policy_hubIfjN4cuda3std3__44plusIvEEE10Policy1000EPfjS9_fNS7_10__identityEEEvT0_PT3_T1_NS0_13GridEvenShareISH_EET2_T4_E12temp_storage+28];
	add.f32 	%f142, %f140, %f141;
	ld.shared.f32 	%f143, [_ZZN3cub18CUB_300001_SM_10006detail6reduce18DeviceReduceKernelINS2_10policy_hubIfjN4cuda3std3__44plusIvEEE10Policy1000EPfjS9_fNS7_10__identityEEEvT0_PT3_T1_NS0_13GridEvenShareISH_EET2_T4_E12temp_storage+32];
	add.f32 	%f144, %f142, %f143;
	ld.shared.f32 	%f145, [_ZZN3cub18CUB_300001_SM_10006detail6reduce18DeviceReduceKernelINS2_10policy_hubIfjN4cuda3std3__44plusIvEEE10Policy1000EPfjS9_fNS7_10__identityEEEvT0_PT3_T1_NS0_13GridEvenShareISH_EET2_T4_E12temp_storage+36];
	add.f32 	%f146, %f144, %f145;
	ld.shared.f32 	%f147, [_ZZN3cub18CUB_300001_SM_10006detail6reduce18DeviceReduceKernelINS2_10policy_hubIfjN4cuda3std3__44plusIvEEE10Policy1000EPfjS9_fNS7_10__identityEEEvT0_PT3_T1_NS0_13GridEvenShareISH_EET2_T4_E12temp_storage+40];
	add.f32 	%f148, %f146, %f147;
	ld.shared.f32 	%f149, [_ZZN3cub18CUB_300001_SM_10006detail6reduce18DeviceReduceKernelINS2_10policy_hubIfjN4cuda3std3__44plusIvEEE10Policy1000EPfjS9_fNS7_10__identityEEEvT0_PT3_T1_NS0_13GridEvenShareISH_EET2_T4_E12temp_storage+44];
	add.f32 	%f150, %f148, %f149;
	ld.shared.f32 	%f151, [_ZZN3cub18CUB_300001_SM_10006detail6reduce18DeviceReduceKernelINS2_10policy_hubIfjN4cuda3std3__44plusIvEEE10Policy1000EPfjS9_fNS7_10__identityEEEvT0_PT3_T1_NS0_13GridEvenShareISH_EET2_T4_E12temp_storage+48];
	add.f32 	%f152, %f150, %f151;
	ld.shared.f32 	%f153, [_ZZN3cub18CUB_300001_SM_10006detail6reduce18DeviceReduceKernelINS2_10policy_hubIfjN4cuda3std3__44plusIvEEE10Policy1000EPfjS9_fNS7_10__identityEEEvT0_PT3_T1_NS0_13GridEvenShareISH_EET2_T4_E12temp_storage+52];
	add.f32 	%f154, %f152, %f153;
	ld.shared.f32 	%f155, [_ZZN3cub18CUB_300001_SM_10006detail6reduce18DeviceReduceKernelINS2_10policy_hubIfjN4cuda3std3__44plusIvEEE10Policy1000EPfjS9_fNS7_10__identityEEEvT0_PT3_T1_NS0_13GridEvenShareISH_EET2_T4_E12temp_storage+56];
	add.f32 	%f156, %f154, %f155;
	ld.shared.f32 	%f157, [_ZZN3cub18CUB_300001_SM_10006detail6reduce18DeviceReduceKernelINS2_10policy_hubIfjN4cuda3std3__44plusIvEEE10Policy1000EPfjS9_fNS7_10__identityEEEvT0_PT3_T1_NS0_13GridEvenShareISH_EET2_T4_E12temp_storage+60];
	add.f32 	%f158, %f156, %f157;
	ld.shared.f32 	%f159, [_ZZN3cub18CUB_300001_SM_10006detail6reduce18DeviceReduceKernelINS2_10policy_hubIfjN4cuda3std3__44plusIvEEE10Policy1000EPfjS9_fNS7_10__identityEEEvT0_PT3_T1_NS0_13GridEvenShareISH_EET2_T4_E12temp_storage+64];
	add.f32 	%f160, %f158, %f159;
	ld.shared.f32 	%f161, [_ZZN3cub18CUB_300001_SM_10006detail6reduce18DeviceReduceKernelINS2_10policy_hubIfjN4cuda3std3__44plusIvEEE10Policy1000EPfjS9_fNS7_10__identityEEEvT0_PT3_T1_NS0_13GridEvenShareISH_EET2_T4_E12temp_storage+68];
	add.f32 	%f162, %f160, %f161;
	ld.shared.f32 	%f163, [_ZZN3cub18CUB_300001_SM_10006detail6reduce18DeviceReduceKernelINS2_10policy_hubIfjN4cuda3std3__44plusIvEEE10Policy1000EPfjS9_fNS7_10__identityEEEvT0_PT3_T1_NS0_13GridEvenShareISH_EET2_T4_E12temp_storage+72];
	add.f32 	%f164, %f162, %f163;
	ld.shared.f32 	%f165, [_ZZN3cub18CUB_300001_SM_10006detail6reduce18DeviceReduceKernelINS2_10policy_hubIfjN4cuda3std3__44plusIvEEE10Policy1000EPfjS9_fNS7_10__identityEEEvT0_PT3_T1_NS0_13GridEvenShareISH_EET2_T4_E12temp_storage+76];
	add.f32 	%f530, %f164, %f165;
$L__BB11_71:
	mov.u32 	%r375, %tid.x;
	setp.ne.s32 	%p80, %r375, 0;
	@%p80 bra 	$L__BB11_73;
	ld.param.u64 	%rd119, [_ZN3cub18CUB_300001_SM_10006detail6reduce18DeviceReduceKernelINS2_10policy_hubIfjN4cuda3std3__44plusIvEEE10Policy1000EPfjS9_fNS7_10__identityEEEvT0_PT3_T1_NS0_13GridEvenShareISH_EET2_T4__param_1];
	cvta.to.global.u64 	%rd116, %rd119;
	mul.wide.u32 	%rd117, %r3, 4;
	add.s64 	%rd118, %rd116, %rd117;
	st.global.f32 	[%rd118], %f530;
$L__BB11_73:
	ret;

}
	// .globl	_ZN3cub18CUB_300001_SM_10006detail6reduce28DeviceReduceSingleTileKernelINS2_10policy_hubIfjN4cuda3std3__44plusIvEEE10Policy1000EPfSC_iS9_ffNS7_10__identityEEEvT0_T1_T2_T3_T4_T6_
.visible .entry _ZN3cub18CUB_300001_SM_10006detail6reduce28DeviceReduceSingleTileKernelINS2_10policy_hubIfjN4cuda3std3__44plusIvEEE10Policy1000EPfSC_iS9_ffNS7_10__identityEEEvT0_T1_T2_T3_T4_T6_(
	.param .u64 .ptr .align 1 _ZN3cub18CUB_300001_SM_10006detail6reduce28DeviceReduceSingleTileKernelINS2_10policy_hubIfjN4cuda3std3__44plusIvEEE10Policy1000EPfSC_iS9_ffNS7_10__identityEEEvT0_T1_T2_T3_T4_T6__param_0,
	.param .u64 .ptr .align 1 _ZN3cub18CUB_300001_SM_10006detail6reduce28DeviceReduceSingleTileKernelINS2_10policy_hubIfjN4cuda3std3__44plusIvEEE10Policy1000EPfSC_iS9_ffNS7_10__identityEEEvT0_T1_T2_T3_T4_T6__param_1,
	.param .u32 _ZN3cub18CUB_300001_SM_10006detail6reduce28DeviceReduceSingleTileKernelINS2_10policy_hubIfjN4cuda3std3__44plusIvEEE10Policy1000EPfSC_iS9_ffNS7_10__identityEEEvT0_T1_T2_T3_T4_T6__param_2,
	.param .align 1 .b8 _ZN3cub18CUB_300001_SM_10006detail6reduce28DeviceReduceSingleTileKernelINS2_10policy_hubIfjN4cuda3std3__44plusIvEEE10Policy1000EPfSC_iS9_ffNS7_10__identityEEEvT0_T1_T2_T3_T4_T6__param_3[1],
	.param .f32 _ZN3cub18CUB_300001_SM_10006detail6reduce28DeviceReduceSingleTileKernelINS2_10policy_hubIfjN4cuda3std3__44plusIvEEE10Policy1000EPfSC_iS9_ffNS7_10__identityEEEvT0_T1_T2_T3_T4_T6__param_4,
	.param .align 1 .b8 _ZN3cub18CUB_300001_SM_10006detail6reduce28DeviceReduceSingleTileKernelINS2_10policy_hubIfjN4cuda3std3__44plusIvEEE10Policy1000EPfSC_iS9_ffNS7_10__identityEEEvT0_T1_T2_T3_T4_T6__param_5[1]
)
.maxntid 512
.minnctapersm 1
{
	.reg .pred 	%p<83>;
	.reg .b32 	%r<339>;
	.reg .b32 	%f<537>;
	.reg .b64 	%rd<133>;
	// demoted variable
	.shared .align 4 .b8 _ZZN3cub18CUB_300001_SM_10006detail6reduce28DeviceReduceSingleTileKernelINS2_10policy_hubIfjN4cuda3std3__44plusIvEEE10Policy1000EPfSC_iS9_ffNS7_10__identityEEEvT0_T1_T2_T3_T4_T6_E12temp_storage[84];
	ld.param.u64 	%rd16, [_ZN3cub18CUB_300001_SM_10006detail6reduce28DeviceReduceSingleTileKernelINS2_10policy_hubIfjN4cuda3std3__44plusIvEEE10Policy1000EPfSC_iS9_ffNS7_10__identityEEEvT0_T1_T2_T3_T4_T6__param_0];
	ld.param.u64 	%rd17, [_ZN3cub18CUB_300001_SM_10006detail6reduce28DeviceReduceSingleTileKernelINS2_10policy_hubIfjN4cuda3std3__44plusIvEEE10Policy1000EPfSC_iS9_ffNS7_10__identityEEEvT0_T1_T2_T3_T4_T6__param_1];
	ld.param.u32 	%r67, [_ZN3cub18CUB_300001_SM_10006detail6reduce28DeviceReduceSingleTileKernelINS2_10policy_hubIfjN4cuda3std3__44plusIvEEE10Policy1000EPfSC_iS9_ffNS7_10__identityEEEvT0_T1_T2_T3_T4_T6__param_2];
	ld.param.f32 	%f54, [_ZN3cub18CUB_300001_SM_10006detail6reduce28DeviceReduceSingleTileKernelINS2_10policy_hubIfjN4cuda3std3__44plusIvEEE10Policy1000EPfSC_iS9_ffNS7_10__identityEEEvT0_T1_T2_T3_T4_T6__param_4];
	cvta.to.global.u64 	%rd1, %rd17;
	setp.ne.s32 	%p1, %r67, 0;
	@%p1 bra 	$L__BB12_3;
	mov.u32 	%r312, %tid.x;
	setp.ne.s32 	%p82, %r312, 0;
	@%p82 bra 	$L__BB12_74;
	st.global.f32 	[%rd1], %f54;
	bra.uni 	$L__BB12_74;
$L__BB12_3:
	and.b64  	%rd18, %rd16, 7;
	setp.ne.s64 	%p2, %rd18, 0;
	@%p2 bra 	$L__BB12_38;
	setp.gt.s32 	%p42, %r67, 8191;
	@%p42 bra 	$L__BB12_22;
	mov.u32 	%r1, %tid.x;
	setp.ge.s32 	%p54, %r1, %r67;
	mov.f32 	%f515, 0f00000000;
	mov.u32 	%r316, %r1;
	@%p54 bra 	$L__BB12_7;
	mul.wide.u32 	%rd121, %r1, 4;
	add.s64 	%rd120, %rd16, %rd121;
	// begin inline asm
	ld.global.nc.u32 %r256, [%rd120];
	// end inline asm
	mov.b32 	%f515, %r256;
	add.s32 	%r316, %r1, 512;
$L__BB12_7:
	setp.ge.s32 	%p55, %r316, %r67;
	@%p55 bra 	$L__BB12_13;
	not.b32 	%r257, %r316;
	add.s32 	%r4, %r67, %r257;
	and.b32  	%r258, %r4, 1536;
	setp.eq.s32 	%p56, %r258, 1536;
	@%p56 bra 	$L__BB12_11;
	mul.wide.u32 	%rd122, %r316, 4;
	add.s64 	%rd129, %rd16, %rd122;
	shr.u32 	%r259, %r4, 9;
	add.s32 	%r260, %r259, 1;
	and.b32  	%r261, %r260, 3;
	neg.s32 	%r314, %r261;
$L__BB12_10:
	.pragma "nounroll";
	// begin inline asm
	ld.global.nc.u32 %r262, [%rd129];
	// end inline asm
	mov.b32 	%f398, %r262;
	add.f32 	%f515, %f515, %f398;
	add.s32 	%r316, %r316, 512;
	add.s64 	%rd129, %rd129, 2048;
	add.s32 	%r314, %r314, 1;
	setp.ne.s32 	%p57, %r314, 0;
	@%p57 bra 	$L__BB12_10;
$L__BB12_11:
	setp.lt.u32 	%p58, %r4, 1536;
	@%p58 bra 	$L__BB12_13;
$L__BB12_12:
	mul.wide.s32 	%rd128, %r316, 4;
	add.s64 	%rd124, %rd16, %rd128;
	// begin inline asm
	ld.global.nc.u32 %r263, [%rd124];
	// end inline asm
	mov.b32 	%f399, %r263;
	add.f32 	%f400, %f515, %f399;
	add.s64 	%rd125, %rd124, 2048;
	// begin inline asm
	ld.global.nc.u32 %r264, [%rd125];
	// end inline asm
	mov.b32 	%f401, %r264;
	add.f32 	%f402, %f400, %f401;
	add.s64 	%rd126, %rd124, 4096;
	// begin inline asm
	ld.global.nc.u32 %r265, [%rd126];
	// end inline asm
	mov.b32 	%f403, %r265;
	add.f32 	%f404, %f402, %f403;
	add.s64 	%rd127, %rd124, 6144;
	// begin inline asm
	ld.global.nc.u32 %r266, [%rd127];
	// end inline asm
	mov.b32 	%f405, %r266;
	add.f32 	%f515, %f404, %f405;
	add.s32 	%r316, %r316, 2048;
	setp.lt.s32 	%p59, %r316, %r67;
	@%p59 bra 	$L__BB12_12;
$L__BB12_13:
	setp.lt.s32 	%p60, %r67, 512;
	@%p60 bra 	$L__BB12_18;
	// begin inline asm
	mov.u32 %r291, %laneid;
	// end inline asm
	mov.b32 	%r292, 1;
	mov.b32 	%r305, 31;
	mov.b32 	%r306, -1;
	// begin inline asm
	{  .reg .f32 r0;  .reg .pred p;  shfl.sync.down.b32 r0|p, %f515, %r292, %r305, %r306;  @p add.f32 r0, r0, %f515;  mov.f32 %f465, r0;}
	// end inline asm
	mov.b32 	%r295, 2;
	// begin inline asm
	{  .reg .f32 r0;  .reg .pred p;  shfl.sync.down.b32 r0|p, %f465, %r295, %r305, %r306;  @p add.f32 r0, r0, %f465;  mov.f32 %f468, r0;}
	// end inline asm
	mov.b32 	%r298, 4;
	// begin inline asm
	{  .reg .f32 r0;  .reg .pred p;  shfl.sync.down.b32 r0|p, %f468, %r298, %r305, %r306;  @p add.f32 r0, r0, %f468;  mov.f32 %f471, r0;}
	// end inline asm
	mov.b32 	%r301, 8;
	// begin inline asm
	{  .reg .f32 r0;  .reg .pred p;  shfl.sync.down.b32 r0|p, %f471, %r301, %r305, %r306;  @p add.f32 r0, r0, %f471;  mov.f32 %f474, r0;}
	// end inline asm
	mov.b32 	%r304, 16;
	// begin inline asm
	{  .reg .f32 r0;  .reg .pred p;  shfl.sync.down.b32 r0|p, %f474, %r304, %r305, %r306;  @p add.f32 r0, r0, %f474;  mov.f32 %f536, r0;}
	// end inline asm
	setp.ne.s32 	%p79, %r291, 0;
	@%p79 bra 	$L__BB12_16;
	shr.u32 	%r307, %r1, 3;
	and.b32  	%r308, %r307, 124;
	mov.u32 	%r309, _ZZN3cub18CUB_300001_SM_10006detail6reduce28DeviceReduceSingleTileKernelINS2_10policy_hubIfjN4cuda3std3__44plusIvEEE10Policy1000EPfSC_iS9_ffNS7_10__identityEEEvT0_T1_T2_T3_T4_T6_E12temp_storage;
	add.s32 	%r310, %r309, %r308;
	st.shared.f32 	[%r310+16], %f536;
$L__BB12_16:
	bar.sync 	0;
	setp.ne.s32 	%p80, %r1, 0;
	@%p80 bra 	$L__BB12_72;
	ld.shared.f32 	%f480, [_ZZN3cub18CUB_300001_SM_10006detail6reduce28DeviceReduceSingleTileKernelINS2_10policy_hubIfjN4cuda3std3__44plusIvEEE10Policy1000EPfSC_iS9_ffNS7_10__identityEEEvT0_T1_T2_T3_T4_T6_E12temp_storage+20];
	add.f32 	%f481, %f536, %f480;
	ld.shared.f32 	%f482, [_ZZN3cub18CUB_300001_SM_10006detail6reduce28DeviceReduceSingleTileKernelINS2_10policy_hubIfjN4cuda3std3__44plusIvEEE10Policy1000EPfSC_iS9_ffNS7_10__identityEEEvT0_T1_T2_T3_T4_T6_E12temp_storage+24];
	add.f32 	%f483, %f481, %f482;
	ld.shared.f32 	%f484, [_ZZN3cub18CUB_300001_SM_10006detail6reduce28DeviceReduceSingleTileKernelINS2_10policy_hubIfjN4cuda3std3__44plusIvEEE10Policy1000EPfSC_iS9_ffNS7_10__identityEEEvT0_T1_T2_T3_T4_T6_E12temp_storage+28];
	add.f32 	%f485, %f483, %f484;
	ld.shared.f32 	%f486, [_ZZN3cub18CUB_300001_SM_10006detail6reduce28DeviceReduceSingleTileKernelINS2_10policy_hubIfjN4cuda3std3__44plusIvEEE10Policy1000EPfSC_iS9_ffNS7_10__identityEEEvT0_T1_T2_T3_T4_T6_E12temp_storage+32];
	add.f32 	%f487, %f485, %f486;
	ld.shared.f32 	%f488, [_ZZN3cub18CUB_300001_SM_10006detail6reduce28DeviceReduceSingleTileKernelINS2_10policy_hubIfjN4cuda3std3__44plusIvEEE10Policy1000EPfSC_iS9_ffNS7_10__identityEEEvT0_T1_T2_T3_T4_T6_E12temp_storage+36];
	add.f32 	%f489, %f487, %f488;
	ld.shared.f32 	%f490, [_ZZN3cub18CUB_300001_SM_10006detail6reduce28DeviceReduceSingleTileKernelINS2_10policy_hubIfjN4cuda3std3__44plusIvEEE10Policy1000EPfSC_iS9_ffNS7_10__identityEEEvT0_T1_T2_T3_T4_T6_E12temp_storage+40];
	add.f32 	%f491, %f489, %f490;
	ld.shared.f32 	%f492, [_ZZN3cub18CUB_300001_SM_10006detail6reduce28DeviceReduceSingleTileKernelINS2_10policy_hubIfjN4cuda3std3__44plusIvEEE10Policy1000EPfSC_iS9_ffNS7_10__identityEEEvT0_T1_T2_T3_T4_T6_E12temp_storage+44];
	add.f32 	%f493, %f491, %f492;
	ld.shared.f32 	%f494, [_ZZN3cub18CUB_300001_SM_10006detail6reduce28DeviceReduceSingleTileKernelINS2_10policy_hubIfjN4cuda3std3__44plusIvEEE10Policy1000EPfSC_iS9_ffNS7_10__identityEEEvT0_T1_T2_T3_T4_T6_E12temp_storage+48];
	add.f32 	%f495, %f493, %f494;
	ld.shared.f32 	%f496, [_ZZN3cub18CUB_300001_SM_10006detail6reduce28DeviceReduceSingleTileKernelINS2_10policy_hubIfjN4cuda3std3__44plusIvEEE10Policy1000EPfSC_iS9_ffNS7_10__identityEEEvT0_T1_T2_T3_T4_T6_E12temp_storage+52];
	add.f32 	%f497, %f495, %f496;
	ld.shared.f32 	%f498, [_ZZN3cub18CUB_300001_SM_10006detail6reduce28DeviceReduceSingleTileKernelINS2_10policy_hubIfjN4cuda3std3__44plusIvEEE10Policy1000EPfSC_iS9_ffNS7_10__identityEEEvT0_T1_T2_T3_T4_T6_E12temp_storage+56];
	add.f32 	%f499, %f497, %f498;
	ld.shared.f32 	%f500, [_ZZN3cub18CUB_300001_SM_10006detail6reduce28DeviceReduceSingleTileKernelINS2_10policy_hubIfjN4cuda3std3__44plusIvEEE10Policy1000EPfSC_iS9_ffNS7_10__identityEEEvT0_T1_T2_T3_T4_T6_E12temp_storage+60];
	add.f32 	%f501, %f499, %f500;
	ld.shared.f32 	%f502, [_ZZN3cub18CUB_300001_SM_10006detail6reduce28DeviceReduceSingleTileKernelINS2_10policy_hubIfjN4cuda3std3__44plusIvEEE10Policy1000EPfSC_iS9_ffNS7_10__identityEEEvT0_T1_T2_T3_T4_T6_E12temp_storage+64];
	add.f32 	%f503, %f501, %f502;
	ld.shared.f32 	%f504, [_ZZN3cub18CUB_300001_SM_10006detail6reduce28DeviceReduceSingleTileKernelINS2_10policy_hubIfjN4cuda3std3__44plusIvEEE10Policy1000EPfSC_iS9_ffNS7_10__identityEEEvT0_T1_T2_T3_T4_T6_E12temp_storage+68];
	add.f32 	%f505, %f503, %f504;
	ld.shared.f32 	%f506, [_ZZN3cub18CUB_300001_SM_10006detail6reduce28DeviceReduceSingleTileKernelINS2_10policy_hubIfjN4cuda3std3__44plusIvEEE10Policy1000EPfSC_iS9_ffNS7_10__identityEEEvT0_T1_T2_T3_T4_T6_E12temp_storage+72];
	add.f32 	%f507, %f505, %f506;
	ld.shared.f32 	%f508, [_ZZN3cub18CUB_300001_SM_10006detail6reduce28DeviceReduceSingleTileKernelINS2_10policy_hubIfjN4cuda3std3__44plusIvEEE10Policy1000EPfSC_iS9_ffNS7_10__identityEEEvT0_T1_T2_T3_T4_T6_E12temp_storage+76];
	add.f32 	%f536, %f507, %f508;
	bra.uni 	$L__BB12_72;
$L__BB12_18:
	// begin inline asm
	mov.u32 %r267, %laneid;
	// end inline asm
	and.b32  	%r283, %r1, 992;
	add.s32 	%r284, %r283, 32;
	setp.gt.s32 	%p61, %r284, %r67;
	not.b32 	%r285, %r283;
	add.s32 	%r286, %r67, %r285;
	selp.b32 	%r281, %r286, 31, %p61;
	mov.b32 	%r268, 1;
	mov.b32 	%r282, -1;
	// begin inline asm
	{  .reg .f32 r0;  .reg .pred p;  shfl.sync.down.b32 r0|p, %f515, %r268, %r281, %r282;  @p add.f32 r0, r0, %f515;  mov.f32 %f406, r0;}
	// end inline asm
	mov.b32 	%r271, 2;
	// begin inline asm
	{  .reg .f32 r0;  .reg .pred p;  shfl.sync.down.b32 r0|p, %f406, %r271, %r281, %r282;  @p add.f32 r0, r0, %f406;  mov.f32 %f409, r0;}
	// end inline asm
	mov.b32 	%r274, 4;
	// begin inline asm
	{  .reg .f32 r0;  .reg .pred p;  shfl.sync.down.b32 r0|p, %f409, %r274, %r281, %r282;  @p add.f32 r0, r0, %f409;  mov.f32 %f412, r0;}
	// end inline asm
	mov.b32 	%r277, 8;
	// begin inline asm
	{  .reg .f32 r0;  .reg .pred p;  shfl.sync.down.b32 r0|p, %f412, %r277, %r281, %r282;  @p add.f32 r0, r0, %f412;  mov.f32 %f415, r0;}
	// end inline asm
	mov.b32 	%r280, 16;
	// begin inline asm
	{  .reg .f32 r0;  .reg .pred p;  shfl.sync.down.b32 r0|p, %f415, %r280, %r281, %r282;  @p add.f32 r0, r0, %f415;  mov.f32 %f536, r0;}
	// end inline asm
	setp.ne.s32 	%p62, %r267, 0;
	@%p62 bra 	$L__BB12_20;
	shr.u32 	%r287, %r1, 3;
	and.b32  	%r288, %r287, 124;
	mov.u32 	%r289, _ZZN3cub18CUB_300001_SM_10006detail6reduce28DeviceReduceSingleTileKernelINS2_10policy_hubIfjN4cuda3std3__44plusIvEEE10Policy1000EPfSC_iS9_ffNS7_10__identityEEEvT0_T1_T2_T3_T4_T6_E12temp_storage;
	add.s32 	%r290, %r289, %r288;
	st.shared.f32 	[%r290+16], %f536;
$L__BB12_20:
	bar.sync 	0;
	setp.ne.s32 	%p63, %r1, 0;
	@%p63 bra 	$L__BB12_72;
	setp.gt.s32 	%p64, %r67, 32;
	ld.shared.f32 	%f421, [_ZZN3cub18CUB_300001_SM_10006detail6reduce28DeviceReduceSingleTileKernelINS2_10policy_hubIfjN4cuda3std3__44plusIvEEE10Policy1000EPfSC_iS9_ffNS7_10__identityEEEvT0_T1_T2_T3_T4_T6_E12temp_storage+20];
	add.f32 	%f422, %f536, %f421;
	selp.f32 	%f423, %f422, %f536, %p64;
	setp.gt.s32 	%p65, %r67, 64;
	ld.shared.f32 	%f424, [_ZZN3cub18CUB_300001_SM_10006detail6reduce28DeviceReduceSingleTileKernelINS2_10policy_hubIfjN4cuda3std3__44plusIvEEE10Policy1000EPfSC_iS9_ffNS7_10__identityEEEvT0_T1_T2_T3_T4_T6_E12temp_storage+24];
	add.f32 	%f425, %f424, %f423;
	selp.f32 	%f426, %f425, %f423, %p65;
	setp.gt.s32 	%p66, %r67, 96;
	ld.shared.f32 	%f427, [_ZZN3cub18CUB_300001_SM_10006detail6reduce28DeviceReduceSingleTileKernelINS2_10policy_hubIfjN4cuda3std3__44plusIvEEE10Policy1000EPfSC_iS9_ffNS7_10__identityEEEvT0_T1_T2_T3_T4_T6_E12temp_storage+28];
	add.f32 	%f428, %f427, %f426;
	selp.f32 	%f429, %f428, %f426, %p66;
	setp.gt.s32 	%p67, %r67, 128;
	ld.shared.f32 	%f430, [_ZZN3cub18CUB_300001_SM_10006detail6reduce28DeviceReduceSingleTileKernelINS2_10policy_hubIfjN4cuda3std3__44plusIvEEE10Policy1000EPfSC_iS9_ffNS7_10__identityEEEvT0_T1_T2_T3_T4_T6_E12temp_storage+32];
	add.f32 	%f431, %f430, %f429;
	selp.f32 	%f432, %f431, %f429, %p67;
	setp.gt.s32 	%p68, %r67, 160;
	ld.shared.f32 	%f433, [_ZZN3cub18CUB_300001_SM_10006detail6reduce28DeviceReduceSingleTileKernelINS2_10policy_hubIfjN4cuda3std3__44plusIvEEE10Policy1000EPfSC_iS9_ffNS7_10__identityEEEvT0_T1_T2_T3_T4_T6_E12temp_storage+36];
	add.f32 	%f434, %f433, %f432;
	selp.f32 	%f435, %f434, %f432, %p68;
	setp.gt.s32 	%p69, %r67, 192;
	ld.shared.f32 	%f436, [_ZZN3cub18CUB_300001_SM_10006detail6reduce28DeviceReduceSingleTileKernelINS2_10policy_hubIfjN4cuda3std3__44plusIvEEE10Policy1000EPfSC_iS9_ffNS7_10__identityEEEvT0_T1_T2_T3_T4_T6_E12temp_storage+40];
	add.f32 	%f437, %f436, %f435;
	selp.f32 	%f438, %f437, %f435, %p69;
	setp.gt.s32 	%p70, %r67, 224;
	ld.shared.f32 	%f439, [_ZZN3cub18CUB_300001_SM_10006detail6reduce28DeviceReduceSingleTileKernelINS2_10policy_hubIfjN4cuda3std3__44plusIvEEE10Policy1000EPfSC_iS9_ffNS7_10__identityEEEvT0_T1_T2_T3_T4_T6_E12temp_storage+44];
	add.f32 	%f440, %f439, %f438;
	selp.f32 	%f441, %f440, %f438, %p70;
	setp.gt.s32 	%p71, %r67, 256;
	ld.shared.f32 	%f442, [_ZZN3cub18CUB_300001_SM_10006detail6reduce28DeviceReduceSingleTileKernelINS2_10policy_hubIfjN4cuda3std3__44plusIvEEE10Policy1000EPfSC_iS9_ffNS7_10__identityEEEvT0_T1_T2_T3_T4_T6_E12temp_storage+48];
	add.f32 	%f443, %f442, %f441;
	selp.f32 	%f444, %f443, %f441, %p71;
	setp.gt.s32 	%p72, %r67, 288;
	ld.shared.f32 	%f445, [_ZZN3cub18CUB_300001_SM_10006detail6reduce28DeviceReduceSingleTileKernelINS2_10policy_hubIfjN4cuda3std3__44plusIvEEE10Policy1000EPfSC_iS9_ffNS7_10__identityEEEvT0_T1_T2_T3_T4_T6_E12temp_storage+52];
	add.f32 	%f446, %f445, %f444;
	selp.f32 	%f447, %f446, %f444, %p72;
	setp.gt.s32 	%p73, %r67, 320;
	ld.shared.f32 	%f448, [_ZZN3cub18CUB_300001_SM_10006detail6reduce28DeviceReduceSingleTileKernelINS2_10policy_hubIfjN4cuda3std3__44plusIvEEE10Policy1000EPfSC_iS9_ffNS7_10__identityEEEvT0_T1_T2_T3_T4_T6_E12temp_storage+56];
	add.f32 	%f449, %f448, %f447;
	selp.f32 	%f450, %f449, %f447, %p73;
	setp.gt.s32 	%p74, %r67, 352;
	ld.shared.f32 	%f451, [_ZZN3cub18CUB_300001_SM_10006detail6reduce28DeviceReduceSingleTileKernelINS2_10policy_hubIfjN4cuda3std3__44plusIvEEE10Policy1000EPfSC_iS9_ffNS7_10__identityEEEvT0_T1_T2_T3_T4_T6_E12temp_storage+60];
	add.f32 	%f452, %f451, %f450;
	selp.f32 	%f453, %f452, %f450, %p74;
	setp.gt.s32 	%p75, %r67, 384;
	ld.shared.f32 	%f454, [_ZZN3cub18CUB_300001_SM_10006detail6reduce28DeviceReduceSingleTileKernelINS2_10policy_hubIfjN4cuda3std3__44plusIvEEE10Policy1000EPfSC_iS9_ffNS7_10__identityEEEvT0_T1_T2_T3_T4_T6_E12temp_storage+64];
	add.f32 	%f455, %f454, %f453;
	selp.f32 	%f456, %f455, %f453, %p75;
	setp.gt.s32 	%p76, %r67, 416;
	ld.shared.f32 	%f457, [_ZZN3cub18CUB_300001_SM_10006detail6reduce28DeviceReduceSingleTileKernelINS2_10policy_hubIfjN4cuda3std3__44plusIvEEE10Policy1000EPfSC_iS9_ffNS7_10__identityEEEvT0_T1_T2_T3_T4_T6_E12temp_storage+68];
	add.f32 	%f458, %f457, %f456;
	selp.f32 	%f459, %f458, %f456, %p76;
	setp.gt.s32 	%p77, %r67, 448;
	ld.shared.f32 	%f460, [_ZZN3cub18CUB_300001_SM_10006detail6reduce28DeviceReduceSingleTileKernelINS2_10policy_hubIfjN4cuda3std3__44plusIvEEE10Policy1000EPfSC_iS9_ffNS7_10__identityEEEvT0_T1_T2_T3_T4_T6_E12temp_storage+72];
	add.f32 	%f461, %f460, %f459;
	selp.f32 	%f462, %f461, %f459, %p77;
	setp.gt.s32 	%p78, %r67, 480;
	ld.shared.f32 	%f463, [_ZZN3cub18CUB_300001_SM_10006detail6reduce28DeviceReduceSingleTileKernelINS2_10policy_hubIfjN4cuda3std3__44plusIvEEE10Policy1000EPfSC_iS9_ffNS7_10__identityEEEvT0_T1_T2_T3_T4_T6_E12temp_storage+76];
	add.f32 	%f464, %f463, %f462;
	selp.f32 	%f536, %f464, %f462, %p78;
	bra.uni 	$L__BB12_72;
$L__BB12_22:
	mov.u32 	%r13, %tid.x;
	shl.b32 	%r190, %r13, 1;
	mul.wide.u32 	%rd90, %r190, 4;
	add.s64 	%rd75, %rd16, %rd90;
	// begin inline asm
	ld.global.nc.u64 %rd74, [%rd75];
	// end inline asm
	mov.b64 	{%r191, %r192}, %rd74;
	mov.b32 	%f282, %r192;
	mov.b32 	%f283, %r191;
	add.s64 	%rd77, %rd75, 4096;
	// begin inline asm
	ld.global.nc.u64 %rd76, [%rd77];
	// end inline asm
	mov.b64 	{%r193, %r194}, %rd76;
	mov.b32 	%f284, %r194;
	mov.b32 	%f285, %r193;
	add.s64 	%rd79, %rd75, 8192;
	// begin inline asm
	ld.global.nc.u64 %rd78, [%rd79];
	// end inline asm
	mov.b64 	{%r195, %r196}, %rd78;
	mov.b32 	%f286, %r196;
	mov.b32 	%f287, %r195;
	add.s64 	%rd81, %rd75, 12288;
	// begin inline asm
	ld.global.nc.u64 %rd80, [%rd81];
	// end inline asm
	mov.b64 	{%r197, %r198}, %rd80;
	mov.b32 	%f288, %r198;
	mov.b32 	%f289, %r197;
	add.s64 	%rd83, %rd75, 16384;
	// begin inline asm
	ld.global.nc.u64 %rd82, [%rd83];
	// end inline asm
	mov.b64 	{%r199, %r200}, %rd82;
	mov.b32 	%f290, %r200;
	mov.b32 	%f291, %r199;
	add.s64 	%rd85, %rd75, 20480;
	// begin inline asm
	ld.global.nc.u64 %rd84, [%rd85];
	// end inline asm
	mov.b64 	{%r201, %r202}, %rd84;
	mov.b32 	%f292, %r202;
	mov.b32 	%f293, %r201;
	add.s64 	%rd87, %rd75, 24576;
	// begin inline asm
	ld.global.nc.u64 %rd86, [%rd87];
	// end inline asm
	mov.b64 	{%r203, %r204}, %rd86;
	mov.b32 	%f294, %r204;
	mov.b32 	%f295, %r203;
	add.s64 	%rd89, %rd75, 28672;
	// begin inline asm
	ld.global.nc.u64 %rd88, [%rd89];
	// end inline asm
	mov.b64 	{%r205, %r206}, %rd88;
	mov.b32 	%f296, %r206;
	mov.b32 	%f297, %r205;
	add.f32 	%f298, %f283, %f282;
	add.f32 	%f299, %f285, %f284;
	add.f32 	%f300, %f287, %f286;
	add.f32 	%f301, %f289, %f288;
	add.f32 	%f302, %f291, %f290;
	add.f32 	%f303, %f293, %f292;
	add.f32 	%f304, %f295, %f294;
	add.f32 	%f305, %f297, %f296;
	add.f32 	%f306, %f298, %f299;
	add.f32 	%f307, %f300, %f301;
	add.f32 	%f308, %f302, %f303;
	add.f32 	%f309, %f304, %f305;
	add.f32 	%f310, %f306, %f307;
	add.f32 	%f311, %f308, %f309;
	add.f32 	%f522, %f310, %f311;
	setp.lt.u32 	%p43, %r67, 16384;
	mov.b32 	%r319, 8192;
	@%p43 bra 	$L__BB12_26;
	add.s32 	%r14, %r67, -8192;
	mov.b32 	%r319, 8192;
$L__BB12_24:
	mul.wide.s32 	%rd107, %r319, 4;
	add.s64 	%rd92, %rd75, %rd107;
	// begin inline asm
	ld.global.nc.u64 %rd91, [%rd92];
	// end inline asm
	mov.b64 	{%r208, %r209}, %rd91;
	mov.b32 	%f312, %r209;
	mov.b32 	%f313, %r208;
	add.s64 	%rd94, %rd92, 4096;
	// begin inline asm
	ld.global.nc.u64 %rd93, [%rd94];
	// end inline asm
	mov.b64 	{%r210, %r211}, %rd93;
	mov.b32 	%f314, %r211;
	mov.b32 	%f315, %r210;
	add.s64 	%rd96, %rd92, 8192;
	// begin inline asm
	ld.global.nc.u64 %rd95, [%rd96];
	// end inline asm
	mov.b64 	{%r212, %r213}, %rd95;
	mov.b32 	%f316, %r213;
	mov.b32 	%f317, %r212;
	add.s64 	%rd98, %rd92, 12288;
	// begin inline asm
	ld.global.nc.u64 %rd97, [%rd98];
	// end inline asm
	mov.b64 	{%r214, %r215}, %rd97;
	mov.b32 	%f318, %r215;
	mov.b32 	%f319, %r214;
	add.s64 	%rd100, %rd92, 16384;
	// begin inline asm
	ld.global.nc.u64 %rd99, [%rd100];
	// end inline asm
	mov.b64 	{%r216, %r217}, %rd99;
	mov.b32 	%f320, %r217;
	mov.b32 	%f321, %r216;
	add.s64 	%rd102, %rd92, 20480;
	// begin inline asm
	ld.global.nc.u64 %rd101, [%rd102];
	// end inline asm
	mov.b64 	{%r218, %r219}, %rd101;
	mov.b32 	%f322, %r219;
	mov.b32 	%f323, %r218;
	add.s64 	%rd104, %rd92, 24576;
	// begin inline asm
	ld.global.nc.u64 %rd103, [%rd104];
	// end inline asm
	mov.b64 	{%r220, %r221}, %rd103;
	mov.b32 	%f324, %r221;
	mov.b32 	%f325, %r220;
	add.s64 	%rd106, %rd92, 28672;
	// begin inline asm
	ld.global.nc.u64 %rd105, [%rd106];
	// end inline asm
	mov.b64 	{%r222, %r223}, %rd105;
	mov.b32 	%f326, %r223;
	mov.b32 	%f327, %r222;
	add.f32 	%f328, %f522, %f313;
	add.f32 	%f329, %f312, %f315;
	add.f32 	%f330, %f314, %f317;
	add.f32 	%f331, %f316, %f319;
	add.f32 	%f332, %f318, %f321;
	add.f32 	%f333, %f320, %f323;
	add.f32 	%f334, %f322, %f325;
	add.f32 	%f335, %f324, %f327;
	add.f32 	%f336, %f328, %f329;
	add.f32 	%f337, %f330, %f331;
	add.f32 	%f338, %f332, %f333;
	add.f32 	%f339, %f334, %f335;
	add.f32 	%f340, %f336, %f337;
	add.f32 	%f341, %f338, %f339;
	add.f32 	%f342, %f340, %f341;
	add.f32 	%f522, %f342, %f326;
	sub.s32 	%r224, %r67, %r319;
	setp.lt.s32 	%p44, %r224, 8192;
	@%p44 bra 	$L__BB12_34;
	add.s32 	%r319, %r319, 8192;
	setp.le.s32 	%p45, %r319, %r14;
	@%p45 bra 	$L__BB12_24;
$L__BB12_26:
	setp.le.s32 	%p46, %r67, %r319;
	@%p46 bra 	$L__BB12_34;
	sub.s32 	%r18, %r67, %r319;
	setp.ge.s32 	%p47, %r13, %r18;
	@%p47 bra 	$L__BB12_34;
	not.b32 	%r225, %r13;
	add.s32 	%r226, %r67, %r225;
	sub.s32 	%r19, %r226, %r319;
	and.b32  	%r227, %r19, 1536;
	setp.eq.s32 	%p48, %r227, 1536;
	mov.u32 	%r323, %r13;
	@%p48 bra 	$L__BB12_31;
	add.s32 	%r321, %r13, %r319;
	shr.u32 	%r228, %r19, 9;
	add.s32 	%r229, %r228, 1;
	and.b32  	%r230, %r229, 3;
	neg.s32 	%r320, %r230;
	mov.u32 	%r323, %r13;
$L__BB12_30:
	.pragma "nounroll";
	mul.wide.u32 	%rd109, %r321, 4;
	add.s64 	%rd108, %rd16, %rd109;
	// begin inline asm
	ld.global.nc.u32 %r231, [%rd108];
	// end inline asm
	mov.b32 	%f344, %r231;
	add.f32 	%f522, %f522, %f344;
	add.s32 	%r323, %r323, 512;
	add.s32 	%r321, %r321, 512;
	add.s32 	%r320, %r320, 1;
	setp.ne.s32 	%p49, %r320, 0;
	@%p49 bra 	$L__BB12_30;
$L__BB12_31:
	setp.lt.u32 	%p50, %r19, 1536;
	@%p50 bra 	$L__BB12_34;
	cvt.u64.u32 	%rd110, %r323;
	cvt.u64.u32 	%rd111, %r319;
	add.s64 	%rd112, %rd110, %rd111;
	shl.b64 	%rd113, %rd112, 2;
	add.s64 	%rd114, %rd113, %rd16;
	add.s64 	%rd130, %rd114, 4096;
	add.s32 	%r324, %r323, %r319;
$L__BB12_33:
	mul.wide.u32 	%rd119, %r324, 4;
	add.s64 	%rd115, %rd16, %rd119;
	// begin inline asm
	ld.global.nc.u32 %r232, [%rd115];
	// end inline asm
	mov.b32 	%f345, %r232;
	add.f32 	%f346, %f522, %f345;
	add.s64 	%rd116, %rd130, -2048;
	// begin inline asm
	ld.global.nc.u32 %r233, [%rd116];
	// end inline asm
	mov.b32 	%f347, %r233;
	add.f32 	%f348, %f346, %f347;
	// begin inline asm
	ld.global.nc.u32 %r234, [%rd130];
	// end inline asm
	mov.b32 	%f349, %r234;
	add.f32 	%f350, %f348, %f349;
	add.s64 	%rd118, %rd130, 2048;
	// begin inline asm
	ld.global.nc.u32 %r235, [%rd118];
	// end inline asm
	mov.b32 	%f351, %r235;
	add.f32 	%f522, %f350, %f351;
	add.s32 	%r323, %r323, 2048;
	add.s64 	%rd130, %rd130, 8192;
	add.s32 	%r324, %r324, 2048;
	setp.lt.s32 	%p51, %r323, %r18;
	@%p51 bra 	$L__BB12_33;
$L__BB12_34:
	// begin inline asm
	mov.u32 %r236, %laneid;
	// end inline asm
	mov.b32 	%r237, 1;
	mov.b32 	%r250, 31;
	mov.b32 	%r251, -1;
	// begin inline asm
	{  .reg .f32 r0;  .reg .pred p;  shfl.sync.down.b32 r0|p, %f522, %r237, %r250, %r251;  @p add.f32 r0, r0, %f522;  mov.f32 %f352, r0;}
	// end inline asm
	mov.b32 	%r240, 2;
	// begin inline asm
	{  .reg .f32 r0;  .reg .pred p;  shfl.sync.down.b32 r0|p, %f352, %r240, %r250, %r251;  @p add.f32 r0, r0, %f352;  mov.f32 %f355, r0;}
	// end inline asm
	mov.b32 	%r243, 4;
	// begin inline asm
	{  .reg .f32 r0;  .reg .pred p;  shfl.sync.down.b32 r0|p, %f355, %r243, %r250, %r251;  @p add.f32 r0, r0, %f355;  mov.f32 %f358, r0;}
	// end inline asm
	mov.b32 	%r246, 8;
	// begin inline asm
	{  .reg .f32 r0;  .reg .pred p;  shfl.sync.down.b32 r0|p, %f358, %r246, %r250, %r251;  @p add.f32 r0, r0, %f358;  mov.f32 %f361, r0;}
	// end inline asm
	mov.b32 	%r249, 16;
	// begin inline asm
	{  .reg .f32 r0;  .reg .pred p;  shfl.sync.down.b32 r0|p, %f361, %r249, %r250, %r251;  @p add.f32 r0, r0, %f361;  mov.f32 %f536, r0;}
	// end inline asm
	setp.ne.s32 	%p52, %r236, 0;
	@%p52 bra 	$L__BB12_36;
	shr.u32 	%r252, %r13, 3;
	and.b32  	%r253, %r252, 124;
	mov.u32 	%r254, _ZZN3cub18CUB_300001_SM_10006detail6reduce28DeviceReduceSingleTileKernelINS2_10policy_hubIfjN4cuda3std3__44plusIvEEE10Policy1000EPfSC_iS9_ffNS7_10__identityEEEvT0_T1_T2_T3_T4_T6_E12temp_storage;
	add.s32 	%r255, %r254, %r253;
	st.shared.f32 	[%r255+16], %f536;
$L__BB12_36:
	bar.sync 	0;
	setp.ne.s32 	%p53, %r13, 0;
	@%p53 bra 	$L__BB12_72;
	ld.shared.f32 	%f367, [_ZZN3cub18CUB_300001_SM_10006detail6reduce28DeviceReduceSingleTileKernelINS2_10policy_hubIfjN4cuda3std3__44plusIvEEE10Policy1000EPfSC_iS9_ffNS7_10__identityEEEvT0_T1_T2_T3_T4_T6_E12temp_storage+20];
	add.f32 	%f368, %f536, %f367;
	ld.shared.f32 	%f369, [_ZZN3cub18CUB_300001_SM_10006detail6reduce28DeviceReduceSingleTileKernelINS2_10policy_hubIfjN4cuda3std3__44plusIvEEE10Policy1000EPfSC_iS9_ffNS7_10__identityEEEvT0_T1_T2_T3_T4_T6_E12temp_storage+24];
	add.f32 	%f370, %f368, %f369;
	ld.shared.f32 	%f371, [_ZZN3cub18CUB_300001_SM_10006detail6reduce28DeviceReduceSingleTileKernelINS2_10policy_hubIfjN4cuda3std3__44plusIvEEE10Policy1000EPfSC_iS9_ffNS7_10__identityEEEvT0_T1_T2_T3_T4_T6_E12temp_storage+28];
	add.f32 	%f372, %f370, %f371;
	ld.shared.f32 	%f373, [_ZZN3cub18CUB_300001_SM_10006detail6reduce28DeviceReduceSingleTileKernelINS2_10policy_hubIfjN4cuda3std3__44plusIvEEE10Policy1000EPfSC_iS9_ffNS7_10__identityEEEvT0_T1_T2_T3_T4_T6_E12temp_storage+32];
	add.f32 	%f374, %f372, %f373;
	ld.shared.f32 	%f375, [_ZZN3cub18CUB_300001_SM_10006detail6reduce28DeviceReduceSingleTileKernelINS2_10policy_hubIfjN4cuda3std3__44plusIvEEE10Policy1000EPfSC_iS9_ffNS7_10__identityEEEvT0_T1_T2_T3_T4_T6_E12temp_storage+36];
	add.f32 	%f376, %f374, %f375;
	ld.shared.f32 	%f377, [_ZZN3cub18CUB_300001_SM_10006detail6reduce28DeviceReduceSingleTileKernelINS2_10policy_hubIfjN4cuda3std3__44plusIvEEE10Policy1000EPfSC_iS9_ffNS7_10__identityEEEvT0_T1_T2_T3_T4_T6_E12temp_storage+40];
	add.f32 	%f378, %f376, %f377;
	ld.shared.f32 	%f379, [_ZZN3cub18CUB_300001_SM_10006detail6reduce28DeviceReduceSingleTileKernelINS2_10policy_hubIfjN4cuda3std3__44plusIvEEE10Policy1000EPfSC_iS9_ffNS7_10__identityEEEvT0_T1_T2_T3_T4_T6_E12temp_storage+44];
	add.f32 	%f380, %f378, %f379;
	ld.shared.f32 	%f381, [_ZZN3cub18CUB_300001_SM_10006detail6reduce28DeviceReduceSingleTileKernelINS2_10policy_hubIfjN4cuda3std3__44plusIvEEE10Policy1000EPfSC_iS9_ffNS7_10__identityEEEvT0_T1_T2_T3_T4_T6_E12temp_storage+48];
	add.f32 	%f382, %f380, %f381;
	ld.shared.f32 	%f383, [_ZZN3cub18CUB_300001_SM_10006detail6reduce28DeviceReduceSingleTileKernelINS2_10policy_hubIfjN4cuda3std3__44plusIvEEE10Policy1000EPfSC_iS9_ffNS7_10__identityEEEvT0_T1_T2_T3_T4_T6_E12temp_storage+52];
	add.f32 	%f384, %f382, %f383;
	ld.shared.f32 	%f385, [_ZZN3cub18CUB_300001_SM_10006detail6reduce28DeviceReduceSingleTileKernelINS2_10policy_hubIfjN4cuda3std3__44plusIvEEE10Policy1000EPfSC_iS9_ffNS7_10__identityEEEvT0_T1_T2_T3_T4_T6_E12temp_storage+56];
	add.f32 	%f386, %f384, %f385;
	ld.shared.f32 	%f387, [_ZZN3cub18CUB_300001_SM_10006detail6reduce28DeviceReduceSingleTileKernelINS2_10policy_hubIfjN4cuda3std3__44plusIvEEE10Policy1000EPfSC_iS9_ffNS7_10__identityEEEvT0_T1_T2_T3_T4_T6_E12temp_storage+60];
	add.f32 	%f388, %f386, %f387;
	ld.shared.f32 	%f389, [_ZZN3cub18CUB_300001_SM_10006detail6reduce28DeviceReduceSingleTileKernelINS2_10policy_hubIfjN4cuda3std3__44plusIvEEE10Policy1000EPfSC_iS9_ffNS7_10__identityEEEvT0_T1_T2_T3_T4_T6_E12temp_storage+64];
	add.f32 	%f390, %f388, %f389;
	ld.shared.f32 	%f391, [_ZZN3cub18CUB_300001_SM_10006detail6reduce28DeviceReduceSingleTileKernelINS2_10policy_hubIfjN4cuda3std3__44plusIvEEE10Policy1000EPfSC_iS9_ffNS7_10__identityEEEvT0_T1_T2_T3_T4_T6_E12temp_storage+68];
	add.f32 	%f392, %f390, %f391;
	ld.shared.f32 	%f393, [_ZZN3cub18CUB_300001_SM_10006detail6reduce28DeviceReduceSingleTileKernelINS2_10policy_hubIfjN4cuda3std3__44plusIvEEE10Policy1000EPfSC_iS9_ffNS7_10__identityEEEvT0_T1_T2_T3_T4_T6_E12temp_storage+72];
	add.f32 	%f394, %f392, %f393;
	ld.shared.f32 	%f395, [_ZZN3cub18CUB_300001_SM_10006detail6reduce28DeviceReduceSingleTileKernelINS2_10policy_hubIfjN4cuda3std3__44plusIvEEE10Policy1000EPfSC_iS9_ffNS7_10__identityEEEvT0_T1_T2_T3_T4_T6_E12temp_storage+76];
	add.f32 	%f536, %f394, %f395;
	bra.uni 	$L__BB12_72;
$L__BB12_38:
	setp.gt.s32 	%p3, %r67, 8191;
	@%p3 bra 	$L__BB12_56;
	mov.u32 	%r34, %tid.x;
	setp.ge.s32 	%p15, %r34, %r67;
	mov.f32 	%f528, 0f00000000;
	mov.u32 	%r329, %r34;
	@%p15 bra 	$L__BB12_41;
	mul.wide.u32 	%rd66, %r34, 4;
	add.s64 	%rd65, %rd16, %rd66;
	// begin inline asm
	ld.global.nc.u32 %r134, [%rd65];
	// end inline asm
	mov.b32 	%f528, %r134;
	add.s32 	%r329, %r34, 512;
$L__BB12_41:
	setp.ge.s32 	%p16, %r329, %r67;
	@%p16 bra 	$L__BB12_47;
	not.b32 	%r135, %r329;
	add.s32 	%r37, %r67, %r135;
	and.b32  	%r136, %r37, 1536;
	setp.eq.s32 	%p17, %r136, 1536;
	@%p17 bra 	$L__BB12_45;
	mul.wide.u32 	%rd67, %r329, 4;
	add.s64 	%rd131, %rd16, %rd67;
	shr.u32 	%r137, %r37, 9;
	add.s32 	%r138, %r137, 1;
	and.b32  	%r139, %r138, 3;
	neg.s32 	%r327, %r139;
$L__BB12_44:
	.pragma "nounroll";
	// begin inline asm
	ld.global.nc.u32 %r140, [%rd131];
	// end inline asm
	mov.b32 	%f171, %r140;
	add.f32 	%f528, %f528, %f171;
	add.s32 	%r329, %r329, 512;
	add.s64 	%rd131, %rd131, 2048;
	add.s32 	%r327, %r327, 1;
	setp.ne.s32 	%p18, %r327, 0;
	@%p18 bra 	$L__BB12_44;
$L__BB12_45:
	setp.lt.u32 	%p19, %r37, 1536;
	@%p19 bra 	$L__BB12_47;
$L__BB12_46:
	mul.wide.s32 	%rd73, %r329, 4;
	add.s64 	%rd69, %rd16, %rd73;
	// begin inline asm
	ld.global.nc.u32 %r141, [%rd69];
	// end inline asm
	mov.b32 	%f172, %r141;
	add.f32 	%f173, %f528, %f172;
	add.s64 	%rd70, %rd69, 2048;
	// begin inline asm
	ld.global.nc.u32 %r142, [%rd70];
	// end inline asm
	mov.b32 	%f174, %r142;
	add.f32 	%f175, %f173, %f174;
	add.s64 	%rd71, %rd69, 4096;
	// begin inline asm
	ld.global.nc.u32 %r143, [%rd71];
	// end inline asm
	mov.b32 	%f176, %r143;
	add.f32 	%f177, %f175, %f176;
	add.s64 	%rd72, %rd69, 6144;
	// begin inline asm
	ld.global.nc.u32 %r144, [%rd72];
	// end inline asm
	mov.b32 	%f178, %r144;
	add.f32 	%f528, %f177, %f178;
	add.s32 	%r329, %r329, 2048;
	setp.lt.s32 	%p20, %r329, %r67;
	@%p20 bra 	$L__BB12_46;
$L__BB12_47:
	setp.lt.s32 	%p21, %r67, 512;
	@%p21 bra 	$L__BB12_52;
	// begin inline asm
	mov.u32 %r169, %laneid;
	// end inline asm
	mov.b32 	%r170, 1;
	mov.b32 	%r183, 31;
	mov.b32 	%r184, -1;
	// begin inline asm
	{  .reg .f32 r0;  .reg .pred p;  shfl.sync.down.b32 r0|p, %f528, %r170, %r183, %r184;  @p add.f32 r0, r0, %f528;  mov.f32 %f238, r0;}
	// end inline asm
	mov.b32 	%r173, 2;
	// begin inline asm
	{  .reg .f32 r0;  .reg .pred p;  shfl.sync.down.b32 r0|p, %f238, %r173, %r183, %r184;  @p add.f32 r0, r0, %f238;  mov.f32 %f241, r0;}
	// end inline asm
	mov.b32 	%r176, 4;
	// begin inline asm
	{  .reg .f32 r0;  .reg .pred p;  shfl.sync.down.b32 r0|p, %f241, %r176, %r183, %r184;  @p add.f32 r0, r0, %f241;  mov.f32 %f244, r0;}
	// end inline asm
	mov.b32 	%r179, 8;
	// begin inline asm
	{  .reg .f32 r0;  .reg .pred p;  shfl.sync.down.b32 r0|p, %f244, %r179, %r183, %r184;  @p add.f32 r0, r0, %f244;  mov.f32 %f247, r0;}
	// end inline asm
	mov.b32 	%r182, 16;
	// begin inline asm
	{  .reg .f32 r0;  .reg .pred p;  shfl.sync.down.b32 r0|p, %f247, %r182, %r183, %r184;  @p add.f32 r0, r0, %f247;  mov.f32 %f536, r0;}
	// end inline asm
	setp.ne.s32 	%p40, %r169, 0;
	@%p40 bra 	$L__BB12_50;
	shr.u32 	%r185, %r34, 3;
	and.b32  	%r186, %r185, 124;
	mov.u32 	%r187, _ZZN3cub18CUB_300001_SM_10006detail6reduce28DeviceReduceSingleTileKernelINS2_10policy_hubIfjN4cuda3std3__44plusIvEEE10Policy1000EPfSC_iS9_ffNS7_10__identityEEEvT0_T1_T2_T3_T4_T6_E12temp_storage;
	add.s32 	%r188, %r187, %r186;
	st.shared.f32 	[%r188+16], %f536;
$L__BB12_50:
	bar.sync 	0;
	setp.ne.s32 	%p41, %r34, 0;
	@%p41 bra 	$L__BB12_72;
	ld.shared.f32 	%f253, [_ZZN3cub18CUB_300001_SM_10006detail6reduce28DeviceReduceSingleTileKernelINS2_10policy_hubIfjN4cuda3std3__44plusIvEEE10Policy1000EPfSC_iS9_ffNS7_10__identityEEEvT0_T1_T2_T3_T4_T6_E12temp_storage+20];
	add.f32 	%f254, %f536, %f253;
	ld.shared.f32 	%f255, [_ZZN3cub18CUB_300001_SM_10006detail6reduce28DeviceReduceSingleTileKernelINS2_10policy_hubIfjN4cuda3std3__44plusIvEEE10Policy1000EPfSC_iS9_ffNS7_10__identityEEEvT0_T1_T2_T3_T4_T6_E12temp_storage+24];
	add.f32 	%f256, %f254, %f255;
	ld.shared.f32 	%f257, [_ZZN3cub18CUB_300001_SM_10006detail6reduce28DeviceReduceSingleTileKernelINS2_10policy_hubIfjN4cuda3std3__44plusIvEEE10Policy1000EPfSC_iS9_ffNS7_10__identityEEEvT0_T1_T2_T3_T4_T6_E12temp_storage+28];
	add.f32 	%f258, %f256, %f257;
	ld.shared.f32 	%f259, [_ZZN3cub18CUB_300001_SM_10006detail6reduce28DeviceReduceSingleTileKernelINS2_10policy_hubIfjN4cuda3std3__44plusIvEEE10Policy1000EPfSC_iS9_ffNS7_10__identityEEEvT0_T1_T2_T3_T4_T6_E12temp_storage+32];
	add.f32 	%f260, %f258, %f259;
	ld.shared.f32 	%f261, [_ZZN3cub18CUB_300001_SM_10006detail6reduce28DeviceReduceSingleTileKernelINS2_10policy_hubIfjN4cuda3std3__44plusIvEEE10Policy1000EPfSC_iS9_ffNS7_10__identityEEEvT0_T1_T2_T3_T4_T6_E12temp_storage+36];
	add.f32 	%f262, %f260, %f261;
	ld.shared.f32 	%f263, [_ZZN3cub18CUB_300001_SM_10006detail6reduce28DeviceReduceSingleTileKernelINS2_10policy_hubIfjN4cuda3std3__44plusIvEEE10Policy1000EPfSC_iS9_ffNS7_10__identityEEEvT0_T1_T2_T3_T4_T6_E12temp_storage+40];
	add.f32 	%f264, %f262, %f263;
	ld.shared.f32 	%f265, [_ZZN3cub18CUB_300001_SM_10006detail6reduce28DeviceReduceSingleTileKernelINS2_10policy_hubIfjN4cuda3std3__44plusIvEEE10Policy1000EPfSC_iS9_ffNS7_10__identityEEEvT0_T1_T2_T3_T4_T6_E12temp_storage+44];
	add.f32 	%f266, %f264, %f265;
	ld.shared.f32 	%f267, [_ZZN3cub18CUB_300001_SM_10006detail6reduce28DeviceReduceSingleTileKernelINS2_10policy_hubIfjN4cuda3std3__44plusIvEEE10Policy1000EPfSC_iS9_ffNS7_10__identityEEEvT0_T1_T2_T3_T4_T6_E12temp_storage+48];
	add.f32 	%f268, %f266, %f267;
	ld.shared.f32 	%f269, [_ZZN3cub18CUB_300001_SM_10006detail6reduce28DeviceReduceSingleTileKernelINS2_10policy_hubIfjN4cuda3std3__44plusIvEEE10Policy1000EPfSC_iS9_ffNS7_10__identityEEEvT0_T1_T2_T3_T4_T6_E12temp_storage+52];
	add.f32 	%f270, %f268, %f269;
	ld.shared.f32 	%f271, [_ZZN3cub18CUB_300001_SM_10006detail6reduce28DeviceReduceSingleTileKernelINS2_10policy_hubIfjN4cuda3std3__44plusIvEEE10Policy1000EPfSC_iS9_ffNS7_10__identityEEEvT0_T1_T2_T3_T4_T6_E12temp_storage+56];
	add.f32 	%f272, %f270, %f271;
	ld.shared.f32 	%f273, [_ZZN3cub18CUB_300001_SM_10006detail6reduce28DeviceReduceSingleTileKernelINS2_10policy_hubIfjN4cuda3std3__44plusIvEEE10Policy1000EPfSC_iS9_ffNS7_10__identityEEEvT0_T1_T2_T3_T4_T6_E12temp_storage+60];
	add.f32 	%f274, %f272, %f273;
	ld.shared.f32 	%f275, [_ZZN3cub18CUB_300001_SM_10006detail6reduce28DeviceReduceSingleTileKernelINS2_10policy_hubIfjN4cuda3std3__44plusIvEEE10Policy1000EPfSC_iS9_ffNS7_10__identityEEEvT0_T1_T2_T3_T4_T6_E12temp_storage+64];
	add.f32 	%f276, %f274, %f275;
	ld.shared.f32 	%f277, [_ZZN3cub18CUB_300001_SM_10006detail6reduce28DeviceReduceSingleTileKernelINS2_10policy_hubIfjN4cuda3std3__44plusIvEEE10Policy1000EPfSC_iS9_ffNS7_10__identityEEEvT0_T1_T2_T3_T4_T6_E12temp_storage+68];
	add.f32 	%f278, %f276, %f277;
	ld.shared.f32 	%f279, [_ZZN3cub18CUB_300001_SM_10006detail6reduce28DeviceReduceSingleTileKernelINS2_10policy_hubIfjN4cuda3std3__44plusIvEEE10Policy1000EPfSC_iS9_ffNS7_10__identityEEEvT0_T1_T2_T3_T4_T6_E12temp_storage+72];
	add.f32 	%f280, %f278, %f279;
	ld.shared.f32 	%f281, [_ZZN3cub18CUB_300001_SM_10006detail6reduce28DeviceReduceSingleTileKernelINS2_10policy_hubIfjN4cuda3std3__44plusIvEEE10Policy1000EPfSC_iS9_ffNS7_10__identityEEEvT0_T1_T2_T3_T4_T6_E12temp_storage+76];
	add.f32 	%f536, %f280, %f281;
	bra.uni 	$L__BB12_72;
$L__BB12_52:
	// begin inline asm
	mov.u32 %r145, %laneid;
	// end inline asm
	and.b32  	%r161, %r34, 992;
	add.s32 	%r162, %r161, 32;
	setp.gt.s32 	%p22, %r162, %r67;
	not.b32 	%r163, %r161;
	add.s32 	%r164, %r67, %r163;
	selp.b32 	%r159, %r164, 31, %p22;
	mov.b32 	%r146, 1;
	mov.b32 	%r160, -1;
	// begin inline asm
	{  .reg .f32 r0;  .reg .pred p;  shfl.sync.down.b32 r0|p, %f528, %r146, %r159, %r160;  @p add.f32 r0, r0, %f528;  mov.f32 %f179, r0;}
	// end inline asm
	mov.b32 	%r149, 2;
	// begin inline asm
	{  .reg .f32 r0;  .reg .pred p;  shfl.sync.down.b32 r0|p, %f179, %r149, %r159, %r160;  @p add.f32 r0, r0, %f179;  mov.f32 %f182, r0;}
	// end inline asm
	mov.b32 	%r152, 4;
	// begin inline asm
	{  .reg .f32 r0;  .reg .pred p;  shfl.sync.down.b32 r0|p, %f182, %r152, %r159, %r160;  @p add.f32 r0, r0, %f182;  mov.f32 %f185, r0;}
	// end inline asm
	mov.b32 	%r155, 8;
	// begin inline asm
	{  .reg .f32 r0;  .reg .pred p;  shfl.sync.down.b32 r0|p, %f185, %r155, %r159, %r160;  @p add.f32 r0, r0, %f185;  mov.f32 %f188, r0;}
	// end inline asm
	mov.b32 	%r158, 16;
	// begin inline asm
	{  .reg .f32 r0;  .reg .pred p;  shfl.sync.down.b32 r0|p, %f188, %r158, %r159, %r160;  @p add.f32 r0, r0, %f188;  mov.f32 %f536, r0;}
	// end inline asm
	setp.ne.s32 	%p23, %r145, 0;
	@%p23 bra 	$L__BB12_54;
	shr.u32 	%r165, %r34, 3;
	and.b32  	%r166, %r165, 124;
	mov.u32 	%r167, _ZZN3cub18CUB_300001_SM_10006detail6reduce28DeviceReduceSingleTileKernelINS2_10policy_hubIfjN4cuda3std3__44plusIvEEE10Policy1000EPfSC_iS9_ffNS7_10__identityEEEvT0_T1_T2_T3_T4_T6_E12temp_storage;
	add.s32 	%r168, %r167, %r166;
	st.shared.f32 	[%r168+16], %f536;
$L__BB12_54:
	bar.sync 	0;
	setp.ne.s32 	%p24, %r34, 0;
	@%p24 bra 	$L__BB12_72;
	setp.gt.s32 	%p25, %r67, 32;
	ld.shared.f32 	%f194, [_ZZN3cub18CUB_300001_SM_10006detail6reduce28DeviceReduceSingleTileKernelINS2_10policy_hubIfjN4cuda3std3__44plusIvEEE10Policy1000EPfSC_iS9_ffNS7_10__identityEEEvT0_T1_T2_T3_T4_T6_E12temp_storage+20];
	add.f32 	%f195, %f536, %f194;
	selp.f32 	%f196, %f195, %f536, %p25;
	setp.gt.s32 	%p26, %r67, 64;
	ld.shared.f32 	%f197, [_ZZN3cub18CUB_300001_SM_10006detail6reduce28DeviceReduceSingleTileKernelINS2_10policy_hubIfjN4cuda3std3__44plusIvEEE10Policy1000EPfSC_iS9_ffNS7_10__identityEEEvT0_T1_T2_T3_T4_T6_E12temp_storage+24];
	add.f32 	%f198, %f197, %f196;
	selp.f32 	%f199, %f198, %f196, %p26;
	setp.gt.s32 	%p27, %r67, 96;
	ld.shared.f32 	%f200, [_ZZN3cub18CUB_300001_SM_10006detail6reduce28DeviceReduceSingleTileKernelINS2_10policy_hubIfjN4cuda3std3__44plusIvEEE10Policy1000EPfSC_iS9_ffNS7_10__identityEEEvT0_T1_T2_T3_T4_T6_E12temp_storage+28];
	add.f32 	%f201, %f200, %f199;
	selp.f32 	%f202, %f201, %f199, %p27;
	setp.gt.s32 	%p28, %r67, 128;
	ld.shared.f32 	%f203, [_ZZN3cub18CUB_300001_SM_10006detail6reduce28DeviceReduceSingleTileKernelINS2_10policy_hubIfjN4cuda3std3__44plusIvEEE10Policy1000EPfSC_iS9_ffNS7_10__identityEEEvT0_T1_T2_T3_T4_T6_E12temp_storage+32];
	add.f32 	%f204, %f203, %f202;
	selp.f32 	%f205, %f204, %f202, %p28;
	setp.gt.s32 	%p29, %r67, 160;
	ld.shared.f32 	%f206, [_ZZN3cub18CUB_300001_SM_10006detail6reduce28DeviceReduceSingleTileKernelINS2_10policy_hubIfjN4cuda3std3__44plusIvEEE10Policy1000EPfSC_iS9_ffNS7_10__identityEEEvT0_T1_T2_T3_T4_T6_E12temp_storage+36];
	add.f32 	%f207, %f206, %f205;
	selp.f32 	%f208, %f207, %f205, %p29;
	setp.gt.s32 	%p30, %r67, 192;
	ld.shared.f32 	%f209, [_ZZN3cub18CUB_300001_SM_10006detail6reduce28DeviceReduceSingleTileKernelINS2_10policy_hubIfjN4cuda3std3__44plusIvEEE10Policy1000EPfSC_iS9_ffNS7_10__identityEEEvT0_T1_T2_T3_T4_T6_E12temp_storage+40];
	add.f32 	%f210, %f209, %f208;
	selp.f32 	%f211, %f210, %f208, %p30;
	setp.gt.s32 	%p31, %r67, 224;
	ld.shared.f32 	%f212, [_ZZN3cub18CUB_300001_SM_10006detail6reduce28DeviceReduceSingleTileKernelINS2_10policy_hubIfjN4cuda3std3__44plusIvEEE10Policy1000EPfSC_iS9_ffNS7_10__identityEEEvT0_T1_T2_T3_T4_T6_E12temp_storage+44];
	add.f32 	%f213, %f212, %f211;
	selp.f32 	%f214, %f213, %f211, %p31;
	setp.gt.s32 	%p32, %r67, 256;
	ld.shared.f32 	%f215, [_ZZN3cub18CUB_300001_SM_10006detail6reduce28DeviceReduceSingleTileKernelINS2_10policy_hubIfjN4cuda3std3__44plusIvEEE10Policy1000EPfSC_iS9_ffNS7_10__identityEEEvT0_T1_T2_T3_T4_T6_E12temp_storage+48];
	add.f32 	%f216, %f215, %f214;
	selp.f32 	%f217, %f216, %f214, %p32;
	setp.gt.s32 	%p33, %r67, 288;
	ld.shared.f32 	%f218, [_ZZN3cub18CUB_300001_SM_10006detail6reduce28DeviceReduceSingleTileKernelINS2_10policy_hubIfjN4cuda3std3__44plusIvEEE10Policy1000EPfSC_iS9_ffNS7_10__identityEEEvT0_T1_T2_T3_T4_T6_E12temp_storage+52];
	add.f32 	%f219, %f218, %f217;
	selp.f32 	%f220, %f219, %f217, %p33;
	setp.gt.s32 	%p34, %r67, 320;
	ld.shared.f32 	%f221, [_ZZN3cub18CUB_300001_SM_10006detail6reduce28DeviceReduceSingleTileKernelINS2_10policy_hubIfjN4cuda3std3__44plusIvEEE10Policy1000EPfSC_iS9_ffNS7_10__identityEEEvT0_T1_T2_T3_T4_T6_E12temp_storage+56];
	add.f32 	%f222, %f221, %f220;
	selp.f32 	%f223, %f222, %f220, %p34;
	setp.gt.s32 	%p35, %r67, 352;
	ld.shared.f32 	%f224, [_ZZN3cub18CUB_300001_SM_10006detail6reduce28DeviceReduceSingleTileKernelINS2_10policy_hubIfjN4cuda3std3__44plusIvEEE10Policy1000EPfSC_iS9_ffNS7_10__identityEEEvT0_T1_T2_T3_T4_T6_E12temp_storage+60];
	add.f32 	%f225, %f224, %f223;
	selp.f32 	%f226, %f225, %f223, %p35;
	setp.gt.s32 	%p36, %r67, 384;
	ld.shared.f32 	%f227, [_ZZN3cub18CUB_300001_SM_10006detail6reduce28DeviceReduceSingleTileKernelINS2_10policy_hubIfjN4cuda3std3__44plusIvEEE10Policy1000EPfSC_iS9_ffNS7_10__identityEEEvT0_T1_T2_T3_T4_T6_E12temp_storage+64];
	add.f32 	%f228, %f227, %f226;
	selp.f32 	%f229, %f228, %f226, %p36;
	setp.gt.s32 	%p37, %r67, 416;
	ld.shared.f32 	%f230, [_ZZN3cub18CUB_300001_SM_10006detail6reduce28DeviceReduceSingleTileKernelINS2_10policy_hubIfjN4cuda3std3__44plusIvEEE10Policy1000EPfSC_iS9_ffNS7_10__identityEEEvT0_T1_T2_T3_T4_T6_E12temp_storage+68];
	add.f32 	%f231, %f230, %f229;
	selp.f32 	%f232, %f231, %f229, %p37;
	setp.gt.s32 	%p38, %r67, 448;
	ld.shared.f32 	%f233, [_ZZN3cub18CUB_300001_SM_10006detail6reduce28DeviceReduceSingleTileKernelINS2_10policy_hubIfjN4cuda3std3__44plusIvEEE10Policy1000EPfSC_iS9_ffNS7_10__identityEEEvT0_T1_T2_T3_T4_T6_E12temp_storage+72];
	add.f32 	%f234, %f233, %f232;
	selp.f32 	%f235, %f234, %f232, %p38;
	setp.gt.s32 	%p39, %r67, 480;
	ld.shared.f32 	%f236, [_ZZN3cub18CUB_300001_SM_10006detail6reduce28DeviceReduceSingleTileKernelINS2_10policy_hubIfjN4cuda3std3__44plusIvEEE10Policy1000EPfSC_iS9_ffNS7_10__identityEEEvT0_T1_T2_T3_T4_T6_E12temp_storage+76];
	add.f32 	%f237, %f236, %f235;
	selp.f32 	%f536, %f237, %f235, %p39;
	bra.uni 	$L__BB12_72;
$L__BB12_56:
	mov.u32 	%r46, %tid.x;
	mul.wide.u32 	%rd35, %r46, 4;
	add.s64 	%rd19, %rd16, %rd35;
	// begin inline asm
	ld.global.nc.u32 %r68, [%rd19];
	// end inline asm
	mov.b32 	%f55, %r68;
	add.s64 	%rd20, %rd19, 2048;
	// begin inline asm
	ld.global.nc.u32 %r69, [%rd20];
	// end inline asm
	mov.b32 	%f56, %r69;
	add.s64 	%rd21, %rd19, 4096;
	// begin inline asm
	ld.global.nc.u32 %r70, [%rd21];
	// end inline asm
	mov.b32 	%f57, %r70;
	add.s64 	%rd22, %rd19, 6144;
	// begin inline asm
	ld.global.nc.u32 %r71, [%rd22];
	// end inline asm
	mov.b32 	%f58, %r71;
	add.s64 	%rd23, %rd19, 8192;
	// begin inline asm
	ld.global.nc.u32 %r72, [%rd23];
	// end inline asm
	mov.b32 	%f59, %r72;
	add.s64 	%rd24, %rd19, 10240;
	// begin inline asm
	ld.global.nc.u32 %r73, [%rd24];
	// end inline asm
	mov.b32 	%f60, %r73;
	add.s64 	%rd25, %rd19, 12288;
	// begin inline asm
	ld.global.nc.u32 %r74, [%rd25];
	// end inline asm
	mov.b32 	%f61, %r74;
	add.s64 	%rd26, %rd19, 14336;
	// begin inline asm
	ld.global.nc.u32 %r75, [%rd26];
	// end inline asm
	mov.b32 	%f62, %r75;
	add.s64 	%rd27, %rd19, 16384;
	// begin inline asm
	ld.global.nc.u32 %r76, [%rd27];
	// end inline asm
	mov.b32 	%f63, %r76;
	add.s64 	%rd28, %rd19, 18432;
	// begin inline asm
	ld.global.nc.u32 %r77, [%rd28];
	// end inline asm
	mov.b32 	%f64, %r77;
	add.s64 	%rd29, %rd19, 20480;
	// begin inline asm
	ld.global.nc.u32 %r78, [%rd29];
	// end inline asm
	mov.b32 	%f65, %r78;
	add.s64 	%rd30, %rd19, 22528;
	// begin inline asm
	ld.global.nc.u32 %r79, [%rd30];
	// end inline asm
	mov.b32 	%f66, %r79;
	add.s64 	%rd31, %rd19, 24576;
	// begin inline asm
	ld.global.nc.u32 %r80, [%rd31];
	// end inline asm
	mov.b32 	%f67, %r80;
	add.s64 	%rd32, %rd19, 26624;
	// begin inline asm
	ld.global.nc.u32 %r81, [%rd32];
	// end inline asm
	mov.b32 	%f68, %r81;
	add.s64 	%rd33, %rd19, 28672;
	// begin inline asm
	ld.global.nc.u32 %r82, [%rd33];
	// end inline asm
	mov.b32 	%f69, %r82;
	add.s64 	%rd34, %rd19, 30720;
	// begin inline asm
	ld.global.nc.u32 %r83, [%rd34];
	// end inline asm
	mov.b32 	%f70, %r83;
	add.f32 	%f71, %f55, %f56;
	add.f32 	%f72, %f57, %f58;
	add.f32 	%f73, %f59, %f60;
	add.f32 	%f74, %f61, %f62;
	add.f32 	%f75, %f63, %f64;
	add.f32 	%f76, %f65, %f66;
	add.f32 	%f77, %f67, %f68;
	add.f32 	%f78, %f69, %f70;
	add.f32 	%f79, %f71, %f72;
	add.f32 	%f80, %f73, %f74;
	add.f32 	%f81, %f75, %f76;
	add.f32 	%f82, %f77, %f78;
	add.f32 	%f83, %f79, %f80;
	add.f32 	%f84, %f81, %f82;
	add.f32 	%f535, %f83, %f84;
	setp.lt.u32 	%p4, %r67, 16384;
	mov.b32 	%r332, 8192;
	@%p4 bra 	$L__BB12_60;
	add.s32 	%r47, %r67, -8192;
	mov.b32 	%r332, 8192;
$L__BB12_58:
	mul.wide.s32 	%rd52, %r332, 4;
	add.s64 	%rd36, %rd19, %rd52;
	// begin inline asm
	ld.global.nc.u32 %r86, [%rd36];
	// end inline asm
	mov.b32 	%f85, %r86;
	add.s64 	%rd37, %rd36, 2048;
	// begin inline asm
	ld.global.nc.u32 %r87, [%rd37];
	// end inline asm
	mov.b32 	%f86, %r87;
	add.s64 	%rd38, %rd36, 4096;
	// begin inline asm
	ld.global.nc.u32 %r88, [%rd38];
	// end inline asm
	mov.b32 	%f87, %r88;
	add.s64 	%rd39, %rd36, 6144;
	// begin inline asm
	ld.global.nc.u32 %r89, [%rd39];
	// end inline asm
	mov.b32 	%f88, %r89;
	add.s64 	%rd40, %rd36, 8192;
	// begin inline asm
	ld.global.nc.u32 %r90, [%rd40];
	// end inline asm
	mov.b32 	%f89, %r90;
	add.s64 	%rd41, %rd36, 10240;
	// begin inline asm
	ld.global.nc.u32 %r91, [%rd41];
	// end inline asm
	mov.b32 	%f90, %r91;
	add.s64 	%rd42, %rd36, 12288;
	// begin inline asm
	ld.global.nc.u32 %r92, [%rd42];
	// end inline asm
	mov.b32 	%f91, %r92;
	add.s64 	%rd43, %rd36, 14336;
	// begin inline asm
	ld.global.nc.u32 %r93, [%rd43];
	// end inline asm
	mov.b32 	%f92, %r93;
	add.s64 	%rd44, %rd36, 16384;
	// begin inline asm
	ld.global.nc.u32 %r94, [%rd44];
	// end inline asm
	mov.b32 	%f93, %r94;
	add.s64 	%rd45, %rd36, 18432;
	// begin inline asm
	ld.global.nc.u32 %r95, [%rd45];
	// end inline asm
	mov.b32 	%f94, %r95;
	add.s64 	%rd46, %rd36, 20480;
	// begin inline asm
	ld.global.nc.u32 %r96, [%rd46];
	// end inline asm
	mov.b32 	%f95, %r96;
	add.s64 	%rd47, %rd36, 22528;
	// begin inline asm
	ld.global.nc.u32 %r97, [%rd47];
	// end inline asm
	mov.b32 	%f96, %r97;
	add.s64 	%rd48, %rd36, 24576;
	// begin inline asm
	ld.global.nc.u32 %r98, [%rd48];
	// end inline asm
	mov.b32 	%f97, %r98;
	add.s64 	%rd49, %rd36, 26624;
	// begin inline asm
	ld.global.nc.u32 %r99, [%rd49];
	// end inline asm
	mov.b32 	%f98, %r99;
	add.s64 	%rd50, %rd36, 28672;
	// begin inline asm
	ld.global.nc.u32 %r100, [%rd50];
	// end inline asm
	mov.b32 	%f99, %r100;
	add.s64 	%rd51, %rd36, 30720;
	// begin inline asm
	ld.global.nc.u32 %r101, [%rd51];
	// end inline asm
	mov.b32 	%f100, %r101;
	add.f32 	%f101, %f535, %f85;
	add.f32 	%f102, %f86, %f87;
	add.f32 	%f103, %f88, %f89;
	add.f32 	%f104, %f90, %f91;
	add.f32 	%f105, %f92, %f93;
	add.f32 	%f106, %f94, %f95;
	add.f32 	%f107, %f96, %f97;
	add.f32 	%f108, %f98, %f99;
	add.f32 	%f109, %f101, %f102;
	add.f32 	%f110, %f103, %f104;
	add.f32 	%f111, %f105, %f106;
	add.f32 	%f112, %f107, %f108;
	add.f32 	%f113, %f109, %f110;
	add.f32 	%f114, %f111, %f112;
	add.f32 	%f115, %f113, %f114;
	add.f32 	%f535, %f115, %f100;
	sub.s32 	%r102, %r67, %r332;
	setp.lt.s32 	%p5, %r102, 8192;
	@%p5 bra 	$L__BB12_68;
	add.s32 	%r332, %r332, 8192;
	setp.le.s32 	%p6, %r332, %r47;
	@%p6 bra 	$L__BB12_58;
$L__BB12_60:
	setp.le.s32 	%p7, %r67, %r332;
	@%p7 bra 	$L__BB12_68;
	sub.s32 	%r51, %r67, %r332;
	setp.ge.s32 	%p8, %r46, %r51;
	@%p8 bra 	$L__BB12_68;
	not.b32 	%r103, %r46;
	add.s32 	%r104, %r67, %r103;
	sub.s32 	%r52, %r104, %r332;
	and.b32  	%r105, %r52, 1536;
	setp.eq.s32 	%p9, %r105, 1536;
	mov.u32 	%r336, %r46;
	@%p9 bra 	$L__BB12_65;
	add.s32 	%r334, %r46, %r332;
	shr.u32 	%r106, %r52, 9;
	add.s32 	%r107, %r106, 1;
	and.b32  	%r108, %r107, 3;
	neg.s32 	%r333, %r108;
	mov.u32 	%r336, %r46;
$L__BB12_64:
	.pragma "nounroll";
	mul.wide.u32 	%rd54, %r334, 4;
	add.s64 	%rd53, %rd16, %rd54;
	// begin inline asm
	ld.global.nc.u32 %r109, [%rd53];
	// end inline asm
	mov.b32 	%f117, %r109;
	add.f32 	%f535, %f535, %f117;
	add.s32 	%r336, %r336, 512;
	add.s32 	%r334, %r334, 512;
	add.s32 	%r333, %r333, 1;
	setp.ne.s32 	%p10, %r333, 0;
	@%p10 bra 	$L__BB12_64;
$L__BB12_65:
	setp.lt.u32 	%p11, %r52, 1536;
	@%p11 bra 	$L__BB12_68;
	cvt.u64.u32 	%rd55, %r336;
	cvt.u64.u32 	%rd56, %r332;
	add.s64 	%rd57, %rd55, %rd56;
	shl.b64 	%rd58, %rd57, 2;
	add.s64 	%rd59, %rd58, %rd16;
	add.s64 	%rd132, %rd59, 4096;
	add.s32 	%r337, %r336, %r332;
$L__BB12_67:
	mul.wide.u32 	%rd64, %r337, 4;
	add.s64 	%rd60, %rd16, %rd64;
	// begin inline asm
	ld.global.nc.u32 %r110, [%rd60];
	// end inline asm
	mov.b32 	%f118, %r110;
	add.f32 	%f119, %f535, %f118;
	add.s64 	%rd61, %rd132, -2048;
	// begin inline asm
	ld.global.nc.u32 %r111, [%rd61];
	// end inline asm
	mov.b32 	%f120, %r111;
	add.f32 	%f121, %f119, %f120;
	// begin inline asm
	ld.global.nc.u32 %r112, [%rd132];
	// end inline asm
	mov.b32 	%f122, %r112;
	add.f32 	%f123, %f121, %f122;
	add.s64 	%rd63, %rd132, 2048;
	// begin inline asm
	ld.global.nc.u32 %r113, [%rd63];
	// end inline asm
	mov.b32 	%f124, %r113;
	add.f32 	%f535, %f123, %f124;
	add.s32 	%r336, %r336, 2048;
	add.s64 	%rd132, %rd132, 8192;
	add.s32 	%r337, %r337, 2048;
	setp.lt.s32 	%p12, %r336, %r51;
	@%p12 bra 	$L__BB12_67;
$L__BB12_68:
	// begin inline asm
	mov.u32 %r114, %laneid;
	// end inline asm
	mov.b32 	%r115, 1;
	mov.b32 	%r128, 31;
	mov.b32 	%r129, -1;
	// begin inline asm
	{  .reg .f32 r0;  .reg .pred p;  shfl.sync.down.b32 r0|p, %f535, %r115, %r128, %r129;  @p add.f32 r0, r0, %f535;  mov.f32 %f125, r0;}
	// end inline asm
	mov.b32 	%r118, 2;
	// begin inline asm
	{  .reg .f32 r0;  .reg .pred p;  shfl.sync.down.b32 r0|p, %f125, %r118, %r128, %r129;  @p add.f32 r0, r0, %f125;  mov.f32 %f128, r0;}
	// end inline asm
	mov.b32 	%r121, 4;
	// begin inline asm
	{  .reg .f32 r0;  .reg .pred p;  shfl.sync.down.b32 r0|p, %f128, %r121, %r128, %r129;  @p add.f32 r0, r0, %f128;  mov.f32 %f131, r0;}
	// end inline asm
	mov.b32 	%r124, 8;
	// begin inline asm
	{  .reg .f32 r0;  .reg .pred p;  shfl.sync.down.b32 r0|p, %f131, %r124, %r128, %r129;  @p add.f32 r0, r0, %f131;  mov.f32 %f134, r0;}
	// end inline asm
	mov.b32 	%r127, 16;
	// begin inline asm
	{  .reg .f32 r0;  .reg .pred p;  shfl.sync.down.b32 r0|p, %f134, %r127, %r128, %r129;  @p add.f32 r0, r0, %f134;  mov.f32 %f536, r0;}
	// end inline asm
	setp.ne.s32 	%p13, %r114, 0;
	@%p13 bra 	$L__BB12_70;
	shr.u32 	%r130, %r46, 3;
	and.b32  	%r131, %r130, 124;
	mov.u32 	%r132, _ZZN3cub18CUB_300001_SM_10006detail6reduce28DeviceReduceSingleTileKernelINS2_10policy_hubIfjN4cuda3std3__44plusIvEEE10Policy1000EPfSC_iS9_ffNS7_10__identityEEEvT0_T1_T2_T3_T4_T6_E12temp_storage;
	add.s32 	%r133, %r132, %r131;
	st.shared.f32 	[%r133+16], %f536;
$L__BB12_70:
	bar.sync 	0;
	setp.ne.s32 	%p14, %r46, 0;
	@%p14 bra 	$L__BB12_72;
	ld.shared.f32 	%f140, [_ZZN3cub18CUB_300001_SM_10006detail6reduce28DeviceReduceSingleTileKernelINS2_10policy_hubIfjN4cuda3std3__44plusIvEEE10Policy1000EPfSC_iS9_ffNS7_10__identityEEEvT0_T1_T2_T3_T4_T6_E12temp_storage+20];
	add.f32 	%f141, %f536, %f140;
	ld.shared.f32 	%f142, [_ZZN3cub18CUB_300001_SM_10006detail6reduce28DeviceReduceSingleTileKernelINS2_10policy_hubIfjN4cuda3std3__44plusIvEEE10Policy1000EPfSC_iS9_ffNS7_10__identityEEEvT0_T1_T2_T3_T4_T6_E12temp_storage+24];
	add.f32 	%f143, %f141, %f142;
	ld.shared.f32 	%f144, [_ZZN3cub18CUB_300001_SM_10006detail6reduce28DeviceReduceSingleTileKernelINS2_10policy_hubIfjN4cuda3std3__44plusIvEEE10Policy1000EPfSC_iS9_ffNS7_10__identityEEEvT0_T1_T2_T3_T4_T6_E12temp_storage+28];
	add.f32 	%f145, %f143, %f144;
	ld.shared.f32 	%f146, [_ZZN3cub18CUB_300001_SM_10006detail6reduce28DeviceReduceSingleTileKernelINS2_10policy_hubIfjN4cuda3std3__44plusIvEEE10Policy1000EPfSC_iS9_ffNS7_10__identityEEEvT0_T1_T2_T3_T4_T6_E12temp_storage+32];
	add.f32 	%f147, %f145, %f146;
	ld.shared.f32 	%f148, [_ZZN3cub18CUB_300001_SM_10006detail6reduce28DeviceReduceSingleTileKernelINS2_10policy_hubIfjN4cuda3std3__44plusIvEEE10Policy1000EPfSC_iS9_ffNS7_10__identityEEEvT0_T1_T2_T3_T4_T6_E12temp_storage+36];
	add.f32 	%f149, %f147, %f148;
	ld.shared.f32 	%f150, [_ZZN3cub18CUB_300001_SM_10006detail6reduce28DeviceReduceSingleTileKernelINS2_10policy_hubIfjN4cuda3std3__44plusIvEEE10Policy1000EPfSC_iS9_ffNS7_10__identityEEEvT0_T1_T2_T3_T4_T6_E12temp_storage+40];
	add.f32 	%f151, %f149, %f150;
	ld.shared.f32 	%f152, [_ZZN3cub18CUB_300001_SM_10006detail6reduce28DeviceReduceSingleTileKernelINS2_10policy_hubIfjN4cuda3std3__44plusIvEEE10Policy1000EPfSC_iS9_ffNS7_10__identityEEEvT0_T1_T2_T3_T4_T6_E12temp_storage+44];
	add.f32 	%f153, %f151, %f152;
	ld.shared.f32 	%f154, [_ZZN3cub18CUB_300001_SM_10006detail6reduce28DeviceReduceSingleTileKernelINS2_10policy_hubIfjN4cuda3std3__44plusIvEEE10Policy1000EPfSC_iS9_ffNS7_10__identityEEEvT0_T1_T2_T3_T4_T6_E12temp_storage+48];
	add.f32 	%f155, %f153, %f154;
	ld.shared.f32 	%f156, [_ZZN3cub18CUB_300001_SM_10006detail6reduce28DeviceReduceSingleTileKernelINS2_10policy_hubIfjN4cuda3std3__44plusIvEEE10Policy1000EPfSC_iS9_ffNS7_10__identityEEEvT0_T1_T2_T3_T4_T6_E12temp_storage+52];
	add.f32 	%f157, %f155, %f156;
	ld.shared.f32 	%f158, [_ZZN3cub18CUB_300001_SM_10006detail6reduce28DeviceReduceSingleTileKernelINS2_10policy_hubIfjN4cuda3std3__44plusIvEEE10Policy1000EPfSC_iS9_ffNS7_10__identityEEEvT0_T1_T2_T3_T4_T6_E12temp_storage+56];
	add.f32 	%f159, %f157, %f158;
	ld.shared.f32 	%f160, [_ZZN3cub18CUB_300001_SM_10006detail6reduce28DeviceReduceSingleTileKernelINS2_10policy_hubIfjN4cuda3std3__44plusIvEEE10Policy1000EPfSC_iS9_ffNS7_10__identityEEEvT0_T1_T2_T3_T4_T6_E12temp_storage+60];
	add.f32 	%f161, %f159, %f160;
	ld.shared.f32 	%f162, [_ZZN3cub18CUB_300001_SM_10006detail6reduce28DeviceReduceSingleTileKernelINS2_10policy_hubIfjN4cuda3std3__44plusIvEEE10Policy1000EPfSC_iS9_ffNS7_10__identityEEEvT0_T1_T2_T3_T4_T6_E12temp_storage+64];
	add.f32 	%f163, %f161, %f162;
	ld.shared.f32 	%f164, [_ZZN3cub18CUB_300001_SM_10006detail6reduce28DeviceReduceSingleTileKernelINS2_10policy_hubIfjN4cuda3std3__44plusIvEEE10Policy1000EPfSC_iS9_ffNS7_10__identityEEEvT0_T1_T2_T3_T4_T6_E12temp_storage+68];
	add.f32 	%f165, %f163, %f164;
	ld.shared.f32 	%f166, [_ZZN3cub18CUB_300001_SM_10006detail6reduce28DeviceReduceSingleTileKernelINS2_10policy_hubIfjN4cuda3std3__44plusIvEEE10Policy1000EPfSC_iS9_ffNS7_10__identityEEEvT0_T1_T2_T3_T4_T6_E12temp_storage+72];
	add.f32 	%f167, %f165, %f166;
	ld.shared.f32 	%f168, [_ZZN3cub18CUB_300001_SM_10006detail6reduce28DeviceReduceSingleTileKernelINS2_10policy_hubIfjN4cuda3std3__44plusIvEEE10Policy1000EPfSC_iS9_ffNS7_10__identityEEEvT0_T1_T2_T3_T4_T6_E12temp_storage+76];
	add.f32 	%f536, %f167, %f168;
$L__BB12_72:
	mov.u32 	%r311, %tid.x;
	setp.ne.s32 	%p81, %r311, 0;
	@%p81 bra 	$L__BB12_74;
	add.f32 	%f509, %f54, %f536;
	st.global.f32 	[%rd1], %f509;
$L__BB12_74:
	ret;

}


// ===== COMPILED SASS (sm_100) =====

	.target	sm_100

	.elftype	@"ET_EXEC"


//--------------------- .note.nv.tkinfo           --------------------------
	.section	.note.nv.tkinfo,"",@"SHT_NOTE"
	.sectionflags	@"SHF_NOTE_NV_TKINFO"
	.tkinfo
        /*0018*/ 	.word	0x00000002
        /*0030*/ 	.string	""
        /*0030*/ 	.string	"ptxas"
        /*0030*/ 	.string	"Cuda compilation tools, release 13.0, V13.0.88"
        /*0030*/ 	.string	"Build cuda_13.0.r13.0/compiler.36424714_0"
        /*0030*/ 	.string	"-arch sm_100 -m 64 "



//--------------------- .note.nv.cuinfo           --------------------------
	.section	.note.nv.cuinfo,"",@"SHT_NOTE"
	.sectionflags	@"SHF_NOTE_NV_CUINFO"
        /*0018*/ 	.short	0x0002
        /*001a*/ 	.short	0x0064
        /*001c*/ 	.short	0x0082
	.zero		2


//--------------------- .nv.info                  --------------------------
	.section	.nv.info,"",@"SHT_CUDA_INFO"
	.align	4


	//----- nvinfo : EIATTR_REGCOUNT
	.align		4
        /*0000*/ 	.byte	0x04, 0x2f
        /*0002*/ 	.short	(.L_41 - .L_40)
	.align		4
.L_40:
        /*0004*/ 	.word	index@(_Z13square_kernelPKfPfi)
        /*0008*/ 	.word	0x0000000a


	//----- nvinfo : EIATTR_FRAME_SIZE
	.align		4
.L_41:
        /*000c*/ 	.byte	0x04, 0x11
        /*000e*/ 	.short	(.L_43 - .L_42)
	.align		4
.L_42:
        /*0010*/ 	.word	index@(_Z13square_kernelPKfPfi)
        /*0014*/ 	.word	0x00000000


	//----- nvinfo : EIATTR_REGCOUNT
	.align		4
.L_43:
        /*0018*/ 	.byte	0x04, 0x2f
        /*001a*/ 	.short	(.L_45 - .L_44)
	.align		4
.L_44:
        /*001c*/ 	.word	index@(_Z15multiply_kernelPKfS0_Pfi)
        /*0020*/ 	.word	0x0000000c


	//----- nvinfo : EIATTR_FRAME_SIZE
	.align		4
.L_45:
        /*0024*/ 	.byte	0x04, 0x11
        /*0026*/ 	.short	(.L_47 - .L_46)
	.align		4
.L_46:
        /*0028*/ 	.word	index@(_Z15multiply_kernelPKfS0_Pfi)
        /*002c*/ 	.word	0x00000000


	//----- nvinfo : EIATTR_REGCOUNT
	.align		4
.L_47:
        /*0030*/ 	.byte	0x04, 0x2f
        /*0032*/ 	.short	(.L_49 - .L_48)
	.align		4
.L_48:
        /*0034*/ 	.word	index@(_Z15find_max_kernelPKfPfi)
        /*0038*/ 	.word	0x0000000a


	//----- nvinfo : EIATTR_FRAME_SIZE
	.align		4
.L_49:
        /*003c*/ 	.byte	0x04, 0x11
        /*003e*/ 	.short	(.L_51 - .L_50)
	.align		4
.L_50:
        /*0040*/ 	.word	index@(_Z15find_max_kernelPKfPfi)
        /*0044*/ 	.word	0x00000000


	//----- nvinfo : EIATTR_REGCOUNT
	.align		4
.L_51:
        /*0048*/ 	.byte	0x04, 0x2f
        /*004a*/ 	.short	(.L_53 - .L_52)
	.align		4
.L_52:
        /*004c*/ 	.word	index@(_Z19exp_subtract_kernelPKffPfi)
        /*0050*/ 	.word	0x0000000c


	//----- nvinfo : EIATTR_FRAME_SIZE
	.align		4
.L_53:
        /*0054*/ 	.byte	0x04, 0x11
        /*0056*/ 	.short	(.L_55 - .L_54)
	.align		4
.L_54:
        /*0058*/ 	.word	index@(_Z19exp_subtract_kernelPKffPfi)
        /*005c*/ 	.word	0x00000000


	//----- nvinfo : EIATTR_REGCOUNT
	.align		4
.L_55:
        /*0060*/ 	.byte	0x04, 0x2f
        /*0062*/ 	.short	(.L_57 - .L_56)
	.align		4
.L_56:
        /*0064*/ 	.word	index@(_Z10sum_kernelPKfPfi)
        /*0068*/ 	.word	0x0000000a


	//----- nvinfo : EIATTR_FRAME_SIZE
	.align		4
.L_57:
        /*006c*/ 	.byte	0x04, 0x11
        /*006e*/ 	.short	(.L_59 - .L_58)
	.align		4
.L_58:
        /*0070*/ 	.word	index@(_Z10sum_kernelPKfPfi)
        /*0074*/ 	.word	0x00000000


	//----- nvinfo : EIATTR_REGCOUNT
	.align		4
.L_59:
        /*0078*/ 	.byte	0x04, 0x2f
        /*007a*/ 	.short	(.L_61 - .L_60)
	.align		4
.L_60:
        /*007c*/ 	.word	index@(_Z13divide_kernelPKffPfi)
        /*0080*/ 	.word	0x00000010


	//----- nvinfo : EIATTR_FRAME_SIZE
	.align		4
.L_61:
        /*0084*/ 	.byte	0x04, 0x11
        /*0086*/ 	.short	(.L_63 - .L_62)
	.align		4
.L_62:
        /*0088*/ 	.word	index@($__internal_1_$__cuda_sm3x_div_rn_noftz_f32_slowpath)
        /*008c*/ 	.word	0x00000000


	//----- nvinfo : EIATTR_FRAME_SIZE
	.align		4
.L_63:
        /*0090*/ 	.byte	0x04, 0x11
        /*0092*/ 	.short	(.L_65 - .L_64)
	.align		4
.L_64:
        /*0094*/ 	.word	index@(_Z13divide_kernelPKffPfi)
        /*0098*/ 	.word	0x00000000


	//----- nvinfo : EIATTR_REGCOUNT
	.align		4
.L_65:
        /*009c*/ 	.byte	0x04, 0x2f
        /*009e*/ 	.short	(.L_67 - .L_66)
	.align		4
.L_66:
        /*00a0*/ 	.word	index@(_Z16normalize_kernelPffi)
        /*00a4*/ 	.word	0x00000010


	//----- nvinfo : EIATTR_FRAME_SIZE
	.align		4
.L_67:
        /*00a8*/ 	.byte	0x04, 0x11
        /*00aa*/ 	.short	(.L_69 - .L_68)
	.align		4
.L_68:
        /*00ac*/ 	.word	index@($__internal_0_$__cuda_sm3x_div_rn_noftz_f32_slowpath)
        /*00b0*/ 	.word	0x00000000


	//----- nvinfo : EIATTR_FRAME_SIZE
	.align		4
.L_69:
        /*00b4*/ 	.byte	0x04, 0x11
        /*00b6*/ 	.short	(.L_71 - .L_70)
	.align		4
.L_70:
        /*00b8*/ 	.word	index@(_Z16normalize_kernelPffi)
        /*00bc*/ 	.word	0x00000000


	//----- nvinfo : EIATTR_REGCOUNT
	.align		4
.L_71:
        /*00c0*/ 	.byte	0x04, 0x2f
        /*00c2*/ 	.short	(.L_73 - .L_72)
	.align		4
.L_72:
        /*00c4*/ 	.word	index@(_Z17fused_sum_squaresILi256EEvPKfPfi)
        /*00c8*/ 	.word	0x0000000e


	//----- nvinfo : EIATTR_FRAME_SIZE
	.align		4
.L_73:
        /*00cc*/ 	.byte	0x04, 0x11
        /*00ce*/ 	.short	(.L_75 - .L_74)
	.align		4
.L_74:
        /*00d0*/ 	.word	index@(_Z17fused_sum_squaresILi256EEvPKfPfi)
        /*00d4*/ 	.word	0x00000000


	//----- nvinfo : EIATTR_REGCOUNT
	.align		4
.L_75:
        /*00d8*/ 	.byte	0x04, 0x2f
        /*00da*/ 	.short	(.L_77 - .L_76)
	.align		4
.L_76:
        /*00dc*/ 	.word	index@(_Z17fused_dot_productILi256EEvPKfS1_Pfi)
        /*00e0*/ 	.word	0x00000010


	//----- nvinfo : EIATTR_FRAME_SIZE
	.align		4
.L_77:
        /*00e4*/ 	.byte	0x04, 0x11
        /*00e6*/ 	.short	(.L_79 - .L_78)
	.align		4
.L_78:
        /*00e8*/ 	.word	index@(_Z17fused_dot_productILi256EEvPKfS1_Pfi)
        /*00ec*/ 	.word	0x00000000


	//----- nvinfo : EIATTR_REGCOUNT
	.align		4
.L_79:
        /*00f0*/ 	.byte	0x04, 0x2f
        /*00f2*/ 	.short	(.L_81 - .L_80)
	.align		4
.L_80:
        /*00f4*/ 	.word	index@(_ZN3cub18CUB_300001_SM_10006detail11EmptyKernelIvEEvv)
        /*00f8*/ 	.word	0x00000004


	//----- nvinfo : EIATTR_FRAME_SIZE
	.align		4
.L_81:
        /*00fc*/ 	.byte	0x04, 0x11
        /*00fe*/ 	.short	(.L_83 - .L_82)
	.align		4
.L_82:
        /*0100*/ 	.word	index@(_ZN3cub18CUB_300001_SM_10006detail11EmptyKernelIvEEvv)
        /*0104*/ 	.word	0x00000000


	//----- nvinfo : EIATTR_REGCOUNT
	.align		4
.L_83:
        /*0108*/ 	.byte	0x04, 0x2f
        /*010a*/ 	.short	(.L_85 - .L_84)
	.align		4
.L_84:
        /*010c*/ 	.word	index@(_ZN3cub18CUB_300001_SM_10006detail6reduce28DeviceReduceSingleTileKernelINS2_10policy_hubIfjN4cuda3std3__44plusIvEEE10Policy1000EPfSC_jS9_ffNS7_10__identityEEEvT0_T1_T2_T3_T4_T6_)
        /*0110*/ 	.word	0x00000020


	//----- nvinfo : EIATTR_FRAME_SIZE
	.align		4
.L_85:
        /*0114*/ 	.byte	0x04, 0x11
        /*0116*/ 	.short	(.L_87 - .L_86)
	.align		4
.L_86:
        /*0118*/ 	.word	index@(_ZN3cub18CUB_300001_SM_10006detail6reduce28DeviceReduceSingleTileKernelINS2_10policy_hubIfjN4cuda3std3__44plusIvEEE10Policy1000EPfSC_jS9_ffNS7_10__identityEEEvT0_T1_T2_T3_T4_T6_)
        /*011c*/ 	.word	0x00000000


	//----- nvinfo : EIATTR_REGCOUNT
	.align		4
.L_87:
        /*0120*/ 	.byte	0x04, 0x2f
        /*0122*/ 	.short	(.L_89 - .L_88)
	.align		4
.L_88:
        /*0124*/ 	.word	index@(_ZN3cub18CUB_300001_SM_10006detail6reduce18DeviceReduceKernelINS2_10policy_hubIfjN4cuda3std3__44plusIvEEE10Policy1000EPfjS9_fNS7_10__identityEEEvT0_PT3_T1_NS0_13GridEvenShareISH_EET2_T4_)
        /*0128*/ 	.word	0x0000001e


	//----- nvinfo : EIATTR_FRAME_SIZE
	.align		4
.L_89:
        /*012c*/ 	.byte	0x04, 0x11
        /*012e*/ 	.short	(.L_91 - .L_90)
	.align		4
.L_90:
        /*0130*/ 	.word	index@(_ZN3cub18CUB_300001_SM_10006detail6reduce18DeviceReduceKernelINS2_10policy_hubIfjN4cuda3std3__44plusIvEEE10Policy1000EPfjS9_fNS7_10__identityEEEvT0_PT3_T1_NS0_13GridEvenShareISH_EET2_T4_)
        /*0134*/ 	.word	0x00000000


	//----- nvinfo : EIATTR_REGCOUNT
	.align		4
.L_91:
        /*0138*/ 	.byte	0x04, 0x2f
        /*013a*/ 	.short	(.L_93 - .L_92)
	.align		4
.L_92:
        /*013c*/ 	.word	index@(_ZN3cub18CUB_300001_SM_10006detail6reduce28DeviceReduceSingleTileKernelINS2_10policy_hubIfjN4cuda3std3__44plusIvEEE10Policy1000EPfSC_iS9_ffNS7_10__identityEEEvT0_T1_T2_T3_T4_T6_)
        /*0140*/ 	.word	0x0000001e


	//----- nvinfo : EIATTR_FRAME_SIZE
	.align		4
.L_93:
        /*0144*/ 	.byte	0x04, 0x11
        /*0146*/ 	.short	(.L_95 - .L_94)
	.align		4
.L_94:
        /*0148*/ 	.word	index@(_ZN3cub18CUB_300001_SM_10006detail6reduce28DeviceReduceSingleTileKernelINS2_10policy_hubIfjN4cuda3std3__44plusIvEEE10Policy1000EPfSC_iS9_ffNS7_10__identityEEEvT0_T1_T2_T3_T4_T6_)
        /*014c*/ 	.word	0x00000000


	//----- nvinfo : EIATTR_MIN_STACK_SIZE
	.align		4
.L_95:
        /*0150*/ 	.byte	0x04, 0x12
        /*0152*/ 	.short	(.L_97 - .L_96)
	.align		4
.L_96:
        /*0154*/ 	.word	index@(_ZN3cub18CUB_300001_SM_10006detail6reduce28DeviceReduceSingleTileKernelINS2_10policy_hubIfjN4cuda3std3__44plusIvEEE10Policy1000EPfSC_iS9_ffNS7_10__identityEEEvT0_T1_T2_T3_T4_T6_)
        /*0158*/ 	.word	0x00000000


	//----- nvinfo : EIATTR_MIN_STACK_SIZE
	.align		4
.L_97:
        /*015c*/ 	.byte	0x04, 0x12
        /*015e*/ 	.short	(.L_99 - .L_98)
	.align		4
.L_98:
        /*0160*/ 	.word	index@(_ZN3cub18CUB_300001_SM_10006detail6reduce18DeviceReduceKernelINS2_10policy_hubIfjN4cuda3std3__44plusIvEEE10Policy1000EPfjS9_fNS7_10__identityEEEvT0_PT3_T1_NS0_13GridEvenShareISH_EET2_T4_)
        /*0164*/ 	.word	0x00000000


	//----- nvinfo : EIATTR_MIN_STACK_SIZE
	.align		4
.L_99:
        /*0168*/ 	.byte	0x04, 0x12
        /*016a*/ 	.short	(.L_101 - .L_100)
	.align		4
.L_100:
        /*016c*/ 	.word	index@(_ZN3cub18CUB_300001_SM_10006detail6reduce28DeviceReduceSingleTileKernelINS2_10policy_hubIfjN4cuda3std3__44plusIvEEE10Policy1000EPfSC_jS9_ffNS7_10__identityEEEvT0_T1_T2_T3_T4_T6_)
        /*0170*/ 	.word	0x00000000


	//----- nvinfo : EIATTR_MIN_STACK_SIZE
	.align		4
.L_101:
        /*0174*/ 	.byte	0x04, 0x12
        /*0176*/ 	.short	(.L_103 - .L_102)
	.align		4
.L_102:
        /*0178*/ 	.word	index@(_ZN3cub18CUB_300001_SM_10006detail11EmptyKernelIvEEvv)
        /*017c*/ 	.word	0x00000000


	//----- nvinfo : EIATTR_MIN_STACK_SIZE
	.align		4
.L_103:
        /*0180*/ 	.byte	0x04, 0x12
        /*0182*/ 	.short	(.L_105 - .L_104)
	.align		4
.L_104:
        /*0184*/ 	.word	index@(_Z17fused_dot_productILi256EEvPKfS1_Pfi)
        /*0188*/ 	.word	0x00000000


	//----- nvinfo : EIATTR_MIN_STACK_SIZE
	.align		4
.L_105:
        /*018c*/ 	.byte	0x04, 0x12
        /*018e*/ 	.short	(.L_107 - .L_106)
	.align		4
.L_106:
        /*0190*/ 	.word	index@(_Z17fused_sum_squaresILi256EEvPKfPfi)
        /*0194*/ 	.word	0x00000000


	//----- nvinfo : EIATTR_MIN_STACK_SIZE
	.align		4
.L_107:
        /*0198*/ 	.byte	0x04, 0x12
        /*019a*/ 	.short	(.L_109 - .L_108)
	.align		4
.L_108:
        /*019c*/ 	.word	index@(_Z16normalize_kernelPffi)
        /*01a0*/ 	.word	0x00000000


	//----- nvinfo : EIATTR_MIN_STACK_SIZE
	.align		4
.L_109:
        /*01a4*/ 	.byte	0x04, 0x12
        /*01a6*/ 	.short	(.L_111 - .L_110)
	.align		4
.L_110:
        /*01a8*/ 	.word	index@(_Z13divide_kernelPKffPfi)
        /*01ac*/ 	.word	0x00000000


	//----- nvinfo : EIATTR_MIN_STACK_SIZE
	.align		4
.L_111:
        /*01b0*/ 	.byte	0x04, 0x12
        /*01b2*/ 	.short	(.L_113 - .L_112)
	.align		4
.L_112:
        /*01b4*/ 	.word	index@(_Z10sum_kernelPKfPfi)
        /*01b8*/ 	.word	0x00000000


	//----- nvinfo : EIATTR_MIN_STACK_SIZE
	.align		4
.L_113:
        /*01bc*/ 	.byte	0x04, 0x12
        /*01be*/ 	.short	(.L_115 - .L_114)
	.align		4
.L_114:
        /*01c0*/ 	.word	index@(_Z19exp_subtract_kernelPKffPfi)
        /*01c4*/ 	.word	0x00000000


	//----- nvinfo : EIATTR_MIN_STACK_SIZE
	.align		4
.L_115:
        /*01c8*/ 	.byte	0x04, 0x12
        /*01ca*/ 	.short	(.L_117 - .L_116)
	.align		4
.L_116:
        /*01cc*/ 	.word	index@(_Z15find_max_kernelPKfPfi)
        /*01d0*/ 	.word	0x00000000


	//----- nvinfo : EIATTR_MIN_STACK_SIZE
	.align		4
.L_117:
        /*01d4*/ 	.byte	0x04, 0x12
        /*01d6*/ 	.short	(.L_119 - .L_118)
	.align		4
.L_118:
        /*01d8*/ 	.word	index@(_Z15multiply_kernelPKfS0_Pfi)
        /*01dc*/ 	.word	0x00000000


	//----- nvinfo : EIATTR_MIN_STACK_SIZE
	.align		4
.L_119:
        /*01e0*/ 	.byte	0x04, 0x12
        /*01e2*/ 	.short	(.L_121 - .L_120)
	.align		4
.L_120:
        /*01e4*/ 	.word	index@(_Z13square_kernelPKfPfi)
        /*01e8*/ 	.word	0x00000000
.L_121:


//--------------------- .nv.compat                --------------------------
	.section	.nv.compat,"",@"SHT_CUDA_COMPAT_INFO"
	.align	4
        /*0000*/ 	.byte	0x02, 0x09, 0x00, 0x00, 0x02, 0x02, 0x01, 0x00, 0x02, 0x05, 0x05, 0x00, 0x03, 0x07, 0x01, 0x01
        /*0010*/ 	.byte	0x02, 0x03, 0x00, 0x00, 0x02, 0x06, 0x01, 0x00, 0x04, 0x0b, 0x08, 0x00, 0x01, 0x00, 0x00, 0x00
        /*0020*/ 	.byte	0x00, 0x00, 0x00, 0x00


//--------------------- .nv.info._ZN3cub18CUB_300001_SM_10006detail6reduce28DeviceReduceSingleTileKernelINS2_10policy_hubIfjN4cuda3std3__44plusIvEEE10Policy1000EPfSC_iS9_ffNS7_10__identityEEEvT0_T1_T2_T3_T4_T6_ --------------------------
	.section	.nv.info._ZN3cub18CUB_300001_SM_10006detail6reduce28DeviceReduceSingleTileKernelINS2_10policy_hubIfjN4cuda3std3__44plusIvEEE10Policy1000EPfSC_iS9_ffNS7_10__identityEEEvT0_T1_T2_T3_T4_T6_,"",@"SHT_CUDA_INFO"
	.sectionflags	@""
	.align	4


	//----- nvinfo : EIATTR_CUDA_API_VERSION
	.align		4
        /*0000*/ 	.byte	0x04, 0x37
        /*0002*/ 	.short	(.L_123 - .L_122)
.L_122:
        /*0004*/ 	.word	0x00000082


	//----- nvinfo : EIATTR_KPARAM_INFO
	.align		4
.L_123:
        /*0008*/ 	.byte	0x04, 0x17
        /*000a*/ 	.short	(.L_125 - .L_124)
.L_124:
        /*000c*/ 	.word	0x00000000
        /*0010*/ 	.short	0x0005
        /*0012*/ 	.short	0x001c
        /*0014*/ 	.byte	0x00, 0xf0, 0x05, 0x00


	//----- nvinfo : EIATTR_KPARAM_INFO
	.align		4
.L_125:
        /*0018*/ 	.byte	0x04, 0x17
        /*001a*/ 	.short	(.L_127 - .L_126)
.L_126:
        /*001c*/ 	.word	0x00000000
        /*0020*/ 	.short	0x0004
        /*0022*/ 	.short	0x0018
        /*0024*/ 	.byte	0x00, 0xf0, 0x11, 0x00


	//----- nvinfo : EIATTR_KPARAM_INFO
	.align		4
.L_127:
        /*0028*/ 	.byte	0x04, 0x17
        /*002a*/ 	.short	(.L_129 - .L_128)
.L_128:
        /*002c*/ 	.word	0x00000000
        /*0030*/ 	.short	0x0003
        /*0032*/ 	.short	0x0014
        /*0034*/ 	.byte	0x00, 0xf0, 0x05, 0x00


	//----- nvinfo : EIATTR_KPARAM_INFO
	.align		4
.L_129:
        /*0038*/ 	.byte	0x04, 0x17
        /*003a*/ 	.short	(.L_131 - .L_130)
.L_130:
        /*003c*/ 	.word	0x00000000
        /*0040*/ 	.short	0x0002
        /*0042*/ 	.short	0x0010
        /*0044*/ 	.byte	0x00, 0xf0, 0x11, 0x00


	//----- nvinfo : EIATTR_KPARAM_INFO
	.align		4
.L_131:
        /*0048*/ 	.byte	0x04, 0x17
        /*004a*/ 	.short	(.L_133 - .L_132)
.L_132:
        /*004c*/ 	.word	0x00000000
        /*0050*/ 	.short	0x0001
        /*0052*/ 	.short	0x0008
        /*0054*/ 	.byte	0x00, 0xf5, 0x21, 0x00


	//----- nvinfo : EIATTR_KPARAM_INFO
	.align		4
.L_133:
        /*0058*/ 	.byte	0x04, 0x17
        /*005a*/ 	.short	(.L_135 - .L_134)
.L_134:
        /*005c*/ 	.word	0x00000000
        /*0060*/ 	.short	0x0000
        /*0062*/ 	.short	0x0000
        /*0064*/ 	.byte	0x00, 0xf5, 0x21, 0x00


	//----- nvinfo : EIATTR_SPARSE_MMA_MASK
	.align		4
.L_135:
        /*0068*/ 	.byte	0x03, 0x50
        /*006a*/ 	.short	0x0000


	//----- nvinfo : EIATTR_MAXREG_COUNT
	.align		4
        /*006c*/ 	.byte	0x03, 0x1b
        /*006e*/ 	.short	0x0080


	//----- nvinfo : EIATTR_NUM_BARRIERS
	.align		4
        /*0070*/ 	.byte	0x02, 0x4c
        /*0072*/ 	.byte	0x01
	.zero		1


	//----- nvinfo : EIATTR_MERCURY_ISA_VERSION
	.align		4
        /*0074*/ 	.byte	0x03, 0x5f
        /*0076*/ 	.short	0x0101


	//----- nvinfo : EIATTR_UNUSED_LOAD_BYTE_OFFSET
	.align		4
        /*0078*/ 	.byte	0x04, 0x44
        /*007a*/ 	.short	(.L_137 - .L_136)


	//   ....[0]....
.L_136:
        /*007c*/ 	.word	0x00000af0
        /*0080*/ 	.word	0x0000fff0


	//   ....[1]....
        /*0084*/ 	.word	0x00000e60
        /*0088*/ 	.word	0x0000fff0


	//   ....[2]....
        /*008c*/ 	.word	0x00001e80
        /*0090*/ 	.word	0x0000fff0


	//   ....[3]....
        /*0094*/ 	.word	0x000029a0
        /*0098*/ 	.word	0x0000fff0


	//   ....[4]....
        /*009c*/ 	.word	0x00002d10
        /*00a0*/ 	.word	0x0000fff0


	//   ....[5]....
        /*00a4*/ 	.word	0x00003e20
        /*00a8*/ 	.word	0x0000fff0


	//----- nvinfo : EIATTR_COOP_GROUP_MASK_REGIDS
	.align		4
.L_137:
        /*00ac*/ 	.byte	0x04, 0x29
        /*00ae*/ 	.short	(.L_139 - .L_138)


	//   ....[0]....
.L_138:
        /*00b0*/ 	.word	0xffffffff


	//   ....[1]....
        /*00b4*/ 	.word	0xffffffff


	//   ....[2]....
        /*00b8*/ 	.word	0xffffffff


	//   ....[3]....
        /*00bc*/ 	.word	0xffffffff


	//   ....[4]....
        /*00c0*/ 	.word	0xffffffff


	//   ....[5]....
        /*00c4*/ 	.word	0xffffffff


	//   ....[6]....
        /*00c8*/ 	.word	0xffffffff


	//   ....[7]....
        /*00cc*/ 	.word	0xffffffff


	//   ....[8]....
        /*00d0*/ 	.word	0xffffffff


	//   ....[9]....
        /*00d4*/ 	.word	0xffffffff


	//   ....[10]....
        /*00d8*/ 	.word	0xffffffff


	//   ....[11]....
        /*00dc*/ 	.word	0xffffffff


	//   ....[12]....
        /*00e0*/ 	.word	0xffffffff


	//   ....[13]....
        /*00e4*/ 	.word	0xffffffff


	//   ....[14]....
        /*00e8*/ 	.word	0xffffffff


	//   ....[15]....
        /*00ec*/ 	.word	0xffffffff


	//   ....[16]....
        /*00f0*/ 	.word	0xffffffff


	//   ....[17]....
        /*00f4*/ 	.word	0xffffffff


	//   ....[18]....
        /*00f8*/ 	.word	0xffffffff


	//   ....[19]....
        /*00fc*/ 	.word	0xffffffff


	//   ....[20]....
        /*0100*/ 	.word	0xffffffff


	//   ....[21]....
        /*0104*/ 	.word	0xffffffff


	//   ....[22]....
        /*0108*/ 	.word	0xffffffff


	//   ....[23]....
        /*010c*/ 	.word	0xffffffff


	//   ....[24]....
        /*0110*/ 	.word	0xffffffff


	//   ....[25]....
        /*0114*/ 	.word	0xffffffff


	//   ....[26]....
        /*0118*/ 	.word	0xffffffff


	//   ....[27]....
        /*011c*/ 	.word	0xffffffff


	//   ....[28]....
        /*0120*/ 	.word	0xffffffff


	//   ....[29]....
        /*0124*/ 	.word	0xffffffff


	//----- nvinfo : EIATTR_COOP_GROUP_INSTR_OFFSETS
	.align		4
.L_139:
        /*0128*/ 	.byte	0x04, 0x28
        /*012a*/ 	.short	(.L_141 - .L_140)


	//   ....[0]....
.L_140:
        /*012c*/ 	.word	0x00000960


	//   ....[1]....
        /*0130*/ 	.word	0x00000990


	//   ....[2]....
        /*0134*/ 	.word	0x000009f0


	//   ....[3]....
        /*0138*/ 	.word	0x00000a40


	//   ....[4]....
        /*013c*/ 	.word	0x00000a60


	//   ....[5]....
        /*0140*/ 	.word	0x00000ca0


	//   ....[6]....
        /*0144*/ 	.word	0x00000cf0


	//   ....[7]....
        /*0148*/ 	.word	0x00000d30


	//   ....[8]....
        /*014c*/ 	.word	0x00000d70


	//   ....[9]....
        /*0150*/ 	.word	0x00000d90


	//   ....[10]....
        /*0154*/ 	.word	0x00001cf0


	//   ....[11]....
        /*0158*/ 	.word	0x00001d20


	//   ....[12]....
        /*015c*/ 	.word	0x00001d80


	//   ....[13]....
        /*0160*/ 	.word	0x00001dd0


	//   ....[14]....
        /*0164*/ 	.word	0x00001df0


	//   ....[15]....
        /*0168*/ 	.word	0x00002810


	//   ....[16]....
        /*016c*/ 	.word	0x00002840


	//   ....[17]....
        /*0170*/ 	.word	0x000028a0


	//   ....[18]....
        /*0174*/ 	.word	0x000028f0


	//   ....[19]....
        /*0178*/ 	.word	0x00002910


	//   ....[20]....
        /*017c*/ 	.word	0x00002b50


	//   ....[21]....
        /*0180*/ 	.word	0x00002ba0


	//   ....[22]....
        /*0184*/ 	.word	0x00002be0


	//   ....[23]....
        /*0188*/ 	.word	0x00002c20


	//   ....[24]....
        /*018c*/ 	.word	0x00002c40


	//   ....[25]....
        /*0190*/ 	.word	0x00003c90


	//   ....[26]....
        /*0194*/ 	.word	0x00003cc0


	//   ....[27]....
        /*0198*/ 	.word	0x00003d20


	//   ....[28]....
        /*019c*/ 	.word	0x00003d70


	//   ....[29]....
        /*01a0*/ 	.word	0x00003d90


	//----- nvinfo : EIATTR_VRC_CTA_INIT_COUNT
	.align		4
.L_141:
        /*01a4*/ 	.byte	0x02, 0x4a
	.zero		1
	.zero		1


	//----- nvinfo : EIATTR_EXIT_INSTR_OFFSETS
	.align		4
        /*01a8*/ 	.byte	0x04, 0x1c
        /*01aa*/ 	.short	(.L_143 - .L_142)


	//   ....[0]....
.L_142:
        /*01ac*/ 	.word	0x00000080


	//   ....[1]....
        /*01b0*/ 	.word	0x000000c0


	//   ....[2]....
        /*01b4*/ 	.word	0x00003f60


	//   ....[3]....
        /*01b8*/ 	.word	0x00003fb0


	//----- nvinfo : EIATTR_MAX_THREADS
	.align		4
.L_143:
        /*01bc*/ 	.byte	0x04, 0x05
        /*01be*/ 	.short	(.L_145 - .L_144)
.L_144:
        /*01c0*/ 	.word	0x00000200
        /*01c4*/ 	.word	0x00000001
        /*01c8*/ 	.word	0x00000001


	//----- nvinfo : EIATTR_CRS_STACK_SIZE
	.align		4
.L_145:
        /*01cc*/ 	.byte	0x04, 0x1e
        /*01ce*/ 	.short	(.L_147 - .L_146)
.L_146:
        /*01d0*/ 	.word	0x00000000


	//----- nvinfo : EIATTR_CBANK_PARAM_SIZE
	.align		4
.L_147:
        /*01d4*/ 	.byte	0x03, 0x19
        /*01d6*/ 	.short	0x001d


	//----- nvinfo : EIATTR_PARAM_CBANK
	.align		4
        /*01d8*/ 	.byte	0x04, 0x0a
        /*01da*/ 	.short	(.L_149 - .L_148)
	.align		4
.L_148:
        /*01dc*/ 	.word	index@(.nv.constant0._ZN3cub18CUB_300001_SM_10006detail6reduce28DeviceReduceSingleTileKernelINS2_10policy_hubIfjN4cuda3std3__44plusIvEEE10Policy1000EPfSC_iS9_ffNS7_10__identityEEEvT0_T1_T2_T3_T4_T6_)
        /*01e0*/ 	.short	0x0380
        /*01e2*/ 	.short	0x001d


	//----- nvinfo : EIATTR_SW_WAR
	.align		4
.L_149:
        /*01e4*/ 	.byte	0x04, 0x36
        /*01e6*/ 	.short	(.L_151 - .L_150)
.L_150:
        /*01e8*/ 	.word	0x00000008
.L_151:


//--------------------- .nv.info._ZN3cub18CUB_300001_SM_10006detail6reduce18DeviceReduceKernelINS2_10policy_hubIfjN4cuda3std3__44plusIvEEE10Policy1000EPfjS9_fNS7_10__identityEEEvT0_PT3_T1_NS0_13GridEvenShareISH_EET2_T4_ --------------------------
	.section	.nv.info._ZN3cub18CUB_300001_SM_10006detail6reduce18DeviceReduceKernelINS2_10policy_hubIfjN4cuda3std3__44plusIvEEE10Policy1000EPfjS9_fNS7_10__identityEEEvT0_PT3_T1_NS0_13GridEvenShareISH_EET2_T4_,"",@"SHT_CUDA_INFO"
	.sectionflags	@""
	.align	4


	//----- nvinfo : EIATTR_CUDA_API_VERSION
	.align		4
        /*0000*/ 	.byte	0x04, 0x37
        /*0002*/ 	.short	(.L_153 - .L_152)
.L_152:
        /*0004*/ 	.word	0x00000082


	//----- nvinfo : EIATTR_KPARAM_INFO
	.align		4
.L_153:
        /*0008*/ 	.byte	0x04, 0x17
        /*000a*/ 	.short	(.L_155 - .L_154)
.L_154:
        /*000c*/ 	.word	0x00000000
        /*0010*/ 	.short	0x0005
        /*0012*/ 	.short	0x003d
        /*0014*/ 	.byte	0x00, 0xf0, 0x05, 0x00


	//----- nvinfo : EIATTR_KPARAM_INFO
	.align		4
.L_155:
        /*0018*/ 	.byte	0x04, 0x17
        /*001a*/ 	.short	(.L_157 - .L_156)
.L_156:
        /*001c*/ 	.word	0x00000000
        /*0020*/ 	.short	0x0004
        /*0022*/ 	.short	0x003c
        /*0024*/ 	.byte	0x00, 0xf0, 0x05, 0x00


	//----- nvinfo : EIATTR_KPARAM_INFO
	.align		4
.L_157:
        /*0028*/ 	.byte	0x04, 0x17
        /*002a*/ 	.short	(.L_159 - .L_158)
.L_158:
        /*002c*/ 	.word	0x00000000
        /*0030*/ 	.short	0x0003
        /*0032*/ 	.short	0x0014
        /*0034*/ 	.byte	0x00, 0xf0, 0xa1, 0x00


	//----- nvinfo : EIATTR_KPARAM_INFO
	.align		4
.L_159:
        /*0038*/ 	.byte	0x04, 0x17
        /*003a*/ 	.short	(.L_161 - .L_160)
.L_160:
        /*003c*/ 	.word	0x00000000
        /*0040*/ 	.short	0x0002
        /*0042*/ 	.short	0x0010
        /*0044*/ 	.byte	0x00, 0xf0, 0x11, 0x00


	//----- nvinfo : EIATTR_KPARAM_INFO
	.align		4
.L_161:
        /*0048*/ 	.byte	0x04, 0x17
        /*004a*/ 	.short	(.L_163 - .L_162)
.L_162:
        /*004c*/ 	.word	0x00000000
        /*0050*/ 	.short	0x0001
        /*0052*/ 	.short	0x0008
        /*0054*/ 	.byte	0x00, 0xf5, 0x21, 0x00


	//----- nvinfo : EIATTR_KPARAM_INFO
	.align		4
.L_163:
        /*0058*/ 	.byte	0x04, 0x17
        /*005a*/ 	.short	(.L_165 - .L_164)
.L_164:
        /*005c*/ 	.word	0x00000000
        /*0060*/ 	.short	0x0000
        /*0062*/ 	.short	0x0000
        /*0064*/ 	.byte	0x00, 0xf5, 0x21, 0x00


	//----- nvinfo : EIATTR_SPARSE_MMA_MASK
	.align		4
.L_165:
        /*0068*/ 	.byte	0x03, 0x50
        /*006a*/ 	.short	0x0000


	//----- nvinfo : EIATTR_MAXREG_COUNT
	.align		4
        /*006c*/ 	.byte	0x03, 0x1b
        /*006e*/ 	.short	0x0080


	//----- nvinfo : EIATTR_NUM_BARRIERS
	.align		4
        /*0070*/ 	.byte	0x02, 0x4c
        /*0072*/ 	.byte	0x01
	.zero		1


	//----- nvinfo : EIATTR_MERCURY_ISA_VERSION
	.align		4
        /*0074*/ 	.byte	0x03, 0x5f
        /*0076*/ 	.short	0x0101


	//----- nvinfo : EIATTR_UNUSED_LOAD_BYTE_OFFSET
	.align		4
        /*0078*/ 	.byte	0x04, 0x44
        /*007a*/ 	.short	(.L_167 - .L_166)


	//   ....[0]....
.L_166:
        /*007c*/ 	.word	0x00000670
        /*0080*/ 	.word	0x0000fff0


	//   ....[1]....
        /*0084*/ 	.word	0x000009e0
        /*0088*/ 	.word	0x0000fff0


	//   ....[2]....
        /*008c*/ 	.word	0x00001590
        /*0090*/ 	.word	0x0000fff0


	//   ....[3]....
        /*0094*/ 	.word	0x00001ca0
        /*0098*/ 	.word	0x0000fff0


	//   ....[4]....
        /*009c*/ 	.word	0x00002010
        /*00a0*/ 	.word	0x0000fff0


	//   ....[5]....
        /*00a4*/ 	.word	0x00002d00
        /*00a8*/ 	.word	0x0000fff0


	//----- nvinfo : EIATTR_COOP_GROUP_MASK_REGIDS
	.align		4
.L_167:
        /*00ac*/ 	.byte	0x04, 0x29
        /*00ae*/ 	.short	(.L_169 - .L_168)


	//   ....[0]....
.L_168:
        /*00b0*/ 	.word	0xffffffff


	//   ....[1]....
        /*00b4*/ 	.word	0xffffffff


	//   ....[2]....
        /*00b8*/ 	.word	0xffffffff


	//   ....[3]....
        /*00bc*/ 	.word	0xffffffff


	//   ....[4]....
        /*00c0*/ 	.word	0xffffffff


	//   ....[5]....
        /*00c4*/ 	.word	0xffffffff


	//   ....[6]....
        /*00c8*/ 	.word	0xffffffff


	//   ....[7]....
        /*00cc*/ 	.word	0xffffffff


	//   ....[8]....
        /*00d0*/ 	.word	0xffffffff


	//   ....[9]....
        /*00d4*/ 	.word	0xffffffff


	//   ....[10]....
        /*00d8*/ 	.word	0xffffffff


	//   ....[11]....
        /*00dc*/ 	.word	0xffffffff


	//   ....[12]....
        /*00e0*/ 	.word	0xffffffff


	//   ....[13]....
        /*00e4*/ 	.word	0xffffffff


	//   ....[14]....
        /*00e8*/ 	.word	0xffffffff


	//   ....[15]....
        /*00ec*/ 	.word	0xffffffff


	//   ....[16]....
        /*00f0*/ 	.word	0xffffffff


	//   ....[17]....
        /*00f4*/ 	.word	0xffffffff


	//   ....[18]....
        /*00f8*/ 	.word	0xffffffff


	//   ....[19]....
        /*00fc*/ 	.word	0xffffffff


	//   ....[20]....
        /*0100*/ 	.word	0xffffffff


	//   ....[21]....
        /*0104*/ 	.word	0xffffffff


	//   ....[22]....
        /*0108*/ 	.word	0xffffffff


	//   ....[23]....
        /*010c*/ 	.word	0xffffffff


	//   ....[24]....
        /*0110*/ 	.word	0xffffffff


	//   ....[25]....
        /*0114*/ 	.word	0xffffffff


	//   ....[26]....
        /*0118*/ 	.word	0xffffffff


	//   ....[27]....
        /*011c*/ 	.word	0xffffffff


	//   ....[28]....
        /*0120*/ 	.word	0xffffffff


	//   ....[29]....
        /*0124*/ 	.word	0xffffffff


	//----- nvinfo : EIATTR_COOP_GROUP_INSTR_OFFSETS
	.align		4
.L_169:
        /*0128*/ 	.byte	0x04, 0x28
        /*012a*/ 	.short	(.L_171 - .L_170)


	//   ....[0]....
.L_170:
        /*012c*/ 	.word	0x000004e0


	//   ....[1]....
        /*0130*/ 	.word	0x00000510


	//   ....[2]....
        /*0134*/ 	.word	0x00000570


	//   ....[3]....
        /*0138*/ 	.word	0x000005c0


	//   ....[4]....
        /*013c*/ 	.word	0x000005e0


	//   ....[5]....
        /*0140*/ 	.word	0x00000820


	//   ....[6]....
        /*0144*/ 	.word	0x00000870


	//   ....[7]....
        /*0148*/ 	.word	0x000008b0


	//   ....[8]....
        /*014c*/ 	.word	0x000008f0


	//   ....[9]....
        /*0150*/ 	.word	0x00000910


	//   ....[10]....
        /*0154*/ 	.word	0x00001400


	//   ....[11]....
        /*0158*/ 	.word	0x00001430


	//   ....[12]....
        /*015c*/ 	.word	0x00001490


	//   ....[13]....
        /*0160*/ 	.word	0x000014e0


	//   ....[14]....
        /*0164*/ 	.word	0x00001500


	//   ....[15]....
        /*0168*/ 	.word	0x00001b10


	//   ....[16]....
        /*016c*/ 	.word	0x00001b40


	//   ....[17]....
        /*0170*/ 	.word	0x00001ba0


	//   ....[18]....
        /*0174*/ 	.word	0x00001bf0


	//   ....[19]....
        /*0178*/ 	.word	0x00001c10


	//   ....[20]....
        /*017c*/ 	.word	0x00001e50


	//   ....[21]....
        /*0180*/ 	.word	0x00001ea0


	//   ....[22]....
        /*0184*/ 	.word	0x00001ee0


	//   ....[23]....
        /*0188*/ 	.word	0x00001f20


	//   ....[24]....
        /*018c*/ 	.word	0x00001f40


	//   ....[25]....
        /*0190*/ 	.word	0x00002b70


	//   ....[26]....
        /*0194*/ 	.word	0x00002ba0


	//   ....[27]....
        /*0198*/ 	.word	0x00002c00


	//   ....[28]....
        /*019c*/ 	.word	0x00002c50


	//   ....[29]....
        /*01a0*/ 	.word	0x00002c70


	//----- nvinfo : EIATTR_VRC_CTA_INIT_COUNT
	.align		4
.L_171:
        /*01a4*/ 	.byte	0x02, 0x4a
	.zero		1
	.zero		1


	//----- nvinfo : EIATTR_EXIT_INSTR_OFFSETS
	.align		4
        /*01a8*/ 	.byte	0x04, 0x1c
        /*01aa*/ 	.short	(.L_173 - .L_172)


	//   ....[0]....
.L_172:
        /*01ac*/ 	.word	0x00002e40


	//   ....[1]....
        /*01b0*/ 	.word	0x00002e80


	//----- nvinfo : EIATTR_MAX_THREADS
	.align		4
.L_173:
        /*01b4*/ 	.byte	0x04, 0x05
        /*01b6*/ 	.short	(.L_175 - .L_174)
.L_174:
        /*01b8*/ 	.word	0x00000200
        /*01bc*/ 	.word	0x00000001
        /*01c0*/ 	.word	0x00000001


	//----- nvinfo : EIATTR_CRS_STACK_SIZE
	.align		4
.L_175:
        /*01c4*/ 	.byte	0x04, 0x1e
        /*01c6*/ 	.short	(.L_177 - .L_176)
.L_176:
        /*01c8*/ 	.word	0x00000000


	//----- nvinfo : EIATTR_CBANK_PARAM_SIZE
	.align		4
.L_177:
        /*01cc*/ 	.byte	0x03, 0x19
        /*01ce*/ 	.short	0x003e


	//----- nvinfo : EIATTR_PARAM_CBANK
	.align		4
        /*01d0*/ 	.byte	0x04, 0x0a
        /*01d2*/ 	.short	(.L_179 - .L_178)
	.align		4
.L_178:
        /*01d4*/ 	.word	index@(.nv.constant0._ZN3cub18CUB_300001_SM_10006detail6reduce18DeviceReduceKernelINS2_10policy_hubIfjN4cuda3std3__44plusIvEEE10Policy1000EPfjS9_fNS7_10__identityEEEvT0_PT3_T1_NS0_13GridEvenShareISH_EET2_T4_)
        /*01d8*/ 	.short	0x0380
        /*01da*/ 	.short	0x003e


	//----- nvinfo : EIATTR_SW_WAR
	.align		4
.L_179:
        /*01dc*/ 	.byte	0x04, 0x36
        /*01de*/ 	.short	(.L_181 - .L_180)
.L_180:
        /*01e0*/ 	.word	0x00000008
.L_181:


//--------------------- .nv.info._ZN3cub18CUB_300001_SM_10006detail6reduce28DeviceReduceSingleTileKernelINS2_10policy_hubIfjN4cuda3std3__44plusIvEEE10Policy1000EPfSC_jS9_ffNS7_10__identityEEEvT0_T1_T2_T3_T4_T6_ --------------------------
	.section	.nv.info._ZN3cub18CUB_300001_SM_10006detail6reduce28DeviceReduceSingleTileKernelINS2_10policy_hubIfjN4cuda3std3__44plusIvEEE10Policy1000EPfSC_jS9_ffNS7_10__identityEEEvT0_T1_T2_T3_T4_T6_,"",@"SHT_CUDA_INFO"
	.sectionflags	@""
	.align	4


	//----- nvinfo : EIATTR_CUDA_API_VERSION
	.align		4
        /*0000*/ 	.byte	0x04, 0x37
        /*0002*/ 	.short	(.L_183 - .L_182)
.L_182:
        /*0004*/ 	.word	0x00000082


	//----- nvinfo : EIATTR_KPARAM_INFO
	.align		4
.L_183:
        /*0008*/ 	.byte	0x04, 0x17
        /*000a*/ 	.short	(.L_185 - .L_184)
.L_184:
        /*000c*/ 	.word	0x00000000
        /*0010*/ 	.short	0x0005
        /*0012*/ 	.short	0x001c
        /*0014*/ 	.byte	0x00, 0xf0, 0x05, 0x00


	//----- nvinfo : EIATTR_KPARAM_INFO
	.align		4
.L_185:
        /*0018*/ 	.byte	0x04, 0x17
        /*001a*/ 	.short	(.L_187 - .L_186)
.L_186:
        /*001c*/ 	.word	0x00000000
        /*0020*/ 	.short	0x0004
        /*0022*/ 	.short	0x0018
        /*0024*/ 	.byte	0x00, 0xf0, 0x11, 0x00


	//----- nvinfo : EIATTR_KPARAM_INFO
	.align		4
.L_187:
        /*0028*/ 	.byte	0x04, 0x17
        /*002a*/ 	.short	(.L_189 - .L_188)
.L_188:
        /*002c*/ 	.word	0x00000000
        /*0030*/ 	.short	0x0003
        /*0032*/ 	.short	0x0014
        /*0034*/ 	.byte	0x00, 0xf0, 0x05, 0x00


	//----- nvinfo : EIATTR_KPARAM_INFO
	.align		4
.L_189:
        /*0038*/ 	.byte	0x04, 0x17
        /*003a*/ 	.short	(.L_191 - .L_190)
.L_190:
        /*003c*/ 	.word	0x00000000
        /*0040*/ 	.short	0x0002
        /*0042*/ 	.short	0x0010
        /*0044*/ 	.byte	0x00, 0xf0, 0x11, 0x00


	//----- nvinfo : EIATTR_KPARAM_INFO
	.align		4
.L_191:
        /*0048*/ 	.byte	0x04, 0x17
        /*004a*/ 	.short	(.L_193 - .L_192)
.L_192:
        /*004c*/ 	.word	0x00000000
        /*0050*/ 	.short	0x0001
        /*0052*/ 	.short	0x0008
        /*0054*/ 	.byte	0x00, 0xf5, 0x21, 0x00


	//----- nvinfo : EIATTR_KPARAM_INFO
	.align		4
.L_193:
        /*0058*/ 	.byte	0x04, 0x17
        /*005a*/ 	.short	(.L_195 - .L_194)
.L_194:
        /*005c*/ 	.word	0x00000000
        /*0060*/ 	.short	0x0000
        /*0062*/ 	.short	0x0000
        /*0064*/ 	.byte	0x00, 0xf5, 0x21, 0x00


	//----- nvinfo : EIATTR_SPARSE_MMA_MASK
	.align		4
.L_195:
        /*0068*/ 	.byte	0x03, 0x50
        /*006a*/ 	.short	0x0000


	//----- nvinfo : EIATTR_MAXREG_COUNT
	.align		4
        /*006c*/ 	.byte	0x03, 0x1b
        /*006e*/ 	.short	0x0080


	//----- nvinfo : EIATTR_NUM_BARRIERS
	.align		4
        /*0070*/ 	.byte	0x02, 0x4c
        /*0072*/ 	.byte	0x01
	.zero		1


	//----- nvinfo : EIATTR_MERCURY_ISA_VERSION
	.align		4
        /*0074*/ 	.byte	0x03, 0x5f
        /*0076*/ 	.short	0x0101


	//----- nvinfo : EIATTR_UNUSED_LOAD_BYTE_OFFSET
	.align		4
        /*0078*/ 	.byte	0x04, 0x44
        /*007a*/ 	.short	(.L_197 - .L_196)


	//   ....[0]....
.L_196:
        /*007c*/ 	.word	0x00000a90
        /*0080*/ 	.word	0x0000fff0


	//   ....[1]....
        /*0084*/ 	.word	0x00000e00
        /*0088*/ 	.word	0x0000fff0


	//   ....[2]....
        /*008c*/ 	.word	0x00001900
        /*0090*/ 	.word	0x0000fff0


	//   ....[3]....
        /*0094*/ 	.word	0x000023c0
        /*0098*/ 	.word	0x0000fff0


	//   ....[4]....
        /*009c*/ 	.word	0x00002730
        /*00a0*/ 	.word	0x0000fff0


	//   ....[5]....
        /*00a4*/ 	.word	0x00003340
        /*00a8*/ 	.word	0x0000fff0


	//----- nvinfo : EIATTR_COOP_GROUP_MASK_REGIDS
	.align		4
.L_197:
        /*00ac*/ 	.byte	0x04, 0x29
        /*00ae*/ 	.short	(.L_199 - .L_198)


	//   ....[0]....
.L_198:
        /*00b0*/ 	.word	0xffffffff


	//   ....[1]....
        /*00b4*/ 	.word	0xffffffff


	//   ....[2]....
        /*00b8*/ 	.word	0xffffffff


	//   ....[3]....
        /*00bc*/ 	.word	0xffffffff


	//   ....[4]....
        /*00c0*/ 	.word	0xffffffff


	//   ....[5]....
        /*00c4*/ 	.word	0xffffffff


	//   ....[6]....
        /*00c8*/ 	.word	0xffffffff


	//   ....[7]....
        /*00cc*/ 	.word	0xffffffff


	//   ....[8]....
        /*00d0*/ 	.word	0xffffffff


	//   ....[9]....
        /*00d4*/ 	.word	0xffffffff


	//   ....[10]....
        /*00d8*/ 	.word	0xffffffff


	//   ....[11]....
        /*00dc*/ 	.word	0xffffffff


	//   ....[12]....
        /*00e0*/ 	.word	0xffffffff


	//   ....[13]....
        /*00e4*/ 	.word	0xffffffff


	//   ....[14]....
        /*00e8*/ 	.word	0xffffffff


	//   ....[15]....
        /*00ec*/ 	.word	0xffffffff


	//   ....[16]....
        /*00f0*/ 	.word	0xffffffff


	//   ....[17]....
        /*00f4*/ 	.word	0xffffffff


	//   ....[18]....
        /*00f8*/ 	.word	0xffffffff


	//   ....[19]....
        /*00fc*/ 	.word	0xffffffff


	//   ....[20]....
        /*0100*/ 	.word	0xffffffff


	//   ....[21]....
        /*0104*/ 	.word	0xffffffff


	//   ....[22]....
        /*0108*/ 	.word	0xffffffff


	//   ....[23]....
        /*010c*/ 	.word	0xffffffff


	//   ....[24]....
        /*0110*/ 	.word	0xffffffff


	//   ....[25]....
        /*0114*/ 	.word	0xffffffff


	//   ....[26]....
        /*0118*/ 	.word	0xffffffff


	//   ....[27]....
        /*011c*/ 	.word	0xffffffff


	//   ....[28]....
        /*0120*/ 	.word	0xffffffff


	//   ....[29]....
        /*0124*/ 	.word	0xffffffff


	//----- nvinfo : EIATTR_COOP_GROUP_INSTR_OFFSETS
	.align		4
.L_199:
        /*0128*/ 	.byte	0x04, 0x28
        /*012a*/ 	.short	(.L_201 - .L_200)


	//   ....[0]....
.L_200:
        /*012c*/ 	.word	0x00000900


	//   ....[1]....
        /*0130*/ 	.word	0x00000930


	//   ....[2]....
        /*0134*/ 	.word	0x00000990


	//   ....[3]....
        /*0138*/ 	.word	0x000009e0


	//   ....[4]....
        /*013c*/ 	.word	0x00000a00


	//   ....[5]....
        /*0140*/ 	.word	0x00000c40


	//   ....[6]....
        /*0144*/ 	.word	0x00000c70


	//   ....[7]....
        /*0148*/ 	.word	0x00000cc0


	//   ....[8]....
        /*014c*/ 	.word	0x00000d10


	//   ....[9]....
        /*0150*/ 	.word	0x00000d30


	//   ....[10]....
        /*0154*/ 	.word	0x00001770


	//   ....[11]....
        /*0158*/ 	.word	0x000017a0


	//   ....[12]....
        /*015c*/ 	.word	0x00001800


	//   ....[13]....
        /*0160*/ 	.word	0x00001850


	//   ....[14]....
        /*0164*/ 	.word	0x00001870


	//   ....[15]....
        /*0168*/ 	.word	0x00002230


	//   ....[16]....
        /*016c*/ 	.word	0x00002260


	//   ....[17]....
        /*0170*/ 	.word	0x000022c0


	//   ....[18]....
        /*0174*/ 	.word	0x00002310


	//   ....[19]....
        /*0178*/ 	.word	0x00002330


	//   ....[20]....
        /*017c*/ 	.word	0x00002570


	//   ....[21]....
        /*0180*/ 	.word	0x000025a0


	//   ....[22]....
        /*0184*/ 	.word	0x000025f0


	//   ....[23]....
        /*0188*/ 	.word	0x00002640


	//   ....[24]....
        /*018c*/ 	.word	0x00002660


	//   ....[25]....
        /*0190*/ 	.word	0x000031b0


	//   ....[26]....
        /*0194*/ 	.word	0x000031e0


	//   ....[27]....
        /*0198*/ 	.word	0x00003240


	//   ....[28]....
        /*019c*/ 	.word	0x00003290


	//   ....[29]....
        /*01a0*/ 	.word	0x000032b0


	//----- nvinfo : EIATTR_VRC_CTA_INIT_COUNT
	.align		4
.L_201:
        /*01a4*/ 	.byte	0x02, 0x4a
	.zero		1
	.zero		1


	//----- nvinfo : EIATTR_EXIT_INSTR_OFFSETS
	.align		4
        /*01a8*/ 	.byte	0x04, 0x1c
        /*01aa*/ 	.short	(.L_203 - .L_202)


	//   ....[0]....
.L_202:
        /*01ac*/ 	.word	0x00000080


	//   ....[1]....
        /*01b0*/ 	.word	0x000000c0


	//   ....[2]....
        /*01b4*/ 	.word	0x00003480


	//   ....[3]....
        /*01b8*/ 	.word	0x000034d0


	//----- nvinfo : EIATTR_MAX_THREADS
	.align		4
.L_203:
        /*01bc*/ 	.byte	0x04, 0x05
        /*01be*/ 	.short	(.L_205 - .L_204)
.L_204:
        /*01c0*/ 	.word	0x00000200
        /*01c4*/ 	.word	0x00000001
        /*01c8*/ 	.word	0x00000001


	//----- nvinfo : EIATTR_CRS_STACK_SIZE
	.align		4
.L_205:
        /*01cc*/ 	.byte	0x04, 0x1e
        /*01ce*/ 	.short	(.L_207 - .L_206)
.L_206:
        /*01d0*/ 	.word	0x00000000


	//----- nvinfo : EIATTR_CBANK_PARAM_SIZE
	.align		4
.L_207:
        /*01d4*/ 	.byte	0x03, 0x19
        /*01d6*/ 	.short	0x001d


	//----- nvinfo : EIATTR_PARAM_CBANK
	.align		4
        /*01d8*/ 	.byte	0x04, 0x0a
        /*01da*/ 	.short	(.L_209 - .L_208)
	.align		4
.L_208:
        /*01dc*/ 	.word	index@(.nv.constant0._ZN3cub18CUB_300001_SM_10006detail6reduce28DeviceReduceSingleTileKernelINS2_10policy_hubIfjN4cuda3std3__44plusIvEEE10Policy1000EPfSC_jS9_ffNS7_10__identityEEEvT0_T1_T2_T3_T4_T6_)
        /*01e0*/ 	.short	0x0380
        /*01e2*/ 	.short	0x001d


	//----- nvinfo : EIATTR_SW_WAR
	.align		4
.L_209:
        /*01e4*/ 	.byte	0x04, 0x36
        /*01e6*/ 	.short	(.L_211 - .L_210)
.L_210:
        /*01e8*/ 	.word	0x00000008
.L_211:


//--------------------- .nv.info._ZN3cub18CUB_300001_SM_10006detail11EmptyKernelIvEEvv --------------------------
	.section	.nv.info._ZN3cub18CUB_300001_SM_10006detail11EmptyKernelIvEEvv,"",@"SHT_CUDA_INFO"
	.sectionflags	@""
	.align	4


	//----- nvinfo : EIATTR_CUDA_API_VERSION
	.align		4
        /*0000*/ 	.byte	0x04, 0x37
        /*0002*/ 	.short	(.L_213 - .L_212)
.L_212:
        /*0004*/ 	.word	0x00000082


	//----- nvinfo : EIATTR_SPARSE_MMA_MASK
	.align		4
.L_213:
        /*0008*/ 	.byte	0x03, 0x50
        /*000a*/ 	.short	0x0000


	//----- nvinfo : EIATTR_MAXREG_COUNT
	.align		4
        /*000c*/ 	.byte	0x03, 0x1b
        /*000e*/ 	.short	0x00ff


	//----- nvinfo : EIATTR_MERCURY_ISA_VERSION
	.align		4
        /*0010*/ 	.byte	0x03, 0x5f
        /*0012*/ 	.short	0x0101


	//----- nvinfo : EIATTR_VRC_CTA_INIT_COUNT
	.align		4
        /*0014*/ 	.byte	0x02, 0x4a
	.zero		1
	.zero		1


	//----- nvinfo : EIATTR_EXIT_INSTR_OFFSETS
	.align		4
        /*0018*/ 	.byte	0x04, 0x1c
        /*001a*/ 	.short	(.L_215 - .L_214)


	//   ....[0]....
.L_214:
        /*001c*/ 	.word	0x00000010


	//----- nvinfo : EIATTR_SW_WAR
	.align		4
.L_215:
        /*0020*/ 	.byte	0x04, 0x36
        /*0022*/ 	.short	(.L_217 - .L_216)
.L_216:
        /*0024*/ 	.word	0x00000008
.L_217:


//--------------------- .nv.info._Z17fused_dot_productILi256EEvPKfS1_Pfi --------------------------
	.section	.nv.info._Z17fused_dot_productILi256EEvPKfS1_Pfi,"",@"SHT_CUDA_INFO"
	.sectionflags	@""
	.align	4


	//----- nvinfo : EIATTR_CUDA_API_VERSION
	.align		4
        /*0000*/ 	.byte	0x04, 0x37
        /*0002*/ 	.short	(.L_219 - .L_218)
.L_218:
        /*0004*/ 	.word	0x00000082


	//----- nvinfo : EIATTR_KPARAM_INFO
	.align		4
.L_219:
        /*0008*/ 	.byte	0x04, 0x17
        /*000a*/ 	.short	(.L_221 - .L_220)
.L_220:
        /*000c*/ 	.word	0x00000000
        /*0010*/ 	.short	0x0003
        /*0012*/ 	.short	0x0018
        /*0014*/ 	.byte	0x00, 0xf0, 0x11, 0x00


	//----- nvinfo : EIATTR_KPARAM_INFO
	.align		4
.L_221:
        /*0018*/ 	.byte	0x04, 0x17
        /*001a*/ 	.short	(.L_223 - .L_222)
.L_222:
        /*001c*/ 	.word	0x00000000
        /*0020*/ 	.short	0x0002
        /*0022*/ 	.short	0x0010
        /*0024*/ 	.byte	0x00, 0xf5, 0x21, 0x00


	//----- nvinfo : EIATTR_KPARAM_INFO
	.align		4
.L_223:
        /*0028*/ 	.byte	0x04, 0x17
        /*002a*/ 	.short	(.L_225 - .L_224)
.L_224:
        /*002c*/ 	.word	0x00000000
        /*0030*/ 	.short	0x0001
        /*0032*/ 	.short	0x0008
        /*0034*/ 	.byte	0x00, 0xf5, 0x21, 0x00


	//----- nvinfo : EIATTR_KPARAM_INFO
	.align		4
.L_225:
        /*0038*/ 	.byte	0x04, 0x17
        /*003a*/ 	.short	(.L_227 - .L_226)
.L_226:
        /*003c*/ 	.word	0x00000000
        /*0040*/ 	.short	0x0000
        /*0042*/ 	.short	0x0000
        /*0044*/ 	.byte	0x00, 0xf5, 0x21, 0x00


	//----- nvinfo : EIATTR_SPARSE_MMA_MASK
	.align		4
.L_227:
        /*0048*/ 	.byte	0x03, 0x50
        /*004a*/ 	.short	0x0000


	//----- nvinfo : EIATTR_MAXREG_COUNT
	.align		4
        /*004c*/ 	.byte	0x03, 0x1b
        /*004e*/ 	.short	0x00ff


	//----- nvinfo : EIATTR_NUM_BARRIERS
	.align		4
        /*0050*/ 	.byte	0x02, 0x4c
        /*0052*/ 	.byte	0x01
	.zero		1


	//----- nvinfo : EIATTR_MERCURY_ISA_VERSION
	.align		4
        /*0054*/ 	.byte	0x03, 0x5f
        /*0056*/ 	.short	0x0101


	//----- nvinfo : EIATTR_COOP_GROUP_MASK_REGIDS
	.align		4
        /*0058*/ 	.byte	0x04, 0x29
        /*005a*/ 	.short	(.L_229 - .L_228)


	//   ....[0]....
.L_228:
        /*005c*/ 	.word	0xffffffff


	//   ....[1]....
        /*0060*/ 	.word	0xffffffff


	//   ....[2]....
        /*0064*/ 	.word	0xffffffff


	//   ....[3]....
        /*0068*/ 	.word	0xffffffff


	//   ....[4]....
        /*006c*/ 	.word	0xffffffff


	//----- nvinfo : EIATTR_COOP_GROUP_INSTR_OFFSETS
	.align		4
.L_229:
        /*0070*/ 	.byte	0x04, 0x28
        /*0072*/ 	.short	(.L_231 - .L_230)


	//   ....[0]....
.L_230:
        /*0074*/ 	.word	0x00000120


	//   ....[1]....
        /*0078*/ 	.word	0x00000140


	//   ....[2]....
        /*007c*/ 	.word	0x00000160


	//   ....[3]....
        /*0080*/ 	.word	0x00000190


	//   ....[4]....
        /*0084*/ 	.word	0x000001f0


	//----- nvinfo : EIATTR_VRC_CTA_INIT_COUNT
	.align		4
.L_231:
        /*0088*/ 	.byte	0x02, 0x4a
	.zero		1
	.zero		1


	//----- nvinfo : EIATTR_EXIT_INSTR_OFFSETS
	.align		4
        /*008c*/ 	.byte	0x04, 0x1c
        /*008e*/ 	.short	(.L_233 - .L_232)


	//   ....[0]....
.L_232:
        /*0090*/ 	.word	0x00000250


	//   ....[1]....
        /*0094*/ 	.word	0x00000360


	//----- nvinfo : EIATTR_CBANK_PARAM_SIZE
	.align		4
.L_233:
        /*0098*/ 	.byte	0x03, 0x19
        /*009a*/ 	.short	0x001c


	//----- nvinfo : EIATTR_PARAM_CBANK
	.align		4
        /*009c*/ 	.byte	0x04, 0x0a
        /*009e*/ 	.short	(.L_235 - .L_234)
	.align		4
.L_234:
        /*00a0*/ 	.word	index@(.nv.constant0._Z17fused_dot_productILi256EEvPKfS1_Pfi)
        /*00a4*/ 	.short	0x0380
        /*00a6*/ 	.short	0x001c


	//----- nvinfo : EIATTR_SW_WAR
	.align		4
.L_235:
        /*00a8*/ 	.byte	0x04, 0x36
        /*00aa*/ 	.short	(.L_237 - .L_236)
.L_236:
        /*00ac*/ 	.word	0x00000008
.L_237:


//--------------------- .nv.info._Z17fused_sum_squaresILi256EEvPKfPfi --------------------------
	.section	.nv.info._Z17fused_sum_squaresILi256EEvPKfPfi,"",@"SHT_CUDA_INFO"
	.sectionflags	@""
	.align	4


	//----- nvinfo : EIATTR_CUDA_API_VERSION
	.align		4
        /*0000*/ 	.byte	0x04, 0x37
        /*0002*/ 	.short	(.L_239 - .L_238)
.L_238:
        /*0004*/ 	.word	0x00000082


	//----- nvinfo : EIATTR_KPARAM_INFO
	.align		4
.L_239:
        /*0008*/ 	.byte	0x04, 0x17
        /*000a*/ 	.short	(.L_241 - .L_240)
.L_240:
        /*000c*/ 	.word	0x00000000
        /*0010*/ 	.short	0x0002
        /*0012*/ 	.short	0x0010
        /*0014*/ 	.byte	0x00, 0xf0, 0x11, 0x00


	//----- nvinfo : EIATTR_KPARAM_INFO
	.align		4
.L_241:
        /*0018*/ 	.byte	0x04, 0x17
        /*001a*/ 	.short	(.L_243 - .L_242)
.L_242:
        /*001c*/ 	.word	0x00000000
        /*0020*/ 	.short	0x0001
        /*0022*/ 	.short	0x0008
        /*0024*/ 	.byte	0x00, 0xf5, 0x21, 0x00


	//----- nvinfo : EIATTR_KPARAM_INFO
	.align		4
.L_243:
        /*0028*/ 	.byte	0x04, 0x17
        /*002a*/ 	.short	(.L_245 - .L_244)
.L_244:
        /*002c*/ 	.word	0x00000000
        /*0030*/ 	.short	0x0000
        /*0032*/ 	.short	0x0000
        /*0034*/ 	.byte	0x00, 0xf5, 0x21, 0x00


	//----- nvinfo : EIATTR_SPARSE_MMA_MASK
	.align		4
.L_245:
        /*0038*/ 	.byte	0x03, 0x50
        /*003a*/ 	.short	0x0000


	//----- nvinfo : EIATTR_MAXREG_COUNT
	.align		4
        /*003c*/ 	.byte	0x03, 0x1b
        /*003e*/ 	.short	0x00ff


	//----- nvinfo : EIATTR_NUM_BARRIERS
	.align		4
        /*0040*/ 	.byte	0x02, 0x4c
        /*0042*/ 	.byte	0x01
	.zero		1


	//----- nvinfo : EIATTR_MERCURY_ISA_VERSION
	.align		4
        /*0044*/ 	.byte	0x03, 0x5f
        /*0046*/ 	.short	0x0101


	//----- nvinfo : EIATTR_COOP_GROUP_MASK_REGIDS
	.align		4
        /*0048*/ 	.byte	0x04, 0x29
        /*004a*/ 	.short	(.L_247 - .L_246)


	//   ....[0]....
.L_246:
        /*004c*/ 	.word	0xffffffff


	//   ....[1]....
        /*0050*/ 	.word	0xffffffff


	//   ....[2]....
        /*0054*/ 	.word	0xffffffff


	//   ....[3]....
        /*0058*/ 	.word	0xffffffff


	//   ....[4]....
        /*005c*/ 	.word	0xffffffff


	//----- nvinfo : EIATTR_COOP_GROUP_INSTR_OFFSETS
	.align		4
.L_247:
        /*0060*/ 	.byte	0x04, 0x28
        /*0062*/ 	.short	(.L_249 - .L_248)


	//   ....[0]....
.L_248:
        /*0064*/ 	.word	0x000000f0


	//   ....[1]....
        /*0068*/ 	.word	0x00000110


	//   ....[2]....
        /*006c*/ 	.word	0x00000130


	//   ....[3]....
        /*0070*/ 	.word	0x00000160


	//   ....[4]....
        /*0074*/ 	.word	0x000001c0


	//----- nvinfo : EIATTR_VRC_CTA_INIT_COUNT
	.align		4
.L_249:
        /*0078*/ 	.byte	0x02, 0x4a
	.zero		1
	.zero		1


	//----- nvinfo : EIATTR_EXIT_INSTR_OFFSETS
	.align		4
        /*007c*/ 	.byte	0x04, 0x1c
        /*007e*/ 	.short	(.L_251 - .L_250)


	//   ....[0]....
.L_250:
        /*0080*/ 	.word	0x00000220


	//   ....[1]....
        /*0084*/ 	.word	0x00000330


	//----- nvinfo : EIATTR_CBANK_PARAM_SIZE
	.align		4
.L_251:
        /*0088*/ 	.byte	0x03, 0x19
        /*008a*/ 	.short	0x0014


	//----- nvinfo : EIATTR_PARAM_CBANK
	.align		4
        /*008c*/ 	.byte	0x04, 0x0a
        /*008e*/ 	.short	(.L_253 - .L_252)
	.align		4
.L_252:
        /*0090*/ 	.word	index@(.nv.constant0._Z17fused_sum_squaresILi256EEvPKfPfi)
        /*0094*/ 	.short	0x0380
        /*0096*/ 	.short	0x0014


	//----- nvinfo : EIATTR_SW_WAR
	.align		4
.L_253:
        /*0098*/ 	.byte	0x04, 0x36
        /*009a*/ 	.short	(.L_255 - .L_254)
.L_254:
        /*009c*/ 	.word	0x00000008
.L_255:


//--------------------- .nv.info._Z16normalize_kernelPffi --------------------------
	.section	.nv.info._Z16normalize_kernelPffi,"",@"SHT_CUDA_INFO"
	.sectionflags	@""
	.align	4


	//----- nvinfo : EIATTR_CUDA_API_VERSION
	.align		4
        /*0000*/ 	.byte	0x04, 0x37
        /*0002*/ 	.short	(.L_257 - .L_256)
.L_256:
        /*0004*/ 	.word	0x00000082


	//----- nvinfo : EIATTR_KPARAM_INFO
	.align		4
.L_257:
        /*0008*/ 	.byte	0x04, 0x17
        /*000a*/ 	.short	(.L_259 - .L_258)
.L_258:
        /*000c*/ 	.word	0x00000000
        /*0010*/ 	.short	0x0002
        /*0012*/ 	.short	0x000c
        /*0014*/ 	.byte	0x00, 0xf0, 0x11, 0x00


	//----- nvinfo : EIATTR_KPARAM_INFO
	.align		4
.L_259:
        /*0018*/ 	.byte	0x04, 0x17
        /*001a*/ 	.short	(.L_261 - .L_260)
.L_260:
        /*001c*/ 	.word	0x00000000
        /*0020*/ 	.short	0x0001
        /*0022*/ 	.short	0x0008
        /*0024*/ 	.byte	0x00, 0xf0, 0x11, 0x00


	//----- nvinfo : EIATTR_KPARAM_INFO
	.align		4
.L_261:
        /*0028*/ 	.byte	0x04, 0x17
        /*002a*/ 	.short	(.L_263 - .L_262)
.L_262:
        /*002c*/ 	.word	0x00000000
        /*0030*/ 	.short	0x0000
        /*0032*/ 	.short	0x0000
        /*0034*/ 	.byte	0x00, 0xf5, 0x21, 0x00


	//----- nvinfo : EIATTR_SPARSE_MMA_MASK
	.align		4
.L_263:
        /*0038*/ 	.byte	0x03, 0x50
        /*003a*/ 	.short	0x0000


	//----- nvinfo : EIATTR_MAXREG_COUNT
	.align		4
        /*003c*/ 	.byte	0x03, 0x1b
        /*003e*/ 	.short	0x00ff


	//----- nvinfo : EIATTR_MERCURY_ISA_VERSION
	.align		4
        /*0040*/ 	.byte	0x03, 0x5f
        /*0042*/ 	.short	0x0101


	//----- nvinfo : EIATTR_VRC_CTA_INIT_COUNT
	.align		4
        /*0044*/ 	.byte	0x02, 0x4a
	.zero		1
	.zero		1


	//----- nvinfo : EIATTR_EXIT_INSTR_OFFSETS
	.align		4
        /*0048*/ 	.byte	0x04, 0x1c
        /*004a*/ 	.short	(.L_265 - .L_264)


	//   ....[0]....
.L_264:
        /*004c*/ 	.word	0x00000070


	//   ....[1]....
        /*0050*/ 	.word	0x000001b0


	//----- nvinfo : EIATTR_CRS_STACK_SIZE
	.align		4
.L_265:
        /*0054*/ 	.byte	0x04, 0x1e
        /*0056*/ 	.short	(.L_267 - .L_266)
.L_266:
        /*0058*/ 	.word	0x00000000


	//----- nvinfo : EIATTR_CBANK_PARAM_SIZE
	.align		4
.L_267:
        /*005c*/ 	.byte	0x03, 0x19
        /*005e*/ 	.short	0x0010


	//----- nvinfo : EIATTR_PARAM_CBANK
	.align		4
        /*0060*/ 	.byte	0x04, 0x0a
        /*0062*/ 	.short	(.L_269 - .L_268)
	.align		4
.L_268:
        /*0064*/ 	.word	index@(.nv.constant0._Z16normalize_kernelPffi)
        /*0068*/ 	.short	0x0380
        /*006a*/ 	.short	0x0010


	//----- nvinfo : EIATTR_SW_WAR
	.align		4
.L_269:
        /*006c*/ 	.byte	0x04, 0x36
        /*006e*/ 	.short	(.L_271 - .L_270)
.L_270:
        /*0070*/ 	.word	0x00000008
.L_271:


//--------------------- .nv.info._Z13divide_kernelPKffPfi --------------------------
	.section	.nv.info._Z13divide_kernelPKffPfi,"",@"SHT_CUDA_INFO"
	.sectionflags	@""
	.align	4


	//----- nvinfo : EIATTR_CUDA_API_VERSION
	.align		4
        /*0000*/ 	.byte	0x04, 0x37
        /*0002*/ 	.short	(.L_273 - .L_272)
.L_272:
        /*0004*/ 	.word	0x00000082


	//----- nvinfo : EIATTR_KPARAM_INFO
	.align		4
.L_273:
        /*0008*/ 	.byte	0x04, 0x17
        /*000a*/ 	.short	(.L_275 - .L_274)
.L_274:
        /*000c*/ 	.word	0x00000000
        /*0010*/ 	.short	0x0003
        /*0012*/ 	.short	0x0018
        /*0014*/ 	.byte	0x00, 0xf0, 0x11, 0x00


	//----- nvinfo : EIATTR_KPARAM_INFO
	.align		4
.L_275:
        /*0018*/ 	.byte	0x04, 0x17
        /*001a*/ 	.short	(.L_277 - .L_276)
.L_276:
        /*001c*/ 	.word	0x00000000
        /*0020*/ 	.short	0x0002
        /*0022*/ 	.short	0x0010
        /*0024*/ 	.byte	0x00, 0xf5, 0x21, 0x00


	//----- nvinfo : EIATTR_KPARAM_INFO
	.align		4
.L_277:
        /*0028*/ 	.byte	0x04, 0x17
        /*002a*/ 	.short	(.L_279 - .L_278)
.L_278:
        /*002c*/ 	.word	0x00000000
        /*0030*/ 	.short	0x0001
        /*0032*/ 	.short	0x0008
        /*0034*/ 	.byte	0x00, 0xf0, 0x11, 0x00


	//----- nvinfo : EIATTR_KPARAM_INFO
	.align		4
.L_279:
        /*0038*/ 	.byte	0x04, 0x17
        /*003a*/ 	.short	(.L_281 - .L_280)
.L_280:
        /*003c*/ 	.word	0x00000000
        /*0040*/ 	.short	0x0000
        /*0042*/ 	.short	0x0000
        /*0044*/ 	.byte	0x00, 0xf5, 0x21, 0x00


	//----- nvinfo : EIATTR_SPARSE_MMA_MASK
	.align		4
.L_281:
        /*0048*/ 	.byte	0x03, 0x50
        /*004a*/ 	.short	0x0000


	//----- nvinfo : EIATTR_MAXREG_COUNT
	.align		4
        /*004c*/ 	.byte	0x03, 0x1b
        /*004e*/ 	.short	0x00ff


	//----- nvinfo : EIATTR_MERCURY_ISA_VERSION
	.align		4
        /*0050*/ 	.byte	0x03, 0x5f
        /*0052*/ 	.short	0x0101


	//----- nvinfo : EIATTR_VRC_CTA_INIT_COUNT
	.align		4
        /*0054*/ 	.byte	0x02, 0x4a
	.zero		1
	.zero		1


	//----- nvinfo : EIATTR_EXIT_INSTR_OFFSETS
	.align		4
        /*0058*/ 	.byte	0x04, 0x1c
        /*005a*/ 	.short	(.L_283 - .L_282)


	//   ....[0]....
.L_282:
        /*005c*/ 	.word	0x00000070


	//   ....[1]....
        /*0060*/ 	.word	0x000001d0


	//----- nvinfo : EIATTR_CRS_STACK_SIZE
	.align		4
.L_283:
        /*0064*/ 	.byte	0x04, 0x1e
        /*0066*/ 	.short	(.L_285 - .L_284)
.L_284:
        /*0068*/ 	.word	0x00000000


	//----- nvinfo : EIATTR_CBANK_PARAM_SIZE
	.align		4
.L_285:
        /*006c*/ 	.byte	0x03, 0x19
        /*006e*/ 	.short	0x001c


	//----- nvinfo : EIATTR_PARAM_CBANK
	.align		4
        /*0070*/ 	.byte	0x04, 0x0a
        /*0072*/ 	.short	(.L_287 - .L_286)
	.align		4
.L_286:
        /*0074*/ 	.word	index@(.nv.constant0._Z13divide_kernelPKffPfi)
        /*0078*/ 	.short	0x0380
        /*007a*/ 	.short	0x001c


	//----- nvinfo : EIATTR_SW_WAR
	.align		4
.L_287:
        /*007c*/ 	.byte	0x04, 0x36
        /*007e*/ 	.short	(.L_289 - .L_288)
.L_288:
        /*0080*/ 	.word	0x00000008
.L_289:


//--------------------- .nv.info._Z10sum_kernelPKfPfi --------------------------
	.section	.nv.info._Z10sum_kernelPKfPfi,"",@"SHT_CUDA_INFO"
	.sectionflags	@""
	.align	4


	//----- nvinfo : EIATTR_CUDA_API_VERSION
	.align		4
        /*0000*/ 	.byte	0x04, 0x37
        /*0002*/ 	.short	(.L_291 - .L_290)
.L_290:
        /*0004*/ 	.word	0x00000082


	//----- nvinfo : EIATTR_KPARAM_INFO
	.align		4
.L_291:
        /*0008*/ 	.byte	0x04, 0x17
        /*000a*/ 	.short	(.L_293 - .L_292)
.L_292:
        /*000c*/ 	.word	0x00000000
        /*0010*/ 	.short	0x0002
        /*0012*/ 	.short	0x0010
        /*0014*/ 	.byte	0x00, 0xf0, 0x11, 0x00


	//----- nvinfo : EIATTR_KPARAM_INFO
	.align		4
.L_293:
        /*0018*/ 	.byte	0x04, 0x17
        /*001a*/ 	.short	(.L_295 - .L_294)
.L_294:
        /*001c*/ 	.word	0x00000000
        /*0020*/ 	.short	0x0001
        /*0022*/ 	.short	0x0008
        /*0024*/ 	.byte	0x00, 0xf5, 0x21, 0x00


	//----- nvinfo : EIATTR_KPARAM_INFO
	.align		4
.L_295:
        /*0028*/ 	.byte	0x04, 0x17
        /*002a*/ 	.short	(.L_297 - .L_296)
.L_296:
        /*002c*/ 	.word	0x00000000
        /*0030*/ 	.short	0x0000
        /*0032*/ 	.short	0x0000
        /*0034*/ 	.byte	0x00, 0xf5, 0x21, 0x00


	//----- nvinfo : EIATTR_SPARSE_MMA_MASK
	.align		4
.L_297:
        /*0038*/ 	.byte	0x03, 0x50
        /*003a*/ 	.short	0x0000


	//----- nvinfo : EIATTR_MAXREG_COUNT
	.align		4
        /*003c*/ 	.byte	0x03, 0x1b
        /*003e*/ 	.short	0x00ff


	//----- nvinfo : EIATTR_NUM_BARRIERS
	.align		4
        /*0040*/ 	.byte	0x02, 0x4c
        /*0042*/ 	.byte	0x01
	.zero		1


	//----- nvinfo : EIATTR_MERCURY_ISA_VERSION
	.align		4
        /*0044*/ 	.byte	0x03, 0x5f
        /*0046*/ 	.short	0x0101


	//----- nvinfo : EIATTR_VRC_CTA_INIT_COUNT
	.align		4
        /*0048*/ 	.byte	0x02, 0x4a
	.zero		1
	.zero		1


	//----- nvinfo : EIATTR_EXIT_INSTR_OFFSETS
	.align		4
        /*004c*/ 	.byte	0x04, 0x1c
        /*004e*/ 	.short	(.L_299 - .L_298)


	//   ....[0]....
.L_298:
        /*0050*/ 	.word	0x00000200


	//   ....[1]....
        /*0054*/ 	.word	0x00000270


	//----- nvinfo : EIATTR_CBANK_PARAM_SIZE
	.align		4
.L_299:
        /*0058*/ 	.byte	0x03, 0x19
        /*005a*/ 	.short	0x0014


	//----- nvinfo : EIATTR_PARAM_CBANK
	.align		4
        /*005c*/ 	.byte	0x04, 0x0a
        /*005e*/ 	.short	(.L_301 - .L_300)
	.align		4
.L_300:
        /*0060*/ 	.word	index@(.nv.constant0._Z10sum_kernelPKfPfi)
        /*0064*/ 	.short	0x0380
        /*0066*/ 	.short	0x0014


	//----- nvinfo : EIATTR_SW_WAR
	.align		4
.L_301:
        /*0068*/ 	.byte	0x04, 0x36
        /*006a*/ 	.short	(.L_303 - .L_302)
.L_302:
        /*006c*/ 	.word	0x00000008
.L_303:


//--------------------- .nv.info._Z19exp_subtract_kernelPKffPfi --------------------------
	.section	.nv.info._Z19exp_subtract_kernelPKffPfi,"",@"SHT_CUDA_INFO"
	.sectionflags	@""
	.align	4


	//----- nvinfo : EIATTR_CUDA_API_VERSION
	.align		4
        /*0000*/ 	.byte	0x04, 0x37
        /*0002*/ 	.short	(.L_305 - .L_304)
.L_304:
        /*0004*/ 	.word	0x00000082


	//----- nvinfo : EIATTR_KPARAM_INFO
	.align		4
.L_305:
        /*0008*/ 	.byte	0x04, 0x17
        /*000a*/ 	.short	(.L_307 - .L_306)
.L_306:
        /*000c*/ 	.word	0x00000000
        /*0010*/ 	.short	0x0003
        /*0012*/ 	.short	0x0018
        /*0014*/ 	.byte	0x00, 0xf0, 0x11, 0x00


	//----- nvinfo : EIATTR_KPARAM_INFO
	.align		4
.L_307:
        /*0018*/ 	.byte	0x04, 0x17
        /*001a*/ 	.short	(.L_309 - .L_308)
.L_308:
        /*001c*/ 	.word	0x00000000
        /*0020*/ 	.short	0x0002
        /*0022*/ 	.short	0x0010
        /*0024*/ 	.byte	0x00, 0xf5, 0x21, 0x00


	//----- nvinfo : EIATTR_KPARAM_INFO
	.align		4
.L_309:
        /*0028*/ 	.byte	0x04, 0x17
        /*002a*/ 	.short	(.L_311 - .L_310)
.L_310:
        /*002c*/ 	.word	0x00000000
        /*0030*/ 	.short	0x0001
        /*0032*/ 	.short	0x0008
        /*0034*/ 	.byte	0x00, 0xf0, 0x11, 0x00


	//----- nvinfo : EIATTR_KPARAM_INFO
	.align		4
.L_311:
        /*0038*/ 	.byte	0x04, 0x17
        /*003a*/ 	.short	(.L_313 - .L_312)
.L_312:
        /*003c*/ 	.word	0x00000000
        /*0040*/ 	.short	0x0000
        /*0042*/ 	.short	0x0000
        /*0044*/ 	.byte	0x00, 0xf5, 0x21, 0x00


	//----- nvinfo : EIATTR_SPARSE_MMA_MASK
	.align		4
.L_313:
        /*0048*/ 	.byte	0x03, 0x50
        /*004a*/ 	.short	0x0000


	//----- nvinfo : EIATTR_MAXREG_COUNT
	.align		4
        /*004c*/ 	.byte	0x03, 0x1b
        /*004e*/ 	.short	0x00ff


	//----- nvinfo : EIATTR_MERCURY_ISA_VERSION
	.align		4
        /*0050*/ 	.byte	0x03, 0x5f
        /*0052*/ 	.short	0x0101


	//----- nvinfo : EIATTR_VRC_CTA_INIT_COUNT
	.align		4
        /*0054*/ 	.byte	0x02, 0x4a
	.zero		1
	.zero		1


	//----- nvinfo : EIATTR_EXIT_INSTR_OFFSETS
	.align		4
        /*0058*/ 	.byte	0x04, 0x1c
        /*005a*/ 	.short	(.L_315 - .L_314)


	//   ....[0]....
.L_314:
        /*005c*/ 	.word	0x00000070


	//   ....[1]....
        /*0060*/ 	.word	0x000001b0


	//----- nvinfo : EIATTR_CBANK_PARAM_SIZE
	.align		4
.L_315:
        /*0064*/ 	.byte	0x03, 0x19
        /*0066*/ 	.short	0x001c


	//----- nvinfo : EIATTR_PARAM_CBANK
	.align		4
        /*0068*/ 	.byte	0x04, 0x0a
        /*006a*/ 	.short	(.L_317 - .L_316)
	.align		4
.L_316:
        /*006c*/ 	.word	index@(.nv.constant0._Z19exp_subtract_kernelPKffPfi)
        /*0070*/ 	.short	0x0380
        /*0072*/ 	.short	0x001c


	//----- nvinfo : EIATTR_SW_WAR
	.align		4
.L_317:
        /*0074*/ 	.byte	0x04, 0x36
        /*0076*/ 	.short	(.L_319 - .L_318)
.L_318:
        /*0078*/ 	.word	0x00000008
.L_319:


//--------------------- .nv.info._Z15find_max_kernelPKfPfi --------------------------
	.section	.nv.info._Z15find_max_kernelPKfPfi,"",@"SHT_CUDA_INFO"
	.sectionflags	@""
	.align	4


	//----- nvinfo : EIATTR_CUDA_API_VERSION
	.align		4
        /*0000*/ 	.byte	0x04, 0x37
        /*0002*/ 	.short	(.L_321 - .L_320)
.L_320:
        /*0004*/ 	.word	0x00000082


	//----- nvinfo : EIATTR_KPARAM_INFO
	.align		4
.L_321:
        /*0008*/ 	.byte	0x04, 0x17
        /*000a*/ 	.short	(.L_323 - .L_322)
.L_322:
        /*000c*/ 	.word	0x00000000
        /*0010*/ 	.short	0x0002
        /*0012*/ 	.short	0x0010
        /*0014*/ 	.byte	0x00, 0xf0, 0x11, 0x00


	//----- nvinfo : EIATTR_KPARAM_INFO
	.align		4
.L_323:
        /*0018*/ 	.byte	0x04, 0x17
        /*001a*/ 	.short	(.L_325 - .L_324)
.L_324:
        /*001c*/ 	.word	0x00000000
        /*0020*/ 	.short	0x0001
        /*0022*/ 	.short	0x0008
        /*0024*/ 	.byte	0x00, 0xf5, 0x21, 0x00


	//----- nvinfo : EIATTR_KPARAM_INFO
	.align		4
.L_325:
        /*0028*/ 	.byte	0x04, 0x17
        /*002a*/ 	.short	(.L_327 - .L_326)
.L_326:
        /*002c*/ 	.word	0x00000000
        /*0030*/ 	.short	0x0000
        /*0032*/ 	.short	0x0000
        /*0034*/ 	.byte	0x00, 0xf5, 0x21, 0x00


	//----- nvinfo : EIATTR_SPARSE_MMA_MASK
	.align		4
.L_327:
        /*0038*/ 	.byte	0x03, 0x50
        /*003a*/ 	.short	0x0000


	//----- nvinfo : EIATTR_MAXREG_COUNT
	.align		4
        /*003c*/ 	.byte	0x03, 0x1b
        /*003e*/ 	.short	0x00ff


	//----- nvinfo : EIATTR_NUM_BARRIERS
	.align		4
        /*0040*/ 	.byte	0x02, 0x4c
        /*0042*/ 	.byte	0x01
	.zero		1


	//----- nvinfo : EIATTR_MERCURY_ISA_VERSION
	.align		4
        /*0044*/ 	.byte	0x03, 0x5f
        /*0046*/ 	.short	0x0101


	//----- nvinfo : EIATTR_VRC_CTA_INIT_COUNT
	.align		4
        /*0048*/ 	.byte	0x02, 0x4a
	.zero		1
	.zero		1


	//----- nvinfo : EIATTR_EXIT_INSTR_OFFSETS
	.align		4
        /*004c*/ 	.byte	0x04, 0x1c
        /*004e*/ 	.short	(.L_329 - .L_328)


	//   ....[0]....
.L_328:
        /*0050*/ 	.word	0x00000200


	//   ....[1]....
        /*0054*/ 	.word	0x00000270


	//----- nvinfo : EIATTR_CBANK_PARAM_SIZE
	.align		4
.L_329:
        /*0058*/ 	.byte	0x03, 0x19
        /*005a*/ 	.short	0x0014


	//----- nvinfo : EIATTR_PARAM_CBANK
	.align		4
        /*005c*/ 	.byte	0x04, 0x0a
        /*005e*/ 	.short	(.L_331 - .L_330)
	.align		4
.L_330:
        /*0060*/ 	.word	index@(.nv.constant0._Z15find_max_kernelPKfPfi)
        /*0064*/ 	.short	0x0380
        /*0066*/ 	.short	0x0014


	//----- nvinfo : EIATTR_SW_WAR
	.align		4
.L_331:
        /*0068*/ 	.byte	0x04, 0x36
        /*006a*/ 	.short	(.L_333 - .L_332)
.L_332:
        /*006c*/ 	.word	0x00000008
.L_333:


//--------------------- .nv.info._Z15multiply_kernelPKfS0_Pfi --------------------------
	.section	.nv.info._Z15multiply_kernelPKfS0_Pfi,"",@"SHT_CUDA_INFO"
	.sectionflags	@""
	.align	4


	//----- nvinfo : EIATTR_CUDA_API_VERSION
	.align		4
        /*0000*/ 	.byte	0x04, 0x37
        /*0002*/ 	.short	(.L_335 - .L_334)
.L_334:
        /*0004*/ 	.word	0x00000082


	//----- nvinfo : EIATTR_KPARAM_INFO
	.align		4
.L_335:
        /*0008*/ 	.byte	0x04, 0x17
        /*000a*/ 	.short	(.L_337 - .L_336)
.L_336:
        /*000c*/ 	.word	0x00000000
        /*0010*/ 	.short	0x0003
        /*0012*/ 	.short	0x0018
        /*0014*/ 	.byte	0x00, 0xf0, 0x11, 0x00


	//----- nvinfo : EIATTR_KPARAM_INFO
	.align		4
.L_337:
        /*0018*/ 	.byte	0x04, 0x17
        /*001a*/ 	.short	(.L_339 - .L_338)
.L_338:
        /*001c*/ 	.word	0x00000000
        /*0020*/ 	.short	0x0002
        /*0022*/ 	.short	0x0010
        /*0024*/ 	.byte	0x00, 0xf5, 0x21, 0x00


	//----- nvinfo : EIATTR_KPARAM_INFO
	.align		4
.L_339:
        /*0028*/ 	.byte	0x04, 0x17
        /*002a*/ 	.short	(.L_341 - .L_340)
.L_340:
        /*002c*/ 	.word	0x00000000
        /*0030*/ 	.short	0x0001
        /*0032*/ 	.short	0x0008
        /*0034*/ 	.byte	0x00, 0xf5, 0x21, 0x00


	//----- nvinfo : EIATTR_KPARAM_INFO
	.align		4
.L_341:
        /*0038*/ 	.byte	0x04, 0x17
        /*003a*/ 	.short	(.L_343 - .L_342)
.L_342:
        /*003c*/ 	.word	0x00000000
        /*0040*/ 	.short	0x0000
        /*0042*/ 	.short	0x0000
        /*0044*/ 	.byte	0x00, 0xf5, 0x21, 0x00


	//----- nvinfo : EIATTR_SPARSE_MMA_MASK
	.align		4
.L_343:
        /*0048*/ 	.byte	0x03, 0x50
        /*004a*/ 	.short	0x0000


	//----- nvinfo : EIATTR_MAXREG_COUNT
	.align		4
        /*004c*/ 	.byte	0x03, 0x1b
        /*004e*/ 	.short	0x00ff


	//----- nvinfo : EIATTR_MERCURY_ISA_VERSION
	.align		4
        /*0050*/ 	.byte	0x03, 0x5f
        /*0052*/ 	.short	0x0101


	//----- nvinfo : EIATTR_VRC_CTA_INIT_COUNT
	.align		4
        /*0054*/ 	.byte	0x02, 0x4a
	.zero		1
	.zero		1


	//----- nvinfo : EIATTR_EXIT_INSTR_OFFSETS
	.align		4
        /*0058*/ 	.byte	0x04, 0x1c
        /*005a*/ 	.short	(.L_345 - .L_344)


	//   ....[0]....
.L_344:
        /*005c*/ 	.word	0x00000070


	//   ....[1]....
        /*0060*/ 	.word	0x00000130


	//----- nvinfo : EIATTR_CBANK_PARAM_SIZE
	.align		4
.L_345:
        /*0064*/ 	.byte	0x03, 0x19
        /*0066*/ 	.short	0x001c


	//----- nvinfo : EIATTR_PARAM_CBANK
	.align		4
        /*0068*/ 	.byte	0x04, 0x0a
        /*006a*/ 	.short	(.L_347 - .L_346)
	.align		4
.L_346:
        /*006c*/ 	.word	index@(.nv.constant0._Z15multiply_kernelPKfS0_Pfi)
        /*0070*/ 	.short	0x0380
        /*0072*/ 	.short	0x001c


	//----- nvinfo : EIATTR_SW_WAR
	.align		4
.L_347:
        /*0074*/ 	.byte	0x04, 0x36
        /*0076*/ 	.short	(.L_349 - .L_348)
.L_348:
        /*0078*/ 	.word	0x00000008
.L_349:


//--------------------- .nv.info._Z13square_kernelPKfPfi --------------------------
	.section	.nv.info._Z13square_kernelPKfPfi,"",@"SHT_CUDA_INFO"
	.sectionflags	@""
	.align	4


	//----- nvinfo : EIATTR_CUDA_API_VERSION
	.align		4
        /*0000*/ 	.byte	0x04, 0x37
        /*0002*/ 	.short	(.L_351 - .L_350)
.L_350:
        /*0004*/ 	.word	0x00000082


	//----- nvinfo : EIATTR_KPARAM_INFO
	.align		4
.L_351:
        /*0008*/ 	.byte	0x04, 0x17
        /*000a*/ 	.short	(.L_353 - .L_352)
.L_352:
        /*000c*/ 	.word	0x00000000
        /*0010*/ 	.short	0x0002
        /*0012*/ 	.short	0x0010
        /*0014*/ 	.byte	0x00, 0xf0, 0x11, 0x00


	//----- nvinfo : EIATTR_KPARAM_INFO
	.align		4
.L_353:
        /*0018*/ 	.byte	0x04, 0x17
        /*001a*/ 	.short	(.L_355 - .L_354)
.L_354:
        /*001c*/ 	.word	0x00000000
        /*0020*/ 	.short	0x0001
        /*0022*/ 	.short	0x0008
        /*0024*/ 	.byte	0x00, 0xf5, 0x21, 0x00


	//----- nvinfo : EIATTR_KPARAM_INFO
	.align		4
.L_355:
        /*0028*/ 	.byte	0x04, 0x17
        /*002a*/ 	.short	(.L_357 - .L_356)
.L_356:
        /*002c*/ 	.word	0x00000000
        /*0030*/ 	.short	0x0000
        /*0032*/ 	.short	0x0000
        /*0034*/ 	.byte	0x00, 0xf5, 0x21, 0x00


	//----- nvinfo : EIATTR_SPARSE_MMA_MASK
	.align		4
.L_357:
        /*0038*/ 	.byte	0x03, 0x50
        /*003a*/ 	.short	0x0000


	//----- nvinfo : EIATTR_MAXREG_COUNT
	.align		4
        /*003c*/ 	.byte	0x03, 0x1b
        /*003e*/ 	.short	0x00ff


	//----- nvinfo : EIATTR_MERCURY_ISA_VERSION
	.align		4
        /*0040*/ 	.byte	0x03, 0x5f
        /*0042*/ 	.short	0x0101


	//----- nvinfo : EIATTR_VRC_CTA_INIT_COUNT
	.align		4
        /*0044*/ 	.byte	0x02, 0x4a
	.zero		1
	.zero		1


	//----- nvinfo : EIATTR_EXIT_INSTR_OFFSETS
	.align		4
        /*0048*/ 	.byte	0x04, 0x1c
        /*004a*/ 	.short	(.L_359 - .L_358)


	//   ....[0]....
.L_358:
        /*004c*/ 	.word	0x00000070


	//   ....[1]....
        /*0050*/ 	.word	0x00000100


	//----- nvinfo : EIATTR_CBANK_PARAM_SIZE
	.align		4
.L_359:
        /*0054*/ 	.byte	0x03, 0x19
        /*0056*/ 	.short	0x0014


	//----- nvinfo : EIATTR_PARAM_CBANK
	.align		4
        /*0058*/ 	.byte	0x04, 0x0a
        /*005a*/ 	.short	(.L_361 - .L_360)
	.align		4
.L_360:
        /*005c*/ 	.word	index@(.nv.constant0._Z13square_kernelPKfPfi)
        /*0060*/ 	.short	0x0380
        /*0062*/ 	.short	0x0014


	//----- nvinfo : EIATTR_SW_WAR
	.align		4
.L_361:
        /*0064*/ 	.byte	0x04, 0x36
        /*0066*/ 	.short	(.L_363 - .L_362)
.L_362:
        /*0068*/ 	.word	0x00000008
.L_363:


//--------------------- .nv.callgraph             --------------------------
	.section	.nv.callgraph,"",@"SHT_CUDA_CALLGRAPH"
	.align	4
	.sectionentsize	8
	.align		4
        /*0000*/ 	.word	0x00000000
	.align		4
        /*0004*/ 	.word	0xffffffff
	.align		4
        /*0008*/ 	.word	0x00000000
	.align		4
        /*000c*/ 	.word	0xfffffffe
	.align		4
        /*0010*/ 	.word	0x00000000
	.align		4
        /*0014*/ 	.word	0xfffffffd
	.align		4
        /*0018*/ 	.word	0x00000000
	.align		4
        /*001c*/ 	.word	0xfffffffc


//--------------------- .nv.constant4             --------------------------
	.section	.nv.constant4,"a",@progbits
	.align	8
	.align		8
.nv.constant4:
        /*0000*/ 	.dword	_ZN34_INTERNAL_dcc3b142_4_k_cu_0cce30a64cuda3std3__45__cpo5beginE
	.align		8
        /*0008*/ 	.dword	_ZN34_INTERNAL_dcc3b142_4_k_cu_0cce30a64cuda3std3__45__cpo3endE
	.align		8
        /*0010*/ 	.dword	_ZN34_INTERNAL_dcc3b142_4_k_cu_0cce30a64cuda3std3__45__cpo6cbeginE
	.align		8
        /*0018*/ 	.dword	_ZN34_INTERNAL_dcc3b142_4_k_cu_0cce30a64cuda3std3__45__cpo4cendE
	.align		8
        /*0020*/ 	.dword	_ZN34_INTERNAL_dcc3b142_4_k_cu_0cce30a64cuda3std3__45__cpo6rbeginE
	.align		8
        /*0028*/ 	.dword	_ZN34_INTERNAL_dcc3b142_4_k_cu_0cce30a64cuda3std3__45__cpo4rendE
	.align		8
        /*0030*/ 	.dword	_ZN34_INTERNAL_dcc3b142_4_k_cu_0cce30a64cuda3std3__45__cpo7crbeginE
	.align		8
        /*0038*/ 	.dword	_ZN34_INTERNAL_dcc3b142_4_k_cu_0cce30a64cuda3std3__45__cpo5crendE
	.align		8
        /*0040*/ 	.dword	_ZN34_INTERNAL_dcc3b142_4_k_cu_0cce30a64cuda3std3__436_GLOBAL__N__dcc3b142_4_k_cu_0cce30a66ignoreE
	.align		8
        /*0048*/ 	.dword	_ZN34_INTERNAL_dcc3b142_4_k_cu_0cce30a64cuda3std3__419piecewise_constructE
	.align		8
        /*0050*/ 	.dword	_ZN34_INTERNAL_dcc3b142_4_k_cu_0cce30a64cuda3std3__48in_placeE
	.align		8
        /*0058*/ 	.dword	_ZN34_INTERNAL_dcc3b142_4_k_cu_0cce30a64cuda3std3__420unreachable_sentinelE
	.align		8
        /*0060*/ 	.dword	_ZN34_INTERNAL_dcc3b142_4_k_cu_0cce30a64cuda3std3__47nulloptE
	.align		8
        /*0068*/ 	.dword	_ZN34_INTERNAL_dcc3b142_4_k_cu_0cce30a64cuda3std3__48unexpectE
	.align		8
        /*0070*/ 	.dword	_ZN34_INTERNAL_dcc3b142_4_k_cu_0cce30a64cuda3std6ranges3__45__cpo4swapE
	.align		8
        /*0078*/ 	.dword	_ZN34_INTERNAL_dcc3b142_4_k_cu_0cce30a64cuda3std6ranges3__45__cpo9iter_moveE
	.align		8
        /*0080*/ 	.dword	_ZN34_INTERNAL_dcc3b142_4_k_cu_0cce30a64cuda3std6ranges3__45__cpo5beginE
	.align		8
        /*0088*/ 	.dword	_ZN34_INTERNAL_dcc3b142_4_k_cu_0cce30a64cuda3std6ranges3__45__cpo3endE
	.align		8
        /*0090*/ 	.dword	_ZN34_INTERNAL_dcc3b142_4_k_cu_0cce30a64cuda3std6ranges3__45__cpo6cbeginE
	.align		8
        /*0098*/ 	.dword	_ZN34_INTERNAL_dcc3b142_4_k_cu_0cce30a64cuda3std6ranges3__45__cpo4cendE
	.align		8
        /*00a0*/ 	.dword	_ZN34_INTERNAL_dcc3b142_4_k_cu_0cce30a64cuda3std6ranges3__45__cpo7advanceE
	.align		8
        /*00a8*/ 	.dword	_ZN34_INTERNAL_dcc3b142_4_k_cu_0cce30a64cuda3std6ranges3__45__cpo9iter_swapE
	.align		8
        /*00b0*/ 	.dword	_ZN34_INTERNAL_dcc3b142_4_k_cu_0cce30a64cuda3std6ranges3__45__cpo4nextE
	.align		8
        /*00b8*/ 	.dword	_ZN34_INTERNAL_dcc3b142_4_k_cu_0cce30a64cuda3std6ranges3__45__cpo4prevE
	.align		8
        /*00c0*/ 	.dword	_ZN34_INTERNAL_dcc3b142_4_k_cu_0cce30a64cuda3std6ranges3__45__cpo4dataE
	.align		8
        /*00c8*/ 	.dword	_ZN34_INTERNAL_dcc3b142_4_k_cu_0cce30a64cuda3std6ranges3__45__cpo5cdataE
	.align		8
        /*00d0*/ 	.dword	_ZN34_INTERNAL_dcc3b142_4_k_cu_0cce30a64cuda3std6ranges3__45__cpo4sizeE
	.align		8
        /*00d8*/ 	.dword	_ZN34_INTERNAL_dcc3b142_4_k_cu_0cce30a64cuda3std6ranges3__45__cpo5ssizeE
	.align		8
        /*00e0*/ 	.dword	_ZN34_INTERNAL_dcc3b142_4_k_cu_0cce30a64cuda3std6ranges3__45__cpo8distanceE
	.align		8
        /*00e8*/ 	.dword	_ZN34_INTERNAL_dcc3b142_4_k_cu_0cce30a66thrust24THRUST_300001_SM_1000_NS6system6detail10sequential3seqE
	.align		8
        /*00f0*/ 	.dword	_ZN34_INTERNAL_dcc3b142_4_k_cu_0cce30a66thrust24THRUST_300001_SM_1000_NS12placeholders2_1E
	.align		8
        /*00f8*/ 	.dword	_ZN34_INTERNAL_dcc3b142_4_k_cu_0cce30a66thrust24THRUST_300001_SM_1000_NS12placeholders2_2E
	.align		8
        /*0100*/ 	.dword	_ZN34_INTERNAL_dcc3b142_4_k_cu_0cce30a66thrust24THRUST_300001_SM_1000_NS12placeholders2_3E
	.align		8
        /*0108*/ 	.dword	_ZN34_INTERNAL_dcc3b142_4_k_cu_0cce30a66thrust24THRUST_300001_SM_1000_NS12placeholders2_4E
	.align		8
        /*0110*/ 	.dword	_ZN34_INTERNAL_dcc3b142_4_k_cu_0cce30a66thrust24THRUST_300001_SM_1000_NS12placeholders2_5E
	.align		8
        /*0118*/ 	.dword	_ZN34_INTERNAL_dcc3b142_4_k_cu_0cce30a66thrust24THRUST_300001_SM_1000_NS12placeholders2_6E
	.align		8
        /*0120*/ 	.dword	_ZN34_INTERNAL_dcc3b142_4_k_cu_0cce30a66thrust24THRUST_300001_SM_1000_NS12placeholders2_7E
	.align		8
        /*0128*/ 	.dword	_ZN34_INTERNAL_dcc3b142_4_k_cu_0cce30a66thrust24THRUST_300001_SM_1000_NS12placeholders2_8E
	.align		8
        /*0130*/ 	.dword	_ZN34_INTERNAL_dcc3b142_4_k_cu_0cce30a66thrust24THRUST_300001_SM_1000_NS12placeholders2_9E
	.align		8
        /*0138*/ 	.dword	_ZN34_INTERNAL_dcc3b142_4_k_cu_0cce30a66thrust24THRUST_300001_SM_1000_NS12placeholders3_10E


//--------------------- .text._ZN3cub18CUB_300001_SM_10006detail6reduce28DeviceReduceSingleTileKernelINS2_10policy_hubIfjN4cuda3std3__44plusIvEEE10Policy1000EPfSC_iS9_ffNS7_10__identityEEEvT0_T1_T2_T3_T4_T6_ --------------------------
	.section	.text._ZN3cub18CUB_300001_SM_10006detail6reduce28DeviceReduceSingleTileKernelINS2_10policy_hubIfjN4cuda3std3__44plusIvEEE10Policy1000EPfSC_iS9_ffNS7_10__identityEEEvT0_T1_T2_T3_T4_T6_,"ax",@progbits
	.align	128
        .global         _ZN3cub18CUB_300001_SM_10006detail6reduce28DeviceReduceSingleTileKernelINS2_10policy_hubIfjN4cuda3std3__44plusIvEEE10Policy1000EPfSC_iS9_ffNS7_10__identityEEEvT0_T1_T2_T3_T4_T6_
        .type           _ZN3cub18CUB_300001_SM_10006detail6reduce28DeviceReduceSingleTileKernelINS2_10policy_hubIfjN4cuda3std3__44plusIvEEE10Policy1000EPfSC_iS9_ffNS7_10__identityEEEvT0_T1_T2_T3_T4_T6_,@function
        .size           _ZN3cub18CUB_300001_SM_10006detail6reduce28DeviceReduceSingleTileKernelINS2_10policy_hubIfjN4cuda3std3__44plusIvEEE10Policy1000EPfSC_iS9_ffNS7_10__identityEEEvT0_T1_T2_T3_T4_T6_,(.L_x_188 - _ZN3cub18CUB_300001_SM_10006detail6reduce28DeviceReduceSingleTileKernelINS2_10policy_hubIfjN4cuda3std3__44plusIvEEE10Policy1000EPfSC_iS9_ffNS7_10__identityEEEvT0_T1_T2_T3_T4_T6_)
        .other          _ZN3cub18CUB_300001_SM_10006detail6reduce28DeviceReduceSingleTileKernelINS2_10policy_hubIfjN4cuda3std3__44plusIvEEE10Policy1000EPfSC_iS9_ffNS7_10__identityEEEvT0_T1_T2_T3_T4_T6_,@"STO_CUDA_ENTRY STV_DEFAULT"
_ZN3cub18CUB_300001_SM_10006detail6reduce28DeviceReduceSingleTileKernelINS2_10policy_hubIfjN4cuda3std3__44plusIvEEE10Policy1000EPfSC_iS9_ffNS7_10__identityEEEvT0_T1_T2_T3_T4_T6_:
.text._ZN3cub18CUB_300001_SM_10006detail6reduce28DeviceReduceSingleTileKernelINS2_10policy_hubIfjN4cuda3std3__44plusIvEEE10Policy1000EPfSC_iS9_ffNS7_10__identityEEEvT0_T1_T2_T3_T4_T6_:
[----:B------:R-:W-:Y:S01]  /*0000*/  LDC R1, c[0x0][0x37c] ;  /* 0x0000df00ff017b82 */ /* 0x000fe20000000800 */
[----:B------:R-:W0:Y:S01]  /*0010*/  LDCU UR4, c[0x0][0x390] ;  /* 0x00007200ff0477ac */ /* 0x000e220008000800 */
[----:B------:R-:W1:Y:S01]  /*0020*/  LDCU.64 UR6, c[0x0][0x358] ;  /* 0x00006b00ff0677ac */ /* 0x000e620008000a00 */
[----:B0-----:R-:W-:-:S04]  /*0030*/  MOV R3, UR4 ;  /* 0x0000000400037c02 */ /* 0x001fc80008000f00 */
[----:B------:R-:W-:-:S13]  /*0040*/  ISETP.NE.AND P0, PT, R3, RZ, PT ;  /* 0x000000ff0300720c */ /* 0x000fda0003f05270 */
[----:B-1----:R-:W-:Y:S05]  /*0050*/  @P0 BRA `(.L_x_0) ;  /* 0x00000000001c0947 */ /* 0x002fea0003800000 */
[----:B------:R-:W0:Y:S02]  /*0060*/  S2R R0, SR_TID.X ;  /* 0x0000000000007919 */ /* 0x000e240000002100 */
[----:B0-----:R-:W-:-:S13]  /*0070*/  ISETP.NE.AND P0, PT, R0, RZ, PT ;  /* 0x000000ff0000720c */ /* 0x001fda0003f05270 */
[----:B------:R-:W-:Y:S05]  /*0080*/  @P0 EXIT ;  /* 0x000000000000094d */ /* 0x000fea0003800000 */
[----:B------:R-:W0:Y:S08]  /*0090*/  LDC R5, c[0x0][0x398] ;  /* 0x0000e600ff057b82 */ /* 0x000e300000000800 */
[----:B------:R-:W0:Y:S02]  /*00a0*/  LDC.64 R2, c[0x0][0x388] ;  /* 0x0000e200ff027b82 */ /* 0x000e240000000a00 */
[----:B0-----:R-:W-:Y:S01]  /*00b0*/  STG.E desc[UR6][R2.64], R5 ;  /* 0x0000000502007986 */ /* 0x001fe2000c101906 */
[----:B------:R-:W-:Y:S05]  /*00c0*/  EXIT ;  /* 0x000000000000794d */ /* 0x000fea0003800000 */
.L_x_0:
[----:B------:R-:W0:Y:S01]  /*00d0*/  LDCU UR4, c[0x0][0x380] ;  /* 0x00007000ff0477ac */ /* 0x000e220008000800 */
[----:B------:R-:W-:Y:S01]  /*00e0*/  BSSY.RECONVERGENT B0, `(.L_x_1) ;  /* 0x00003e7000007945 */ /* 0x000fe20003800200 */
[----:B0-----:R-:W-:-:S09]  /*00f0*/  ULOP3.LUT UP0, URZ, UR4, 0x7, URZ, 0xc0, !UPT ;  /* 0x0000000704ff7892 */ /* 0x001fd2000f80c0ff */
[----:B------:R-:W-:Y:S05]  /*0100*/  BRA.U UP0, `(.L_x_2) ;  /* 0x0000001d00ac7547 */ /* 0x000fea000b800000 */
[----:B------:R-:W-:-:S13]  /*0110*/  ISETP.GT.AND P0, PT, R3, 0x1fff, PT ;  /* 0x00001fff0300780c */ /* 0x000fda0003f04270 */
[----:B------:R-:W-:Y:S05]  /*0120*/  @P0 BRA `(.L_x_3) ;  /* 0x0000000c00c80947 */ /* 0x000fea0003800000 */
[----:B------:R-:W0:Y:S01]  /*0130*/  S2R R0, SR_TID.X ;  /* 0x0000000000007919 */ /* 0x000e220000002100 */
[----:B------:R-:W-:Y:S01]  /*0140*/  BSSY.RECONVERGENT B1, `(.L_x_4) ;  /* 0x0000009000017945 */ /* 0x000fe20003800200 */
[----:B------:R-:W-:Y:S01]  /*0150*/  HFMA2 R2, -RZ, RZ, 0, 0 ;  /* 0x00000000ff027431 */ /* 0x000fe200000001ff */
[----:B0-----:R-:W-:Y:S02]  /*0160*/  ISETP.GE.AND P0, PT, R0, R3, PT ;  /* 0x000000030000720c */ /* 0x001fe40003f06270 */
[----:B------:R-:W-:-:S11]  /*0170*/  MOV R10, R0 ;  /* 0x00000000000a7202 */ /* 0x000fd60000000f00 */
[----:B------:R-:W-:Y:S05]  /*0180*/  @P0 BRA `(.L_x_5) ;  /* 0x0000000000100947 */ /* 0x000fea0003800000 */
[----:B------:R-:W0:Y:S02]  /*0190*/  LDC.64 R4, c[0x0][0x380] ;  /* 0x0000e000ff047b82 */ /* 0x000e240000000a00 */
[----:B0-----:R-:W-:-:S05]  /*01a0*/  IMAD.WIDE.U32 R4, R0, 0x4, R4 ;  /* 0x0000000400047825 */ /* 0x001fca00078e0004 */
[----:B------:R0:W5:Y:S01]  /*01b0*/  LDG.E.CONSTANT R2, desc[UR6][R4.64] ;  /* 0x0000000604027981 */ /* 0x000162000c1e9900 */
[----:B------:R-:W-:-:S07]  /*01c0*/  IADD3 R10, PT, PT, R0, 0x200, RZ ;  /* 0x00000200000a7810 */ /* 0x000fce0007ffe0ff */
.L_x_5:
[----:B------:R-:W-:Y:S05]  /*01d0*/  BSYNC.RECONVERGENT B1 ;  /* 0x0000000000017941 */ /* 0x000fea0003800200 */
.L_x_4:
[----:B------:R-:W-:Y:S01]  /*01e0*/  ISETP.GE.AND P0, PT, R10, R3, PT ;  /* 0x000000030a00720c */ /* 0x000fe20003f06270 */
[----:B------:R-:W-:-:S12]  /*01f0*/  BSSY.RECONVERGENT B1, `(.L_x_6) ;  /* 0x0000074000017945 */ /* 0x000fd80003800200 */
[----:B------:R-:W-:Y:S05]  /*0200*/  @P0 BRA `(.L_x_7) ;  /* 0x0000000400c80947 */ /* 0x000fea0003800000 */
[----:B0-----:R-:W-:Y:S01]  /*0210*/  LOP3.LUT R4, RZ, R10, RZ, 0x33, !PT ;  /* 0x0000000aff047212 */ /* 0x001fe200078e33ff */
[----:B------:R-:W-:Y:S03]  /*0220*/  BSSY.RECONVERGENT B2, `(.L_x_8) ;  /* 0x0000015000027945 */ /* 0x000fe60003800200 */
[----:B------:R-:W-:-:S04]  /*0230*/  IADD3 R6, PT, PT, R4, R3, RZ ;  /* 0x0000000304067210 */ /* 0x000fc80007ffe0ff */
[C---:B------:R-:W-:Y:S02]  /*0240*/  LOP3.LUT R4, R6.reuse, 0x600, RZ, 0xc0, !PT ;  /* 0x0000060006047812 */ /* 0x040fe400078ec0ff */
[----:B------:R-:W-:Y:S02]  /*0250*/  ISETP.GE.U32.AND P1, PT, R6, 0x600, PT ;  /* 0x000006000600780c */ /* 0x000fe40003f26070 */
[----:B------:R-:W-:-:S13]  /*0260*/  ISETP.NE.AND P0, PT, R4, 0x600, PT ;  /* 0x000006000400780c */ /* 0x000fda0003f05270 */
[----:B------:R-:W-:Y:S05]  /*0270*/  @!P0 BRA `(.L_x_9) ;  /* 0x00000000003c8947 */ /* 0x000fea0003800000 */
[----:B------:R-:W0:Y:S01]  /*0280*/  LDC.64 R4, c[0x0][0x380] ;  /* 0x0000e000ff047b82 */ /* 0x000e220000000a00 */
[----:B------:R-:W-:-:S04]  /*0290*/  LEA.HI R6, R6, 0x1, RZ, 0x17 ;  /* 0x0000000106067811 */ /* 0x000fc800078fb8ff */
[----:B------:R-:W-:-:S04]  /*02a0*/  LOP3.LUT R6, R6, 0x3, RZ, 0xc0, !PT ;  /* 0x0000000306067812 */ /* 0x000fc800078ec0ff */
[----:B------:R-:W-:Y:S01]  /*02b0*/  IADD3 R6, PT, PT, -R6, RZ, RZ ;  /* 0x000000ff06067210 */ /* 0x000fe20007ffe1ff */
[----:B0-----:R-:W-:-:S05]  /*02c0*/  IMAD.WIDE.U32 R4, R10, 0x4, R4 ;  /* 0x000000040a047825 */ /* 0x001fca00078e0004 */
[----:B------:R-:W-:-:S07]  /*02d0*/  MOV R7, R5 ;  /* 0x0000000500077202 */ /* 0x000fce0000000f00 */
.L_x_10:
[----:B------:R-:W-:-:S06]  /*02e0*/  MOV R5, R7 ;  /* 0x0000000700057202 */ /* 0x000fcc0000000f00 */
[----:B------:R0:W2:Y:S01]  /*02f0*/  LDG.E.CONSTANT R5, desc[UR6][R4.64] ;  /* 0x0000000604057981 */ /* 0x0000a2000c1e9900 */
[----:B------:R-:W-:Y:S02]  /*0300*/  IADD3 R6, PT, PT, R6, 0x1, RZ ;  /* 0x0000000106067810 */ /* 0x000fe40007ffe0ff */
[----:B------:R-:W-:Y:S02]  /*0310*/  IADD3 R10, PT, PT, R10, 0x200, RZ ;  /* 0x000002000a0a7810 */ /* 0x000fe40007ffe0ff */
[----:B------:R-:W-:Y:S02]  /*0320*/  ISETP.NE.AND P0, PT, R6, RZ, PT ;  /* 0x000000ff0600720c */ /* 0x000fe40003f05270 */
[----:B0-----:R-:W-:-:S04]  /*0330*/  IADD3 R4, P2, PT, R4, 0x800, RZ ;  /* 0x0000080004047810 */ /* 0x001fc80007f5e0ff */
[----:B------:R-:W-:Y:S01]  /*0340*/  IADD3.X R7, PT, PT, RZ, R7, RZ, P2, !PT ;  /* 0x00000007ff077210 */ /* 0x000fe200017fe4ff */
[----:B--2--5:R-:W-:-:S06]  /*0350*/  FADD R2, R5, R2 ;  /* 0x0000000205027221 */ /* 0x024fcc0000000000 */
[----:B------:R-:W-:Y:S05]  /*0360*/  @P0 BRA `(.L_x_10) ;  /* 0xfffffffc00dc0947 */ /* 0x000fea000383ffff */
.L_x_9:
[----:B------:R-:W-:Y:S05]  /*0370*/  BSYNC.RECONVERGENT B2 ;  /* 0x0000000000027941 */ /* 0x000fea0003800200 */
.L_x_8:
[----:B------:R-:W-:Y:S05]  /*0380*/  @!P1 BRA `(.L_x_7) ;  /* 0x0000000400689947 */ /* 0x000fea0003800000 */
[----:B------:R-:W-:Y:S01]  /*0390*/  IADD3 R4, PT, PT, -R10, R3, RZ ;  /* 0x000000030a047210 */ /* 0x000fe20007ffe1ff */
[----:B------:R-:W-:Y:S01]  /*03a0*/  BSSY.RECONVERGENT B2, `(.L_x_11) ;  /* 0x0000031000027945 */ /* 0x000fe20003800200 */
[----:B------:R-:W-:Y:S02]  /*03b0*/  PLOP3.LUT P0, PT, PT, PT, PT, 0x80, 0x8 ;  /* 0x000000000008781c */ /* 0x000fe40003f0f070 */
[----:B------:R-:W-:-:S13]  /*03c0*/  ISETP.GT.AND P1, PT, R4, 0x1800, PT ;  /* 0x000018000400780c */ /* 0x000fda0003f24270 */
[----:B------:R-:W-:Y:S05]  /*03d0*/  @!P1 BRA `(.L_x_12) ;  /* 0x0000000000b49947 */ /* 0x000fea0003800000 */
[----:B------:R-:W-:Y:S02]  /*03e0*/  PLOP3.LUT P0, PT, PT, PT, PT, 0x8, 0x80 ;  /* 0x000000000080781c */ /* 0x000fe40003f0e170 */
[----:B------:R-:W-:-:S11]  /*03f0*/  IADD3 R11, PT, PT, R3, -0x1800, RZ ;  /* 0xffffe800030b7810 */ /* 0x000fd60007ffe0ff */
.L_x_13:
[----:B------:R-:W0:Y:S01]  /*0400*/  LDC.64 R8, c[0x0][0x380] ;  /* 0x0000e000ff087b82 */ /* 0x000e220000000a00 */
[C---:B------:R-:W-:Y:S01]  /*0410*/  IADD3 R7, PT, PT, R10.reuse, 0x800, RZ ;  /* 0x000008000a077810 */ /* 0x040fe20007ffe0ff */
[----:B0-----:R-:W-:-:S05]  /*0420*/  IMAD.WIDE R24, R10, 0x4, R8 ;  /* 0x000000040a187825 */ /* 0x001fca00078e0208 */
[----:B------:R-:W2:Y:S04]  /*0430*/  LDG.E.CONSTANT R13, desc[UR6][R24.64] ;  /* 0x00000006180d7981 */ /* 0x000ea8000c1e9900 */
[----:B------:R-:W3:Y:S01]  /*0440*/  LDG.E.CONSTANT R12, desc[UR6][R24.64+0x800] ;  /* 0x00080006180c7981 */ /* 0x000ee2000c1e9900 */
[----:B------:R-:W-:-:S03]  /*0450*/  IMAD.WIDE R6, R7, 0x4, R8 ;  /* 0x0000000407067825 */ /* 0x000fc600078e0208 */
[----:B------:R-:W4:Y:S04]  /*0460*/  LDG.E.CONSTANT R14, desc[UR6][R24.64+0x1000] ;  /* 0x00100006180e7981 */ /* 0x000f28000c1e9900 */
[----:B------:R-:W4:Y:S04]  /*0470*/  LDG.E.CONSTANT R18, desc[UR6][R24.64+0x1800] ;  /* 0x0018000618127981 */ /* 0x000f28000c1e9900 */
[----:B------:R-:W4:Y:S01]  /*0480*/  LDG.E.CONSTANT R17, desc[UR6][R6.64] ;  /* 0x0000000606117981 */ /* 0x000f22000c1e9900 */
[----:B------:R-:W-:-:S03]  /*0490*/  IADD3 R5, PT, PT, R10, 0x1000, RZ ;  /* 0x000010000a057810 */ /* 0x000fc60007ffe0ff */
[----:B------:R-:W4:Y:S04]  /*04a0*/  LDG.E.CONSTANT R16, desc[UR6][R6.64+0x800] ;  /* 0x0008000606107981 */ /* 0x000f28000c1e9900 */
[----:B------:R-:W4:Y:S01]  /*04b0*/  LDG.E.CONSTANT R15, desc[UR6][R6.64+0x1000] ;  /* 0x00100006060f7981 */ /* 0x000f22000c1e9900 */
[----:B------:R-:W-:-:S03]  /*04c0*/  IMAD.WIDE R4, R5, 0x4, R8 ;  /* 0x0000000405047825 */ /* 0x000fc600078e0208 */
[----:B------:R-:W4:Y:S04]  /*04d0*/  LDG.E.CONSTANT R22, desc[UR6][R6.64+0x1800] ;  /* 0x0018000606167981 */ /* 0x000f28000c1e9900 */
[----:B------:R-:W4:Y:S01]  /*04e0*/  LDG.E.CONSTANT R21, desc[UR6][R4.64] ;  /* 0x0000000604157981 */ /* 0x000f22000c1e9900 */
[----:B------:R-:W-:-:S03]  /*04f0*/  IADD3 R23, PT, PT, R10, 0x1800, RZ ;  /* 0x000018000a177810 */ /* 0x000fc60007ffe0ff */
[----:B------:R-:W4:Y:S04]  /*0500*/  LDG.E.CONSTANT R20, desc[UR6][R4.64+0x800] ;  /* 0x0008000604147981 */ /* 0x000f28000c1e9900 */
[----:B------:R-:W4:Y:S01]  /*0510*/  LDG.E.CONSTANT R19, desc[UR6][R4.64+0x1000] ;  /* 0x0010000604137981 */ /* 0x000f22000c1e9900 */
[----:B------:R-:W-:-:S03]  /*0520*/  IMAD.WIDE R8, R23, 0x4, R8 ;  /* 0x0000000417087825 */ /* 0x000fc600078e0208 */
[----:B------:R-:W4:Y:S04]  /*0530*/  LDG.E.CONSTANT R26, desc[UR6][R4.64+0x1800] ;  /* 0x00180006041a7981 */ /* 0x000f28000c1e9900 */
[----:B------:R-:W4:Y:S04]  /*0540*/  LDG.E.CONSTANT R25, desc[UR6][R8.64] ;  /* 0x0000000608197981 */ /* 0x000f28000c1e9900 */
[----:B------:R-:W4:Y:S04]  /*0550*/  LDG.E.CONSTANT R23, desc[UR6][R8.64+0x800] ;  /* 0x0008000608177981 */ /* 0x000f28000c1e9900 */
[----:B------:R-:W4:Y:S04]  /*0560*/  LDG.E.CONSTANT R24, desc[UR6][R8.64+0x1000] ;  /* 0x0010000608187981 */ /* 0x000f28000c1e9900 */
[----:B------:R-:W4:Y:S01]  /*0570*/  LDG.E.CONSTANT R27, desc[UR6][R8.64+0x1800] ;  /* 0x00180006081b7981 */ /* 0x000f22000c1e9900 */
[----:B------:R-:W-:-:S04]  /*0580*/  IADD3 R10, PT, PT, R10, 0x2000, RZ ;  /* 0x000020000a0a7810 */ /* 0x000fc80007ffe0ff */
[----:B------:R-:W-:Y:S01]  /*0590*/  ISETP.GE.AND P1, PT, R10, R11, PT ;  /* 0x0000000b0a00720c */ /* 0x000fe20003f26270 */
[----:B--2--5:R-:W-:-:S04]  /*05a0*/  FADD R13, R13, R2 ;  /* 0x000000020d0d7221 */ /* 0x024fc80000000000 */
[----:B---3--:R-:W-:-:S04]  /*05b0*/  FADD R13, R13, R12 ;  /* 0x0000000c0d0d7221 */ /* 0x008fc80000000000 */
[----:B----4-:R-:W-:-:S04]  /*05c0*/  FADD R13, R13, R14 ;  /* 0x0000000e0d0d7221 */ /* 0x010fc80000000000 */
[----:B------:R-:W-:-:S04]  /*05d0*/  FADD R18, R13, R18 ;  /* 0x000000120d127221 */ /* 0x000fc80000000000 */
        /* <DEDUP_REMOVED lines=11> */
[----:B------:R-:W-:Y:S01]  /*0690*/  FADD R2, R24, R27 ;  /* 0x0000001b18027221 */ /* 0x000fe20000000000 */
[----:B------:R-:W-:Y:S06]  /*06a0*/  @!P1 BRA `(.L_x_13) ;  /* 0xfffffffc00549947 */ /* 0x000fec000383ffff */
.L_x_12:
[----:B------:R-:W-:Y:S05]  /*06b0*/  BSYNC.RECONVERGENT B2 ;  /* 0x0000000000027941 */ /* 0x000fea0003800200 */
.L_x_11:
[----:B------:R-:W-:Y:S01]  /*06c0*/  IADD3 R4, PT, PT, -R10, R3, RZ ;  /* 0x000000030a047210 */ /* 0x000fe20007ffe1ff */
[----:B------:R-:W-:Y:S03]  /*06d0*/  BSSY.RECONVERGENT B2, `(.L_x_14) ;  /* 0x0000019000027945 */ /* 0x000fe60003800200 */
[----:B------:R-:W-:-:S13]  /*06e0*/  ISETP.GT.AND P1, PT, R4, 0x800, PT ;  /* 0x000008000400780c */ /* 0x000fda0003f24270 */
[----:B------:R-:W-:Y:S05]  /*06f0*/  @!P1 BRA `(.L_x_15) ;  /* 0x0000000000589947 */ /* 0x000fea0003800000 */
        /* <DEDUP_REMOVED lines=8> */
[----:B------:R-:W4:Y:S04]  /*0780*/  LDG.E.CONSTANT R15, desc[UR6][R6.64] ;  /* 0x00000006060f7981 */ /* 0x000f28000c1e9900 */
[----:B------:R-:W4:Y:S04]  /*0790*/  LDG.E.CONSTANT R17, desc[UR6][R6.64+0x800] ;  /* 0x0008000606117981 */ /* 0x000f28000c1e9900 */
[----:B------:R-:W4:Y:S04]  /*07a0*/  LDG.E.CONSTANT R19, desc[UR6][R6.64+0x1000] ;  /* 0x0010000606137981 */ /* 0x000f28000c1e9900 */
[----:B------:R-:W4:Y:S01]  /*07b0*/  LDG.E.CONSTANT R21, desc[UR6][R6.64+0x1800] ;  /* 0x0018000606157981 */ /* 0x000f22000c1e9900 */
[----:B------:R-:W-:-:S02]  /*07c0*/  PLOP3.LUT P0, PT, PT, PT, PT, 0x8, 0x80 ;  /* 0x000000000080781c */ /* 0x000fc40003f0e170 */
[----:B------:R-:W-:Y:S01]  /*07d0*/  IADD3 R10, PT, PT, R10, 0x1000, RZ ;  /* 0x000010000a0a7810 */ /* 0x000fe20007ffe0ff */
[----:B--2--5:R-:W-:-:S04]  /*07e0*/  FADD R9, R2, R9 ;  /* 0x0000000902097221 */ /* 0x024fc80000000000 */
[----:B---3--:R-:W-:-:S04]  /*07f0*/  FADD R8, R9, R8 ;  /* 0x0000000809087221 */ /* 0x008fc80000000000 */
[----:B----4-:R-:W-:-:S04]  /*0800*/  FADD R8, R8, R11 ;  /* 0x0000000b08087221 */ /* 0x010fc80000000000 */
[----:B------:R-:W-:-:S04]  /*0810*/  FADD R8, R8, R13 ;  /* 0x0000000d08087221 */ /* 0x000fc80000000000 */
[----:B------:R-:W-:-:S04]  /*0820*/  FADD R8, R8, R15 ;  /* 0x0000000f08087221 */ /* 0x000fc80000000000 */
[----:B------:R-:W-:-:S04]  /*0830*/  FADD R8, R8, R17 ;  /* 0x0000001108087221 */ /* 0x000fc80000000000 */
[----:B------:R-:W-:-:S04]  /*0840*/  FADD R8, R8, R19 ;  /* 0x0000001308087221 */ /* 0x000fc80000000000 */
[----:B------:R-:W-:-:S07]  /*0850*/  FADD R2, R8, R21 ;  /* 0x0000001508027221 */ /* 0x000fce0000000000 */
.L_x_15:
[----:B------:R-:W-:Y:S05]  /*0860*/  BSYNC.RECONVERGENT B2 ;  /* 0x0000000000027941 */ /* 0x000fea0003800200 */
.L_x_14:
[----:B------:R-:W-:-:S13]  /*0870*/  ISETP.LT.OR P0, PT, R10, R3, P0 ;  /* 0x000000030a00720c */ /* 0x000fda0000701670 */
[----:B------:R-:W-:Y:S05]  /*0880*/  @!P0 BRA `(.L_x_7) ;  /* 0x0000000000288947 */ /* 0x000fea0003800000 */
[----:B------:R-:W0:Y:S02]  /*0890*/  LDC.64 R4, c[0x0][0x380] ;  /* 0x0000e000ff047b82 */ /* 0x000e240000000a00 */
[----:B0-----:R-:W-:-:S05]  /*08a0*/  IMAD.WIDE R4, R10, 0x4, R4 ;  /* 0x000000040a047825 */ /* 0x001fca00078e0204 */
[----:B------:R-:W2:Y:S04]  /*08b0*/  LDG.E.CONSTANT R7, desc[UR6][R4.64] ;  /* 0x0000000604077981 */ /* 0x000ea8000c1e9900 */
[----:B------:R-:W3:Y:S04]  /*08c0*/  LDG.E.CONSTANT R6, desc[UR6][R4.64+0x800] ;  /* 0x0008000604067981 */ /* 0x000ee8000c1e9900 */
[----:B------:R-:W4:Y:S04]  /*08d0*/  LDG.E.CONSTANT R9, desc[UR6][R4.64+0x1000] ;  /* 0x0010000604097981 */ /* 0x000f28000c1e9900 */
[----:B------:R-:W4:Y:S01]  /*08e0*/  LDG.E.CONSTANT R11, desc[UR6][R4.64+0x1800] ;  /* 0x00180006040b7981 */ /* 0x000f22000c1e9900 */
[----:B--2--5:R-:W-:-:S04]  /*08f0*/  FADD R7, R2, R7 ;  /* 0x0000000702077221 */ /* 0x024fc80000000000 */
[----:B---3--:R-:W-:-:S04]  /*0900*/  FADD R6, R7, R6 ;  /* 0x0000000607067221 */ /* 0x008fc80000000000 */
[----:B----4-:R-:W-:-:S04]  /*0910*/  FADD R6, R6, R9 ;  /* 0x0000000906067221 */ /* 0x010fc80000000000 */
[----:B------:R-:W-:-:S07]  /*0920*/  FADD R2, R6, R11 ;  /* 0x0000000b06027221 */ /* 0x000fce0000000000 */
.L_x_7:
[----:B------:R-:W-:Y:S05]  /*0930*/  BSYNC.RECONVERGENT B1 ;  /* 0x0000000000017941 */ /* 0x000fea0003800200 */
.L_x_6:
[----:B------:R-:W-:-:S13]  /*0940*/  ISETP.GE.AND P0, PT, R3, 0x200, PT ;  /* 0x000002000300780c */ /* 0x000fda0003f06270 */
[----:B------:R-:W-:Y:S05]  /*0950*/  @!P0 BRA `(.L_x_16) ;  /* 0x0000000000b48947 */ /* 0x000fea0003800000 */
[----:B-----5:R-:W1:Y:S01]  /*0960*/  SHFL.DOWN P0, R3, R2, 0x1, 0x1f ;  /* 0x08201f0002037f89 */ /* 0x020e620000000000 */
[----:B------:R-:W2:Y:S01]  /*0970*/  S2R R7, SR_LANEID ;  /* 0x0000000000077919 */ /* 0x000ea20000000000 */
[----:B-1----:R-:W-:-:S05]  /*0980*/  @P0 FADD R3, R3, R2 ;  /* 0x0000000203030221 */ /* 0x002fca0000000000 */
[----:B0-----:R-:W0:Y:S01]  /*0990*/  SHFL.DOWN P0, R4, R3, 0x2, 0x1f ;  /* 0x08401f0003047f89 */ /* 0x001e220000000000 */
[----:B--2---:R-:W-:-:S13]  /*09a0*/  ISETP.NE.AND P1, PT, R7, RZ, PT ;  /* 0x000000ff0700720c */ /* 0x004fda0003f25270 */
[----:B------:R-:W1:Y:S01]  /*09b0*/  @!P1 S2R R8, SR_CgaCtaId ;  /* 0x0000000000089919 */ /* 0x000e620000008800 */
[----:B------:R-:W-:Y:S01]  /*09c0*/  @!P1 MOV R7, 0x400 ;  /* 0x0000040000079802 */ /* 0x000fe20000000f00 */
[----:B0-----:R-:W-:Y:S01]  /*09d0*/  @P0 FADD R4, R3, R4 ;  /* 0x0000000403040221 */ /* 0x001fe20000000000 */
[----:B------:R-:W-:-:S04]  /*09e0*/  @!P1 SHF.R.U32.HI R3, RZ, 0x3, R0 ;  /* 0x00000003ff039819 */ /* 0x000fc80000011600 */
[----:B------:R-:W0:Y:S01]  /*09f0*/  SHFL.DOWN P0, R5, R4, 0x4, 0x1f ;  /* 0x08801f0004057f89 */ /* 0x000e220000000000 */
[----:B------:R-:W-:Y:S02]  /*0a00*/  @!P1 LOP3.LUT R3, R3, 0x7c, RZ, 0xc0, !PT ;  /* 0x0000007c03039812 */ /* 0x000fe400078ec0ff */
[----:B-1----:R-:W-:Y:S01]  /*0a10*/  @!P1 LEA R8, R8, R7, 0x18 ;  /* 0x0000000708089211 */ /* 0x002fe200078ec0ff */
[----:B0-----:R-:W-:-:S03]  /*0a20*/  @P0 FADD R5, R4, R5 ;  /* 0x0000000504050221 */ /* 0x001fc60000000000 */
[----:B------:R-:W-:Y:S02]  /*0a30*/  @!P1 IADD3 R3, PT, PT, R3, R8, RZ ;  /* 0x0000000803039210 */ /* 0x000fe40007ffe0ff */
[----:B------:R-:W0:Y:S02]  /*0a40*/  SHFL.DOWN P0, R6, R5, 0x8, 0x1f ;  /* 0x09001f0005067f89 */ /* 0x000e240000000000 */
[----:B0-----:R-:W-:-:S05]  /*0a50*/  @P0 FADD R6, R5, R6 ;  /* 0x0000000605060221 */ /* 0x001fca0000000000 */
[----:B------:R-:W0:Y:S02]  /*0a60*/  SHFL.DOWN P0, R2, R6, 0x10, 0x1f ;  /* 0x0a001f0006027f89 */ /* 0x000e240000000000 */
[----:B0-----:R-:W-:Y:S01]  /*0a70*/  @P0 FADD R2, R6, R2 ;  /* 0x0000000206020221 */ /* 0x001fe20000000000 */
[----:B------:R-:W-:-:S04]  /*0a80*/  ISETP.NE.AND P0, PT, R0, RZ, PT ;  /* 0x000000ff0000720c */ /* 0x000fc80003f05270 */
[----:B------:R0:W-:Y:S01]  /*0a90*/  @!P1 STS [R3+0x10], R2 ;  /* 0x0000100203009388 */ /* 0x0001e20000000800 */
[----:B------:R-:W-:Y:S08]  /*0aa0*/  BAR.SYNC.DEFER_BLOCKING 0x0 ;  /* 0x0000000000007b1d */ /* 0x000ff00000010000 */
[----:B------:R-:W-:Y:S05]  /*0ab0*/  @P0 BRA `(.L_x_17) ;  /* 0x0000003400240947 */ /* 0x000fea0003800000 */
[----:B------:R-:W1:Y:S01]  /*0ac0*/  S2UR UR5, SR_CgaCtaId ;  /* 0x00000000000579c3 */ /* 0x000e620000008800 */
[----:B------:R-:W-:Y:S02]  /*0ad0*/  UMOV UR4, 0x400 ;  /* 0x0000040000047882 */ /* 0x000fe40000000000 */
[----:B-1----:R-:W-:-:S09]  /*0ae0*/  ULEA UR4, UR5, UR4, 0x18 ;  /* 0x0000000405047291 */ /* 0x002fd2000f8ec0ff */
[----:B------:R-:W1:Y:S04]  /*0af0*/  LDS.128 R4, [UR4+0x10] ;  /* 0x00001004ff047984 */ /* 0x000e680008000c00 */
[----:B------:R-:W2:Y:S04]  /*0b00*/  LDS.128 R12, [UR4+0x20] ;  /* 0x00002004ff0c7984 */ /* 0x000ea80008000c00 */
[----:B------:R-:W3:Y:S04]  /*0b10*/  LDS.128 R8, [UR4+0x30] ;  /* 0x00003004ff087984 */ /* 0x000ee80008000c00 */
[----:B------:R-:W4:Y:S01]  /*0b20*/  LDS.128 R16, [UR4+0x40] ;  /* 0x00004004ff107984 */ /* 0x000f220008000c00 */
[----:B-1----:R-:W-:-:S04]  /*0b30*/  FADD R5, R2, R5 ;  /* 0x0000000502057221 */ /* 0x002fc80000000000 */
[----:B------:R-:W-:-:S04]  /*0b40*/  FADD R6, R5, R6 ;  /* 0x0000000605067221 */ /* 0x000fc80000000000 */
[----:B------:R-:W-:-:S04]  /*0b50*/  FADD R7, R6, R7 ;  /* 0x0000000706077221 */ /* 0x000fc80000000000 */
[----:B--2---:R-:W-:-:S04]  /*0b60*/  FADD R12, R7, R12 ;  /* 0x0000000c070c7221 */ /* 0x004fc80000000000 */
[----:B------:R-:W-:-:S04]  /*0b70*/  FADD R13, R12, R13 ;  /* 0x0000000d0c0d7221 */ /* 0x000fc80000000000 */
[----:B------:R-:W-:-:S04]  /*0b80*/  FADD R14, R13, R14 ;  /* 0x0000000e0d0e7221 */ /* 0x000fc80000000000 */
[----:B------:R-:W-:-:S04]  /*0b90*/  FADD R15, R14, R15 ;  /* 0x0000000f0e0f7221 */ /* 0x000fc80000000000 */
[----:B---3--:R-:W-:-:S04]  /*0ba0*/  FADD R8, R15, R8 ;  /* 0x000000080f087221 */ /* 0x008fc80000000000 */
[----:B------:R-:W-:-:S04]  /*0bb0*/  FADD R9, R8, R9 ;  /* 0x0000000908097221 */ /* 0x000fc80000000000 */
[----:B------:R-:W-:-:S04]  /*0bc0*/  FADD R10, R9, R10 ;  /* 0x0000000a090a7221 */ /* 0x000fc80000000000 */
[----:B------:R-:W-:-:S04]  /*0bd0*/  FADD R11, R10, R11 ;  /* 0x0000000b0a0b7221 */ /* 0x000fc80000000000 */
[----:B----4-:R-:W-:-:S04]  /*0be0*/  FADD R16, R11, R16 ;  /* 0x000000100b107221 */ /* 0x010fc80000000000 */
[----:B------:R-:W-:-:S04]  /*0bf0*/  FADD R17, R16, R17 ;  /* 0x0000001110117221 */ /* 0x000fc80000000000 */
[----:B------:R-:W-:-:S04]  /*0c00*/  FADD R18, R17, R18 ;  /* 0x0000001211127221 */ /* 0x000fc80000000000 */
[----:B0-----:R-:W-:Y:S01]  /*0c10*/  FADD R2, R18, R19 ;  /* 0x0000001312027221 */ /* 0x001fe20000000000 */
[----:B------:R-:W-:Y:S06]  /*0c20*/  BRA `(.L_x_17) ;  /* 0x0000003000c87947 */ /* 0x000fec0003800000 */
.L_x_16:
[----:B0-----:R-:W-:Y:S01]  /*0c30*/  LOP3.LUT R4, R0, 0x3e0, RZ, 0xc0, !PT ;  /* 0x000003e000047812 */ /* 0x001fe200078ec0ff */
[----:B------:R-:W0:Y:S03]  /*0c40*/  S2R R9, SR_LANEID ;  /* 0x0000000000097919 */ /* 0x000e260000000000 */
[----:B------:R-:W-:Y:S02]  /*0c50*/  IADD3 R6, PT, PT, R4, 0x20, RZ ;  /* 0x0000002004067810 */ /* 0x000fe40007ffe0ff */
[----:B------:R-:W-:Y:S02]  /*0c60*/  LOP3.LUT R4, RZ, R4, RZ, 0x33, !PT ;  /* 0x00000004ff047212 */ /* 0x000fe400078e33ff */
[-C--:B------:R-:W-:Y:S02]  /*0c70*/  ISETP.GT.AND P0, PT, R6, R3.reuse, PT ;  /* 0x000000030600720c */ /* 0x080fe40003f04270 */
[----:B------:R-:W-:-:S04]  /*0c80*/  IADD3 R4, PT, PT, R4, R3, RZ ;  /* 0x0000000304047210 */ /* 0x000fc80007ffe0ff */
[----:B------:R-:W-:-:S06]  /*0c90*/  SEL R5, R4, 0x1f, P0 ;  /* 0x0000001f04057807 */ /* 0x000fcc0000000000 */
[----:B-----5:R-:W1:Y:S01]  /*0ca0*/  SHFL.DOWN P0, R4, R2, 0x1, R5 ;  /* 0x0820000002047989 */ /* 0x020e620000000005 */
[----:B0-----:R-:W-:Y:S01]  /*0cb0*/  ISETP.NE.AND P1, PT, R9, RZ, PT ;  /* 0x000000ff0900720c */ /* 0x001fe20003f25270 */
[----:B-1----:R-:W-:-:S12]  /*0cc0*/  @P0 FADD R4, R4, R2 ;  /* 0x0000000204040221 */ /* 0x002fd80000000000 */
[----:B------:R-:W0:Y:S01]  /*0cd0*/  @!P1 S2R R10, SR_CgaCtaId ;  /* 0x00000000000a9919 */ /* 0x000e220000008800 */
[----:B------:R-:W-:Y:S01]  /*0ce0*/  @!P1 MOV R9, 0x400 ;  /* 0x0000040000099802 */ /* 0x000fe20000000f00 */
[----:B------:R-:W1:Y:S02]  /*0cf0*/  SHFL.DOWN P0, R6, R4, 0x2, R5 ;  /* 0x0840000004067989 */ /* 0x000e640000000005 */
[----:B-1----:R-:W-:Y:S01]  /*0d00*/  @P0 FADD R6, R4, R6 ;  /* 0x0000000604060221 */ /* 0x002fe20000000000 */
[----:B------:R-:W-:Y:S02]  /*0d10*/  @!P1 SHF.R.U32.HI R4, RZ, 0x3, R0 ;  /* 0x00000003ff049819 */ /* 0x000fe40000011600 */
[----:B0-----:R-:W-:Y:S02]  /*0d20*/  @!P1 LEA R9, R10, R9, 0x18 ;  /* 0x000000090a099211 */ /* 0x001fe400078ec0ff */
[----:B------:R-:W0:Y:S01]  /*0d30*/  SHFL.DOWN P0, R7, R6, 0x4, R5 ;  /* 0x0880000006077989 */ /* 0x000e220000000005 */
[----:B------:R-:W-:-:S04]  /*0d40*/  @!P1 LOP3.LUT R4, R4, 0x7c, RZ, 0xc0, !PT ;  /* 0x0000007c04049812 */ /* 0x000fc800078ec0ff */
[----:B------:R-:W-:Y:S01]  /*0d50*/  @!P1 IADD3 R9, PT, PT, R4, R9, RZ ;  /* 0x0000000904099210 */ /* 0x000fe20007ffe0ff */
[----:B0-----:R-:W-:-:S05]  /*0d60*/  @P0 FADD R7, R6, R7 ;  /* 0x0000000706070221 */ /* 0x001fca0000000000 */
[----:B------:R-:W0:Y:S02]  /*0d70*/  SHFL.DOWN P0, R8, R7, 0x8, R5 ;  /* 0x0900000007087989 */ /* 0x000e240000000005 */
[----:B0-----:R-:W-:-:S05]  /*0d80*/  @P0 FADD R8, R7, R8 ;  /* 0x0000000807080221 */ /* 0x001fca0000000000 */
[----:B------:R-:W0:Y:S02]  /*0d90*/  SHFL.DOWN P0, R2, R8, 0x10, R5 ;  /* 0x0a00000008027989 */ /* 0x000e240000000005 */
[----:B0-----:R-:W-:Y:S01]  /*0da0*/  @P0 FADD R2, R8, R2 ;  /* 0x0000000208020221 */ /* 0x001fe20000000000 */
[----:B------:R-:W-:-:S04]  /*0db0*/  ISETP.NE.AND P0, PT, R0, RZ, PT ;  /* 0x000000ff0000720c */ /* 0x000fc80003f05270 */
[----:B------:R4:W-:Y:S01]  /*0dc0*/  @!P1 STS [R9+0x10], R2 ;  /* 0x0000100209009388 */ /* 0x0009e20000000800 */
[----:B------:R-:W-:Y:S08]  /*0dd0*/  BAR.SYNC.DEFER_BLOCKING 0x0 ;  /* 0x0000000000007b1d */ /* 0x000ff00000010000 */
[----:B------:R-:W-:Y:S05]  /*0de0*/  @P0 BRA `(.L_x_17) ;  /* 0x0000003000580947 */ /* 0x000fea0003800000 */
[----:B------:R-:W0:Y:S01]  /*0df0*/  S2UR UR5, SR_CgaCtaId ;  /* 0x00000000000579c3 */ /* 0x000e220000008800 */
[----:B------:R-:W-:Y:S01]  /*0e00*/  UMOV UR4, 0x400 ;  /* 0x0000040000047882 */ /* 0x000fe20000000000 */
[C---:B------:R-:W-:Y:S02]  /*0e10*/  ISETP.GT.AND P2, PT, R3.reuse, 0x20, PT ;  /* 0x000000200300780c */ /* 0x040fe40003f44270 */
[C---:B------:R-:W-:Y:S02]  /*0e20*/  ISETP.GT.AND P3, PT, R3.reuse, 0x40, PT ;  /* 0x000000400300780c */ /* 0x040fe40003f64270 */
[C---:B------:R-:W-:Y:S02]  /*0e30*/  ISETP.GT.AND P1, PT, R3.reuse, 0x60, PT ;  /* 0x000000600300780c */ /* 0x040fe40003f24270 */
[----:B------:R-:W-:Y:S01]  /*0e40*/  ISETP.GT.AND P4, PT, R3, 0xc0, PT ;  /* 0x000000c00300780c */ /* 0x000fe20003f84270 */
[----:B0-----:R-:W-:-:S09]  /*0e50*/  ULEA UR4, UR5, UR4, 0x18 ;  /* 0x0000000405047291 */ /* 0x001fd2000f8ec0ff */
[----:B------:R-:W0:Y:S04]  /*0e60*/  LDS.128 R16, [UR4+0x10] ;  /* 0x00001004ff107984 */ /* 0x000e280008000c00 */
[----:B------:R-:W1:Y:S04]  /*0e70*/  LDS.128 R4, [UR4+0x20] ;  /* 0x00002004ff047984 */ /* 0x000e680008000c00 */
[----:B----4-:R-:W2:Y:S04]  /*0e80*/  LDS.128 R8, [UR4+0x30] ;  /* 0x00003004ff087984 */ /* 0x010ea80008000c00 */
[----:B------:R-:W3:Y:S01]  /*0e90*/  LDS.128 R12, [UR4+0x40] ;  /* 0x00004004ff0c7984 */ /* 0x000ee20008000c00 */
[----:B0-----:R-:W-:Y:S01]  /*0ea0*/  @P2 FADD R2, R2, R17 ;  /* 0x0000001102022221 */ /* 0x001fe20000000000 */
[----:B------:R-:W-:-:S03]  /*0eb0*/  ISETP.GT.AND P2, PT, R3, 0x80, PT ;  /* 0x000000800300780c */ /* 0x000fc60003f44270 */
[----:B------:R-:W-:Y:S01]  /*0ec0*/  @P3 FADD R2, R2, R18 ;  /* 0x0000001202023221 */ /* 0x000fe20000000000 */
[----:B------:R-:W-:-:S03]  /*0ed0*/  ISETP.GT.AND P3, PT, R3, 0xa0, PT ;  /* 0x000000a00300780c */ /* 0x000fc60003f64270 */
[----:B------:R-:W-:Y:S01]  /*0ee0*/  @P1 FADD R2, R2, R19 ;  /* 0x0000001302021221 */ /* 0x000fe20000000000 */
[----:B------:R-:W-:-:S05]  /*0ef0*/  ISETP.GT.AND P1, PT, R3, 0xe0, PT ;  /* 0x000000e00300780c */ /* 0x000fca0003f24270 */
[----:B-1----:R-:W-:Y:S01]  /*0f00*/  @P2 FADD R2, R2, R4 ;  /* 0x0000000402022221 */ /* 0x002fe20000000000 */
[----:B------:R-:W-:-:S03]  /*0f10*/  ISETP.GT.AND P2, PT, R3, 0x100, PT ;  /* 0x000001000300780c */ /* 0x000fc60003f44270 */
[----:B------:R-:W-:Y:S01]  /*0f20*/  @P3 FADD R2, R2, R5 ;  /* 0x0000000502023221 */ /* 0x000fe20000000000 */
[----:B------:R-:W-:-:S03]  /*0f30*/  ISETP.GT.AND P3, PT, R3, 0x120, PT ;  /* 0x000001200300780c */ /* 0x000fc60003f64270 */
[----:B------:R-:W-:Y:S01]  /*0f40*/  @P4 FADD R2, R2, R6 ;  /* 0x0000000602024221 */ /* 0x000fe20000000000 */
[----:B------:R-:W-:-:S03]  /*0f50*/  ISETP.GT.AND P4, PT, R3, 0x140, PT ;  /* 0x000001400300780c */ /* 0x000fc60003f84270 */
[----:B------:R-:W-:Y:S01]  /*0f60*/  @P1 FADD R2, R2, R7 ;  /* 0x0000000702021221 */ /* 0x000fe20000000000 */
[----:B------:R-:W-:-:S03]  /*0f70*/  ISETP.GT.AND P1, PT, R3, 0x160, PT ;  /* 0x000001600300780c */ /* 0x000fc60003f24270 */
[----:B--2---:R-:W-:Y:S01]  /*0f80*/  @P2 FADD R2, R2, R8 ;  /* 0x0000000802022221 */ /* 0x004fe20000000000 */
[----:B------:R-:W-:-:S03]  /*0f90*/  ISETP.GT.AND P2, PT, R3, 0x180, PT ;  /* 0x000001800300780c */ /* 0x000fc60003f44270 */
[----:B------:R-:W-:Y:S01]  /*0fa0*/  @P3 FADD R2, R2, R9 ;  /* 0x0000000902023221 */ /* 0x000fe20000000000 */
[----:B------:R-:W-:-:S03]  /*0fb0*/  ISETP.GT.AND P3, PT, R3, 0x1a0, PT ;  /* 0x000001a00300780c */ /* 0x000fc60003f64270 */
[----:B------:R-:W-:Y:S01]  /*0fc0*/  @P4 FADD R2, R2, R10 ;  /* 0x0000000a02024221 */ /* 0x000fe20000000000 */
[----:B------:R-:W-:-:S03]  /*0fd0*/  ISETP.GT.AND P4, PT, R3, 0x1c0, PT ;  /* 0x000001c00300780c */ /* 0x000fc60003f84270 */
[----:B------:R-:W-:Y:S01]  /*0fe0*/  @P1 FADD R2, R2, R11 ;  /* 0x0000000b02021221 */ /* 0x000fe20000000000 */
[----:B------:R-:W-:-:S03]  /*0ff0*/  ISETP.GT.AND P1, PT, R3, 0x1e0, PT ;  /* 0x000001e00300780c */ /* 0x000fc60003f24270 */
[----:B---3--:R-:W-:-:S04]  /*1000*/  @P2 FADD R2, R2, R12 ;  /* 0x0000000c02022221 */ /* 0x008fc80000000000 */
[----:B------:R-:W-:-:S04]  /*1010*/  @P3 FADD R2, R2, R13 ;  /* 0x0000000d02023221 */ /* 0x000fc80000000000 */
[----:B------:R-:W-:-:S04]  /*1020*/  @P4 FADD R2, R2, R14 ;  /* 0x0000000e02024221 */ /* 0x000fc80000000000 */
[----:B------:R-:W-:Y:S01]  /*1030*/  @P1 FADD R2, R2, R15 ;  /* 0x0000000f02021221 */ /* 0x000fe20000000000 */
[----:B------:R-:W-:Y:S06]  /*1040*/  BRA `(.L_x_17) ;  /* 0x0000002c00c07947 */ /* 0x000fec0003800000 */
.L_x_3:
[----:B------:R-:W0:Y:S01]  /*1050*/  S2R R0, SR_TID.X ;  /* 0x0000000000007919 */ /* 0x000e220000002100 */
[----:B------:R-:W1:Y:S01]  /*1060*/  LDC.64 R4, c[0x0][0x380] ;  /* 0x0000e000ff047b82 */ /* 0x000e620000000a00 */
[----:B0-----:R-:W-:-:S05]  /*1070*/  SHF.L.U32 R7, R0, 0x1, RZ ;  /* 0x0000000100077819 */ /* 0x001fca00000006ff */
[----:B-1----:R-:W-:-:S05]  /*1080*/  IMAD.WIDE.U32 R4, R7, 0x4, R4 ;  /* 0x0000000407047825 */ /* 0x002fca00078e0004 */
[----:B------:R-:W2:Y:S04]  /*1090*/  LDG.E.64.CONSTANT R14, desc[UR6][R4.64] ;  /* 0x00000006040e7981 */ /* 0x000ea8000c1e9b00 */
[----:B------:R-:W3:Y:S04]  /*10a0*/  LDG.E.64.CONSTANT R16, desc[UR6][R4.64+0x1000] ;  /* 0x0010000604107981 */ /* 0x000ee8000c1e9b00 */
[----:B------:R-:W4:Y:S04]  /*10b0*/  LDG.E.64.CONSTANT R18, desc[UR6][R4.64+0x2000] ;  /* 0x0020000604127981 */ /* 0x000f28000c1e9b00 */
[----:B------:R-:W5:Y:S04]  /*10c0*/  LDG.E.64.CONSTANT R20, desc[UR6][R4.64+0x3000] ;  /* 0x0030000604147981 */ /* 0x000f68000c1e9b00 */
[----:B------:R-:W5:Y:S04]  /*10d0*/  LDG.E.64.CONSTANT R12, desc[UR6][R4.64+0x4000] ;  /* 0x00400006040c7981 */ /* 0x000f68000c1e9b00 */
[----:B------:R-:W5:Y:S04]  /*10e0*/  LDG.E.64.CONSTANT R10, desc[UR6][R4.64+0x5000] ;  /* 0x00500006040a7981 */ /* 0x000f68000c1e9b00 */
[----:B------:R-:W5:Y:S04]  /*10f0*/  LDG.E.64.CONSTANT R6, desc[UR6][R4.64+0x6000] ;  /* 0x0060000604067981 */ /* 0x000f68000c1e9b00 */
[----:B------:R-:W5:Y:S01]  /*1100*/  LDG.E.64.CONSTANT R8, desc[UR6][R4.64+0x7000] ;  /* 0x0070000604087981 */ /* 0x000f62000c1e9b00 */
[----:B------:R-:W-:Y:S01]  /*1110*/  ISETP.GE.U32.AND P0, PT, R3, 0x4000, PT ;  /* 0x000040000300780c */ /* 0x000fe20003f06070 */
[----:B--2---:R-:W-:Y:S01]  /*1120*/  FADD R14, R14, R15 ;  /* 0x0000000f0e0e7221 */ /* 0x004fe20000000000 */
[----:B---3--:R-:W-:Y:S01]  /*1130*/  FADD R17, R16, R17 ;  /* 0x0000001110117221 */ /* 0x008fe20000000000 */
[----:B----4-:R-:W-:-:S03]  /*1140*/  FADD R18, R18, R19 ;  /* 0x0000001312127221 */ /* 0x010fc60000000000 */
[----:B------:R-:W-:Y:S01]  /*1150*/  FADD R14, R14, R17 ;  /* 0x000000110e0e7221 */ /* 0x000fe20000000000 */
[----:B-----5:R-:W-:Y:S01]  /*1160*/  FADD R21, R20, R21 ;  /* 0x0000001514157221 */ /* 0x020fe20000000000 */
[----:B------:R-:W-:Y:S02]  /*1170*/  HFMA2 R20, -RZ, RZ, 0, 0.0078125 ;  /* 0x00002000ff147431 */ /* 0x000fe400000001ff */
[----:B------:R-:W-:Y:S01]  /*1180*/  FADD R12, R12, R13 ;  /* 0x0000000d0c0c7221 */ /* 0x000fe20000000000 */
[----:B------:R-:W-:Y:S01]  /*1190*/  FADD R21, R18, R21 ;  /* 0x0000001512157221 */ /* 0x000fe20000000000 */
[----:B------:R-:W-:-:S03]  /*11a0*/  FADD R11, R10, R11 ;  /* 0x0000000b0a0b7221 */ /* 0x000fc60000000000 */
[----:B------:R-:W-:Y:S01]  /*11b0*/  FADD R14, R14, R21 ;  /* 0x000000150e0e7221 */ /* 0x000fe20000000000 */
[----:B------:R-:W-:Y:S01]  /*11c0*/  FADD R6, R6, R7 ;  /* 0x0000000706067221 */ /* 0x000fe20000000000 */
[----:B------:R-:W-:Y:S01]  /*11d0*/  FADD R11, R12, R11 ;  /* 0x0000000b0c0b7221 */ /* 0x000fe20000000000 */
[----:B------:R-:W-:-:S04]  /*11e0*/  FADD R9, R8, R9 ;  /* 0x0000000908097221 */ /* 0x000fc80000000000 */
[----:B------:R-:W-:-:S04]  /*11f0*/  FADD R6, R6, R9 ;  /* 0x0000000906067221 */ /* 0x000fc80000000000 */
[----:B------:R-:W-:-:S04]  /*1200*/  FADD R11, R11, R6 ;  /* 0x000000060b0b7221 */ /* 0x000fc80000000000 */
[----:B------:R-:W-:Y:S01]  /*1210*/  FADD R2, R14, R11 ;  /* 0x0000000b0e027221 */ /* 0x000fe20000000000 */
[----:B------:R-:W-:Y:S06]  /*1220*/  @!P0 BRA `(.L_x_18) ;  /* 0x00000000008c8947 */ /* 0x000fec0003800000 */
[----:B------:R-:W0:Y:S01]  /*1230*/  LDC R24, c[0x0][0x390] ;  /* 0x0000e400ff187b82 */ /* 0x000e220000000800 */
[----:B------:R-:W-:Y:S02]  /*1240*/  IADD3 R21, PT, PT, R3, -0x2000, RZ ;  /* 0xffffe00003157810 */ /* 0x000fe40007ffe0ff */
[----:B------:R-:W-:-:S07]  /*1250*/  MOV R20, 0x2000 ;  /* 0x0000200000147802 */ /* 0x000fce0000000f00 */
.L_x_20:
[----:B------:R-:W-:-:S05]  /*1260*/  IMAD.WIDE R26, R20, 0x4, R4 ;  /* 0x00000004141a7825 */ /* 0x000fca00078e0204 */
[----:B------:R-:W2:Y:S04]  /*1270*/  LDG.E.64.CONSTANT R14, desc[UR6][R26.64+0x6000] ;  /* 0x006000061a0e7981 */ /* 0x000ea8000c1e9b00 */
[----:B------:R-:W2:Y:S04]  /*1280*/  LDG.E.64.CONSTANT R6, desc[UR6][R26.64+0x7000] ;  /* 0x007000061a067981 */ /* 0x000ea8000c1e9b00 */
[----:B------:R-:W3:Y:S04]  /*1290*/  LDG.E.64.CONSTANT R22, desc[UR6][R26.64] ;  /* 0x000000061a167981 */ /* 0x000ee8000c1e9b00 */
[----:B------:R-:W4:Y:S04]  /*12a0*/  LDG.E.64.CONSTANT R18, desc[UR6][R26.64+0x1000] ;  /* 0x001000061a127981 */ /* 0x000f28000c1e9b00 */
[----:B------:R-:W5:Y:S04]  /*12b0*/  LDG.E.64.CONSTANT R16, desc[UR6][R26.64+0x2000] ;  /* 0x002000061a107981 */ /* 0x000f68000c1e9b00 */
[----:B------:R-:W5:Y:S04]  /*12c0*/  LDG.E.64.CONSTANT R12, desc[UR6][R26.64+0x3000] ;  /* 0x003000061a0c7981 */ /* 0x000f68000c1e9b00 */
[----:B------:R-:W5:Y:S04]  /*12d0*/  LDG.E.64.CONSTANT R10, desc[UR6][R26.64+0x4000] ;  /* 0x004000061a0a7981 */ /* 0x000f68000c1e9b00 */
[----:B------:R-:W5:Y:S01]  /*12e0*/  LDG.E.64.CONSTANT R8, desc[UR6][R26.64+0x5000] ;  /* 0x005000061a087981 */ /* 0x000f62000c1e9b00 */
[----:B0-----:R-:W-:Y:S01]  /*12f0*/  MOV R3, R24 ;  /* 0x0000001800037202 */ /* 0x001fe20000000f00 */
[----:B--2---:R-:W-:-:S03]  /*1300*/  FADD R15, R15, R6 ;  /* 0x000000060f0f7221 */ /* 0x004fc60000000000 */
[----:B------:R-:W-:Y:S01]  /*1310*/  IADD3 R6, PT, PT, -R20, R3, RZ ;  /* 0x0000000314067210 */ /* 0x000fe20007ffe1ff */
[----:B---3--:R-:W-:-:S03]  /*1320*/  FADD R2, R22, R2 ;  /* 0x0000000216027221 */ /* 0x008fc60000000000 */
[----:B------:R-:W-:Y:S01]  /*1330*/  ISETP.GE.AND P0, PT, R6, 0x2000, PT ;  /* 0x000020000600780c */ /* 0x000fe20003f06270 */
[----:B----4-:R-:W-:Y:S01]  /*1340*/  FADD R23, R23, R18 ;  /* 0x0000001217177221 */ /* 0x010fe20000000000 */
[----:B-----5:R-:W-:Y:S01]  /*1350*/  FADD R18, R19, R16 ;  /* 0x0000001013127221 */ /* 0x020fe20000000000 */
[----:B------:R-:W-:Y:S01]  /*1360*/  FADD R17, R17, R12 ;  /* 0x0000000c11117221 */ /* 0x000fe20000000000 */
[----:B------:R-:W-:Y:S01]  /*1370*/  FADD R12, R13, R10 ;  /* 0x0000000a0d0c7221 */ /* 0x000fe20000000000 */
[----:B------:R-:W-:Y:S01]  /*1380*/  FADD R11, R11, R8 ;  /* 0x000000080b0b7221 */ /* 0x000fe20000000000 */
[----:B------:R-:W-:Y:S01]  /*1390*/  FADD R8, R9, R14 ;  /* 0x0000000e09087221 */ /* 0x000fe20000000000 */
[----:B------:R-:W-:Y:S01]  /*13a0*/  FADD R2, R2, R23 ;  /* 0x0000001702027221 */ /* 0x000fe20000000000 */
[----:B------:R-:W-:Y:S01]  /*13b0*/  FADD R17, R18, R17 ;  /* 0x0000001112117221 */ /* 0x000fe20000000000 */
[----:B------:R-:W-:Y:S01]  /*13c0*/  FADD R11, R12, R11 ;  /* 0x0000000b0c0b7221 */ /* 0x000fe20000000000 */
[----:B------:R-:W-:-:S02]  /*13d0*/  FADD R8, R8, R15 ;  /* 0x0000000f08087221 */ /* 0x000fc40000000000 */
[----:B------:R-:W-:Y:S02]  /*13e0*/  FADD R2, R2, R17 ;  /* 0x0000001102027221 */ /* 0x000fe40000000000 */
[----:B------:R-:W-:-:S04]  /*13f0*/  FADD R11, R11, R8 ;  /* 0x000000080b0b7221 */ /* 0x000fc80000000000 */
[----:B------:R-:W-:-:S04]  /*1400*/  FADD R11, R2, R11 ;  /* 0x0000000b020b7221 */ /* 0x000fc80000000000 */
[----:B------:R-:W-:Y:S01]  /*1410*/  FADD R2, R7, R11 ;  /* 0x0000000b07027221 */ /* 0x000fe20000000000 */
[----:B------:R-:W-:Y:S06]  /*1420*/  @!P0 BRA `(.L_x_19) ;  /* 0x0000000800308947 */ /* 0x000fec0003800000 */
[----:B------:R-:W-:-:S04]  /*1430*/  IADD3 R20, PT, PT, R20, 0x2000, RZ ;  /* 0x0000200014147810 */ /* 0x000fc80007ffe0ff */
[----:B------:R-:W-:-:S13]  /*1440*/  ISETP.GT.AND P0, PT, R20, R21, PT ;  /* 0x000000151400720c */ /* 0x000fda0003f04270 */
[----:B------:R-:W-:Y:S05]  /*1450*/  @!P0 BRA `(.L_x_20) ;  /* 0xfffffffc00808947 */ /* 0x000fea000383ffff */
.L_x_18:
[----:B------:R-:W-:-:S13]  /*1460*/  ISETP.GE.AND P0, PT, R20, R3, PT ;  /* 0x000000031400720c */ /* 0x000fda0003f06270 */
[----:B------:R-:W-:Y:S05]  /*1470*/  @P0 BRA `(.L_x_19) ;  /* 0x00000008001c0947 */ /* 0x000fea0003800000 */
[----:B------:R-:W-:Y:S01]  /*1480*/  IADD3 R11, PT, PT, -R20, R3, RZ ;  /* 0x00000003140b7210 */ /* 0x000fe20007ffe1ff */
[----:B------:R-:W-:Y:S03]  /*1490*/  BSSY.RECONVERGENT B1, `(.L_x_19) ;  /* 0x0000085000017945 */ /* 0x000fe60003800200 */
[----:B------:R-:W-:-:S13]  /*14a0*/  ISETP.GE.AND P0, PT, R0, R11, PT ;  /* 0x0000000b0000720c */ /* 0x000fda0003f06270 */
[----:B------:R-:W-:Y:S05]  /*14b0*/  @P0 BRA `(.L_x_21) ;  /* 0x0000000800080947 */ /* 0x000fea0003800000 */
[-C--:B------:R-:W-:Y:S01]  /*14c0*/  LOP3.LUT R4, RZ, R0.reuse, RZ, 0x33, !PT ;  /* 0x00000000ff047212 */ /* 0x080fe200078e33ff */
[----:B------:R-:W-:Y:S01]  /*14d0*/  BSSY.RECONVERGENT B2, `(.L_x_22) ;  /* 0x0000015000027945 */ /* 0x000fe20003800200 */
[----:B------:R-:W-:Y:S02]  /*14e0*/  MOV R10, R0 ;  /* 0x00000000000a7202 */ /* 0x000fe40000000f00 */
[----:B------:R-:W-:-:S04]  /*14f0*/  IADD3 R3, PT, PT, -R20, R3, R4 ;  /* 0x0000000314037210 */ /* 0x000fc80007ffe104 */
[C---:B------:R-:W-:Y:S02]  /*1500*/  LOP3.LUT R4, R3.reuse, 0x600, RZ, 0xc0, !PT ;  /* 0x0000060003047812 */ /* 0x040fe400078ec0ff */
[----:B------:R-:W-:Y:S02]  /*1510*/  ISETP.GE.U32.AND P1, PT, R3, 0x600, PT ;  /* 0x000006000300780c */ /* 0x000fe40003f26070 */
[----:B------:R-:W-:-:S13]  /*1520*/  ISETP.NE.AND P0, PT, R4, 0x600, PT ;  /* 0x000006000400780c */ /* 0x000fda0003f05270 */
[----:B------:R-:W-:Y:S05]  /*1530*/  @!P0 BRA `(.L_x_23) ;  /* 0x0000000000388947 */ /* 0x000fea0003800000 */
[----:B------:R-:W0:Y:S01]  /*1540*/  LDC.64 R6, c[0x0][0x380] ;  /* 0x0000e000ff067b82 */ /* 0x000e220000000a00 */
[----:B------:R-:W-:Y:S02]  /*1550*/  LEA.HI R3, R3, 0x1, RZ, 0x17 ;  /* 0x0000000103037811 */ /* 0x000fe400078fb8ff */
[----:B------:R-:W-:Y:S02]  /*1560*/  IADD3 R9, PT, PT, R0, R20, RZ ;  /* 0x0000001400097210 */ /* 0x000fe40007ffe0ff */
[----:B------:R-:W-:Y:S02]  /*1570*/  LOP3.LUT R3, R3, 0x3, RZ, 0xc0, !PT ;  /* 0x0000000303037812 */ /* 0x000fe400078ec0ff */
[----:B------:R-:W-:Y:S02]  /*1580*/  MOV R10, R0 ;  /* 0x00000000000a7202 */ /* 0x000fe40000000f00 */
[----:B------:R-:W-:-:S07]  /*1590*/  IADD3 R3, PT, PT, -R3, RZ, RZ ;  /* 0x000000ff03037210 */ /* 0x000fce0007ffe1ff */
.L_x_24:
[----:B0-----:R-:W-:-:S06]  /*15a0*/  IMAD.WIDE.U32 R4, R9, 0x4, R6 ;  /* 0x0000000409047825 */ /* 0x001fcc00078e0006 */
[----:B------:R-:W2:Y:S01]  /*15b0*/  LDG.E.CONSTANT R5, desc[UR6][R4.64] ;  /* 0x0000000604057981 */ /* 0x000ea2000c1e9900 */
[----:B------:R-:W-:Y:S02]  /*15c0*/  IADD3 R3, PT, PT, R3, 0x1, RZ ;  /* 0x0000000103037810 */ /* 0x000fe40007ffe0ff */
[----:B------:R-:W-:Y:S02]  /*15d0*/  IADD3 R10, PT, PT, R10, 0x200, RZ ;  /* 0x000002000a0a7810 */ /* 0x000fe40007ffe0ff */
[----:B------:R-:W-:Y:S02]  /*15e0*/  ISETP.NE.AND P0, PT, R3, RZ, PT ;  /* 0x000000ff0300720c */ /* 0x000fe40003f05270 */
[----:B------:R-:W-:Y:S01]  /*15f0*/  IADD3 R9, PT, PT, R9, 0x200, RZ ;  /* 0x0000020009097810 */ /* 0x000fe20007ffe0ff */
[----:B--2---:R-:W-:-:S10]  /*1600*/  FADD R2, R5, R2 ;  /* 0x0000000205027221 */ /* 0x004fd40000000000 */
[----:B------:R-:W-:Y:S05]  /*1610*/  @P0 BRA `(.L_x_24) ;  /* 0xfffffffc00e00947 */ /* 0x000fea000383ffff */
.L_x_23:
[----:B------:R-:W-:Y:S05]  /*1620*/  BSYNC.RECONVERGENT B2 ;  /* 0x0000000000027941 */ /* 0x000fea0003800200 */
.L_x_22:
[----:B------:R-:W-:Y:S05]  /*1630*/  @!P1 BRA `(.L_x_21) ;  /* 0x0000000400a89947 */ /* 0x000fea0003800000 */
[----:B------:R-:W0:Y:S01]  /*1640*/  LDCU.64 UR4, c[0x0][0x380] ;  /* 0x00007000ff0477ac */ /* 0x000e220008000a00 */
[----:B------:R-:W-:Y:S01]  /*1650*/  IADD3 R5, PT, PT, R11, -R10, RZ ;  /* 0x8000000a0b057210 */ /* 0x000fe20007ffe0ff */
[----:B------:R-:W-:Y:S01]  /*1660*/  BSSY.RECONVERGENT B2, `(.L_x_25) ;  /* 0x000003b000027945 */ /* 0x000fe20003800200 */
[----:B------:R-:W-:Y:S02]  /*1670*/  IADD3 R3, P0, PT, R10, R20, RZ ;  /* 0x000000140a037210 */ /* 0x000fe40007f1e0ff */
[----:B------:R-:W-:Y:S02]  /*1680*/  ISETP.GT.AND P1, PT, R5, 0x1800, PT ;  /* 0x000018000500780c */ /* 0x000fe40003f24270 */
[----:B------:R-:W-:Y:S02]  /*1690*/  IADD3.X R6, PT, PT, RZ, RZ, RZ, P0, !PT ;  /* 0x000000ffff067210 */ /* 0x000fe400007fe4ff */
[----:B0-----:R-:W-:-:S04]  /*16a0*/  LEA R4, P0, R3, UR4, 0x2 ;  /* 0x0000000403047c11 */ /* 0x001fc8000f8010ff */
[----:B------:R-:W-:Y:S02]  /*16b0*/  LEA.HI.X R3, R3, UR5, R6, 0x2, P0 ;  /* 0x0000000503037c11 */ /* 0x000fe400080f1406 */
[----:B------:R-:W-:-:S04]  /*16c0*/  IADD3 R4, P0, PT, R4, 0x1000, RZ ;  /* 0x0000100004047810 */ /* 0x000fc80007f1e0ff */
[----:B------:R-:W-:Y:S02]  /*16d0*/  IADD3.X R5, PT, PT, RZ, R3, RZ, P0, !PT ;  /* 0x00000003ff057210 */ /* 0x000fe400007fe4ff */
[----:B------:R-:W-:Y:S02]  /*16e0*/  PLOP3.LUT P0, PT, PT, PT, PT, 0x80, 0x8 ;  /* 0x000000000008781c */ /* 0x000fe40003f0f070 */
[----:B------:R-:W-:Y:S01]  /*16f0*/  IADD3 R3, PT, PT, R10, R20, RZ ;  /* 0x000000140a037210 */ /* 0x000fe20007ffe0ff */
[----:B------:R-:W-:Y:S10]  /*1700*/  @!P1 BRA `(.L_x_26) ;  /* 0x0000000000c09947 */ /* 0x000ff40003800000 */
[----:B------:R-:W-:Y:S02]  /*1710*/  PLOP3.LUT P0, PT, PT, PT, PT, 0x8, 0x80 ;  /* 0x000000000080781c */ /* 0x000fe40003f0e170 */
[----:B------:R-:W-:-:S11]  /*1720*/  IADD3 R13, PT, PT, R11, -0x1800, RZ ;  /* 0xffffe8000b0d7810 */ /* 0x000fd60007ffe0ff */
.L_x_27:
[----:B------:R-:W0:Y:S01]  /*1730*/  LDC.64 R6, c[0x0][0x380] ;  /* 0x0000e000ff067b82 */ /* 0x000e220000000a00 */
[----:B------:R-:W2:Y:S01]  /*1740*/  LDG.E.CONSTANT R12, desc[UR6][R4.64+-0x800] ;  /* 0xfff80006040c7981 */ /* 0x000ea2000c1e9900 */
[----:B------:R-:W-:-:S03]  /*1750*/  IADD3 R25, PT, PT, R3, 0x800, RZ ;  /* 0x0000080003197810 */ /* 0x000fc60007ffe0ff */
[----:B------:R-:W3:Y:S04]  /*1760*/  LDG.E.CONSTANT R20, desc[UR6][R4.64] ;  /* 0x0000000604147981 */ /* 0x000ee8000c1e9900 */
[----:B------:R-:W4:Y:S01]  /*1770*/  LDG.E.CONSTANT R19, desc[UR6][R4.64+0x800] ;  /* 0x0008000604137981 */ /* 0x000f22000c1e9900 */
[----:B------:R-:W-:-:S03]  /*1780*/  IADD3 R9, PT, PT, R3, 0x1000, RZ ;  /* 0x0000100003097810 */ /* 0x000fc60007ffe0ff */
[----:B------:R-:W5:Y:S04]  /*1790*/  LDG.E.CONSTANT R17, desc[UR6][R4.64+0x1800] ;  /* 0x0018000604117981 */ /* 0x000f68000c1e9900 */
[----:B------:R-:W5:Y:S01]  /*17a0*/  LDG.E.CONSTANT R16, desc[UR6][R4.64+0x2000] ;  /* 0x0020000604107981 */ /* 0x000f62000c1e9900 */
[----:B------:R-:W-:-:S03]  /*17b0*/  IADD3 R23, PT, PT, R3, 0x1800, RZ ;  /* 0x0000180003177810 */ /* 0x000fc60007ffe0ff */
[----:B------:R-:W5:Y:S01]  /*17c0*/  LDG.E.CONSTANT R22, desc[UR6][R4.64+0x3800] ;  /* 0x0038000604167981 */ /* 0x000f62000c1e9900 */
[----:B0-----:R-:W-:-:S03]  /*17d0*/  IMAD.WIDE.U32 R14, R3, 0x4, R6 ;  /* 0x00000004030e7825 */ /* 0x001fc600078e0006 */
[----:B------:R-:W5:Y:S04]  /*17e0*/  LDG.E.CONSTANT R21, desc[UR6][R4.64+0x4000] ;  /* 0x0040000604157981 */ /* 0x000f68000c1e9900 */
[----:B------:R-:W5:Y:S04]  /*17f0*/  LDG.E.CONSTANT R26, desc[UR6][R4.64+0x6000] ;  /* 0x00600006041a7981 */ /* 0x000f68000c1e9900 */
[----:B------:R-:W2:Y:S01]  /*1800*/  LDG.E.CONSTANT R15, desc[UR6][R14.64] ;  /* 0x000000060e0f7981 */ /* 0x000ea2000c1e9900 */
[----:B------:R-:W-:-:S05]  /*1810*/  IMAD.WIDE.U32 R24, R25, 0x4, R6 ;  /* 0x0000000419187825 */ /* 0x000fca00078e0006 */
[----:B------:R-:W5:Y:S01]  /*1820*/  LDG.E.CONSTANT R18, desc[UR6][R24.64] ;  /* 0x0000000618127981 */ /* 0x000f62000c1e9900 */
[----:B------:R-:W-:-:S03]  /*1830*/  IMAD.WIDE.U32 R8, R9, 0x4, R6 ;  /* 0x0000000409087825 */ /* 0x000fc600078e0006 */
[----:B------:R-:W5:Y:S04]  /*1840*/  LDG.E.CONSTANT R14, desc[UR6][R4.64+0x2800] ;  /* 0x00280006040e7981 */ /* 0x000f68000c1e9900 */
[----:B------:R-:W5:Y:S01]  /*1850*/  LDG.E.CONSTANT R8, desc[UR6][R8.64] ;  /* 0x0000000608087981 */ /* 0x000f62000c1e9900 */
[----:B------:R-:W-:-:S03]  /*1860*/  IMAD.WIDE.U32 R6, R23, 0x4, R6 ;  /* 0x0000000417067825 */ /* 0x000fc600078e0006 */
[----:B------:R-:W5:Y:S04]  /*1870*/  LDG.E.CONSTANT R23, desc[UR6][R4.64+0x4800] ;  /* 0x0048000604177981 */ /* 0x000f68000c1e9900 */
[----:B------:R-:W5:Y:S04]  /*1880*/  LDG.E.CONSTANT R6, desc[UR6][R6.64] ;  /* 0x0000000606067981 */ /* 0x000f68000c1e9900 */
[----:B------:R-:W5:Y:S04]  /*1890*/  LDG.E.CONSTANT R24, desc[UR6][R4.64+0x5800] ;  /* 0x0058000604187981 */ /* 0x000f68000c1e9900 */
[----:B------:R0:W5:Y:S01]  /*18a0*/  LDG.E.CONSTANT R25, desc[UR6][R4.64+0x6800] ;  /* 0x0068000604197981 */ /* 0x000162000c1e9900 */
[----:B------:R-:W-:-:S04]  /*18b0*/  IADD3 R10, PT, PT, R10, 0x2000, RZ ;  /* 0x000020000a0a7810 */ /* 0x000fc80007ffe0ff */
[----:B------:R-:W-:Y:S02]  /*18c0*/  ISETP.GE.AND P1, PT, R10, R13, PT ;  /* 0x0000000d0a00720c */ /* 0x000fe40003f26270 */
[----:B0-----:R-:W-:Y:S02]  /*18d0*/  IADD3 R4, P2, PT, R4, 0x8000, RZ ;  /* 0x0000800004047810 */ /* 0x001fe40007f5e0ff */
[----:B------:R-:W-:Y:S02]  /*18e0*/  IADD3 R3, PT, PT, R3, 0x2000, RZ ;  /* 0x0000200003037810 */ /* 0x000fe40007ffe0ff */
[----:B------:R-:W-:Y:S01]  /*18f0*/  IADD3.X R5, PT, PT, RZ, R5, RZ, P2, !PT ;  /* 0x00000005ff057210 */ /* 0x000fe200017fe4ff */
[----:B--2---:R-:W-:-:S04]  /*1900*/  FADD R15, R15, R2 ;  /* 0x000000020f0f7221 */ /* 0x004fc80000000000 */
[----:B------:R-:W-:-:S04]  /*1910*/  FADD R15, R15, R12 ;  /* 0x0000000c0f0f7221 */ /* 0x000fc80000000000 */
[----:B---3--:R-:W-:-:S04]  /*1920*/  FADD R20, R15, R20 ;  /* 0x000000140f147221 */ /* 0x008fc80000000000 */
[----:B----4-:R-:W-:-:S04]  /*1930*/  FADD R19, R20, R19 ;  /* 0x0000001314137221 */ /* 0x010fc80000000000 */
[----:B-----5:R-:W-:-:S04]  /*1940*/  FADD R18, R19, R18 ;  /* 0x0000001213127221 */ /* 0x020fc80000000000 */
        /* <DEDUP_REMOVED lines=12> */
.L_x_26:
[----:B------:R-:W-:Y:S05]  /*1a10*/  BSYNC.RECONVERGENT B2 ;  /* 0x0000000000027941 */ /* 0x000fea0003800200 */
.L_x_25:
[----:B------:R-:W-:Y:S01]  /*1a20*/  IADD3 R6, PT, PT, R11, -R10, RZ ;  /* 0x8000000a0b067210 */ /* 0x000fe20007ffe0ff */
[----:B------:R-:W-:Y:S03]  /*1a30*/  BSSY.RECONVERGENT B2, `(.L_x_28) ;  /* 0x000001e000027945 */ /* 0x000fe60003800200 */
[----:B------:R-:W-:-:S13]  /*1a40*/  ISETP.GT.AND P1, PT, R6, 0x800, PT ;  /* 0x000008000600780c */ /* 0x000fda0003f24270 */
[----:B------:R-:W-:Y:S05]  /*1a50*/  @!P1 BRA `(.L_x_29) ;  /* 0x00000000006c9947 */ /* 0x000fea0003800000 */
[----:B------:R-:W0:Y:S01]  /*1a60*/  LDC.64 R8, c[0x0][0x380] ;  /* 0x0000e000ff087b82 */ /* 0x000e220000000a00 */
[----:B------:R-:W2:Y:S01]  /*1a70*/  LDG.E.CONSTANT R13, desc[UR6][R4.64+-0x800] ;  /* 0xfff80006040d7981 */ /* 0x000ea2000c1e9900 */
[----:B------:R-:W-:-:S03]  /*1a80*/  IADD3 R17, PT, PT, R3, 0x800, RZ ;  /* 0x0000080003117810 */ /* 0x000fc60007ffe0ff */
[----:B------:R-:W3:Y:S04]  /*1a90*/  LDG.E.CONSTANT R15, desc[UR6][R4.64] ;  /* 0x00000006040f7981 */ /* 0x000ee8000c1e9900 */
[----:B------:R-:W4:Y:S04]  /*1aa0*/  LDG.E.CONSTANT R19, desc[UR6][R4.64+0x1800] ;  /* 0x0018000604137981 */ /* 0x000f28000c1e9900 */
[----:B------:R-:W5:Y:S04]  /*1ab0*/  LDG.E.CONSTANT R21, desc[UR6][R4.64+0x2000] ;  /* 0x0020000604157981 */ /* 0x000f68000c1e9900 */
[----:B------:R-:W5:Y:S01]  /*1ac0*/  LDG.E.CONSTANT R23, desc[UR6][R4.64+0x2800] ;  /* 0x0028000604177981 */ /* 0x000f62000c1e9900 */
[----:B0-----:R-:W-:-:S06]  /*1ad0*/  IMAD.WIDE.U32 R6, R3, 0x4, R8 ;  /* 0x0000000403067825 */ /* 0x001fcc00078e0008 */
[----:B------:R0:W2:Y:S01]  /*1ae0*/  LDG.E.CONSTANT R7, desc[UR6][R6.64] ;  /* 0x0000000606077981 */ /* 0x0000a2000c1e9900 */
[----:B------:R-:W-:-:S03]  /*1af0*/  IMAD.WIDE.U32 R8, R17, 0x4, R8 ;  /* 0x0000000411087825 */ /* 0x000fc600078e0008 */
[----:B------:R1:W4:Y:S04]  /*1b00*/  LDG.E.CONSTANT R17, desc[UR6][R4.64+0x800] ;  /* 0x0008000604117981 */ /* 0x000328000c1e9900 */
[----:B------:R-:W5:Y:S01]  /*1b10*/  LDG.E.CONSTANT R9, desc[UR6][R8.64] ;  /* 0x0000000608097981 */ /* 0x000f62000c1e9900 */
[----:B0-----:R-:W-:Y:S02]  /*1b20*/  IADD3 R6, P1, PT, R4, 0x4000, RZ ;  /* 0x0000400004067810 */ /* 0x001fe40007f3e0ff */
[----:B------:R-:W-:Y:S02]  /*1b30*/  PLOP3.LUT P0, PT, PT, PT, PT, 0x8, 0x80 ;  /* 0x000000000080781c */ /* 0x000fe40003f0e170 */
[----:B------:R-:W-:Y:S02]  /*1b40*/  IADD3 R10, PT, PT, R10, 0x1000, RZ ;  /* 0x000010000a0a7810 */ /* 0x000fe40007ffe0ff */
[----:B------:R-:W-:-:S02]  /*1b50*/  IADD3 R3, PT, PT, R3, 0x1000, RZ ;  /* 0x0000100003037810 */ /* 0x000fc40007ffe0ff */
[----:B-1----:R-:W-:Y:S01]  /*1b60*/  MOV R4, R6 ;  /* 0x0000000600047202 */ /* 0x002fe20000000f00 */
[----:B--2---:R-:W-:-:S04]  /*1b70*/  FADD R2, R2, R7 ;  /* 0x0000000702027221 */ /* 0x004fc80000000000 */
[----:B------:R-:W-:-:S04]  /*1b80*/  FADD R2, R2, R13 ;  /* 0x0000000d02027221 */ /* 0x000fc80000000000 */
[----:B---3--:R-:W-:-:S04]  /*1b90*/  FADD R2, R2, R15 ;  /* 0x0000000f02027221 */ /* 0x008fc80000000000 */
[----:B----4-:R-:W-:-:S04]  /*1ba0*/  FADD R2, R2, R17 ;  /* 0x0000001102027221 */ /* 0x010fc80000000000 */
[----:B-----5:R-:W-:-:S04]  /*1bb0*/  FADD R2, R2, R9 ;  /* 0x0000000902027221 */ /* 0x020fc80000000000 */
[----:B------:R-:W-:Y:S01]  /*1bc0*/  FADD R2, R2, R19 ;  /* 0x0000001302027221 */ /* 0x000fe20000000000 */
[----:B------:R-:W-:-:S03]  /*1bd0*/  IADD3.X R7, PT, PT, RZ, R5, RZ, P1, !PT ;  /* 0x00000005ff077210 */ /* 0x000fc60000ffe4ff */
[----:B------:R-:W-:Y:S01]  /*1be0*/  FADD R2, R2, R21 ;  /* 0x0000001502027221 */ /* 0x000fe20000000000 */
[----:B------:R-:W-:-:S03]  /*1bf0*/  MOV R5, R7 ;  /* 0x0000000700057202 */ /* 0x000fc60000000f00 */
[----:B------:R-:W-:-:S07]  /*1c00*/  FADD R2, R2, R23 ;  /* 0x0000001702027221 */ /* 0x000fce0000000000 */
.L_x_29:
[----:B------:R-:W-:Y:S05]  /*1c10*/  BSYNC.RECONVERGENT B2 ;  /* 0x0000000000027941 */ /* 0x000fea0003800200 */
.L_x_28:
[----:B------:R-:W-:-:S13]  /*1c20*/  ISETP.LT.OR P0, PT, R10, R11, P0 ;  /* 0x0000000b0a00720c */ /* 0x000fda0000701670 */
[----:B------:R-:W-:Y:S05]  /*1c30*/  @!P0 BRA `(.L_x_21) ;  /* 0x0000000000288947 */ /* 0x000fea0003800000 */
[----:B------:R-:W0:Y:S01]  /*1c40*/  LDC.64 R6, c[0x0][0x380] ;  /* 0x0000e000ff067b82 */ /* 0x000e220000000a00 */
[----:B------:R-:W2:Y:S04]  /*1c50*/  LDG.E.CONSTANT R9, desc[UR6][R4.64] ;  /* 0x0000000604097981 */ /* 0x000ea8000c1e9900 */
[----:B------:R-:W3:Y:S01]  /*1c60*/  LDG.E.CONSTANT R11, desc[UR6][R4.64+0x800] ;  /* 0x00080006040b7981 */ /* 0x000ee2000c1e9900 */
[----:B0-----:R-:W-:-:S03]  /*1c70*/  IMAD.WIDE.U32 R6, R3, 0x4, R6 ;  /* 0x0000000403067825 */ /* 0x001fc600078e0006 */
[----:B------:R-:W4:Y:S04]  /*1c80*/  LDG.E.CONSTANT R3, desc[UR6][R4.64+-0x800] ;  /* 0xfff8000604037981 */ /* 0x000f28000c1e9900 */
[----:B------:R-:W5:Y:S02]  /*1c90*/  LDG.E.CONSTANT R7, desc[UR6][R6.64] ;  /* 0x0000000606077981 */ /* 0x000f64000c1e9900 */
[----:B-----5:R-:W-:-:S04]  /*1ca0*/  FADD R2, R2, R7 ;  /* 0x0000000702027221 */ /* 0x020fc80000000000 */
[----:B----4-:R-:W-:-:S04]  /*1cb0*/  FADD R2, R2, R3 ;  /* 0x0000000302027221 */ /* 0x010fc80000000000 */
[----:B--2---:R-:W-:-:S04]  /*1cc0*/  FADD R2, R2, R9 ;  /* 0x0000000902027221 */ /* 0x004fc80000000000 */
[----:B---3--:R-:W-:-:S07]  /*1cd0*/  FADD R2, R2, R11 ;  /* 0x0000000b02027221 */ /* 0x008fce0000000000 */
.L_x_21:
[----:B------:R-:W-:Y:S05]  /*1ce0*/  BSYNC.RECONVERGENT B1 ;  /* 0x0000000000017941 */ /* 0x000fea0003800200 */
.L_x_19:
[----:B------:R-:W0:Y:S01]  /*1cf0*/  SHFL.DOWN P0, R3, R2, 0x1, 0x1f ;  /* 0x08201f0002037f89 */ /* 0x000e220000000000 */
[----:B------:R-:W1:Y:S01]  /*1d00*/  S2R R7, SR_LANEID ;  /* 0x0000000000077919 */ /* 0x000e620000000000 */
[----:B0-----:R-:W-:-:S05]  /*1d10*/  @P0 FADD R3, R3, R2 ;  /* 0x0000000203030221 */ /* 0x001fca0000000000 */
[----:B------:R-:W0:Y:S01]  /*1d20*/  SHFL.DOWN P0, R4, R3, 0x2, 0x1f ;  /* 0x08401f0003047f89 */ /* 0x000e220000000000 */
[----:B-1----:R-:W-:-:S13]  /*1d30*/  ISETP.NE.AND P1, PT, R7, RZ, PT ;  /* 0x000000ff0700720c */ /* 0x002fda0003f25270 */
        /* <DEDUP_REMOVED lines=17> */
[----:B------:R-:W0:Y:S01]  /*1e50*/  S2UR UR5, SR_CgaCtaId ;  /* 0x00000000000579c3 */ /* 0x000e220000008800 */
[----:B------:R-:W-:Y:S02]  /*1e60*/  UMOV UR4, 0x400 ;  /* 0x0000040000047882 */ /* 0x000fe40000000000 */
[----:B0-----:R-:W-:-:S09]  /*1e70*/  ULEA UR4, UR5, UR4, 0x18 ;  /* 0x0000000405047291 */ /* 0x001fd2000f8ec0ff */
[----:B------:R-:W0:Y:S04]  /*1e80*/  LDS.128 R4, [UR4+0x10] ;  /* 0x00001004ff047984 */ /* 0x000e280008000c00 */
[----:B------:R-:W1:Y:S04]  /*1e90*/  LDS.128 R12, [UR4+0x20] ;  /* 0x00002004ff0c7984 */ /* 0x000e680008000c00 */
[----:B------:R-:W2:Y:S04]  /*1ea0*/  LDS.128 R8, [UR4+0x30] ;  /* 0x00003004ff087984 */ /* 0x000ea80008000c00 */
[----:B------:R-:W4:Y:S01]  /*1eb0*/  LDS.128 R16, [UR4+0x40] ;  /* 0x00004004ff107984 */ /* 0x000f220008000c00 */
[----:B0-----:R-:W-:-:S04]  /*1ec0*/  FADD R5, R2, R5 ;  /* 0x0000000502057221 */ /* 0x001fc80000000000 */
[----:B------:R-:W-:-:S04]  /*1ed0*/  FADD R6, R5, R6 ;  /* 0x0000000605067221 */ /* 0x000fc80000000000 */
[----:B------:R-:W-:-:S04]  /*1ee0*/  FADD R7, R6, R7 ;  /* 0x0000000706077221 */ /* 0x000fc80000000000 */
[----:B-1----:R-:W-:-:S04]  /*1ef0*/  FADD R12, R7, R12 ;  /* 0x0000000c070c7221 */ /* 0x002fc80000000000 */
[----:B------:R-:W-:-:S04]  /*1f00*/  FADD R13, R12, R13 ;  /* 0x0000000d0c0d7221 */ /* 0x000fc80000000000 */
[----:B------:R-:W-:-:S04]  /*1f10*/  FADD R14, R13, R14 ;  /* 0x0000000e0d0e7221 */ /* 0x000fc80000000000 */
[----:B------:R-:W-:-:S04]  /*1f20*/  FADD R15, R14, R15 ;  /* 0x0000000f0e0f7221 */ /* 0x000fc80000000000 */
[----:B--2---:R-:W-:-:S04]  /*1f30*/  FADD R8, R15, R8 ;  /* 0x000000080f087221 */ /* 0x004fc80000000000 */
[----:B------:R-:W-:-:S04]  /*1f40*/  FADD R9, R8, R9 ;  /* 0x0000000908097221 */ /* 0x000fc80000000000 */
[----:B------:R-:W-:-:S04]  /*1f50*/  FADD R10, R9, R10 ;  /* 0x0000000a090a7221 */ /* 0x000fc80000000000 */
[----:B------:R-:W-:-:S04]  /*1f60*/  FADD R11, R10, R11 ;  /* 0x0000000b0a0b7221 */ /* 0x000fc80000000000 */
[----:B----4-:R-:W-:-:S04]  /*1f70*/  FADD R16, R11, R16 ;  /* 0x000000100b107221 */ /* 0x010fc80000000000 */
[----:B------:R-:W-:-:S04]  /*1f80*/  FADD R17, R16, R17 ;  /* 0x0000001110117221 */ /* 0x000fc80000000000 */
[----:B------:R-:W-:-:S04]  /*1f90*/  FADD R18, R17, R18 ;  /* 0x0000001211127221 */ /* 0x000fc80000000000 */
[----:B---3--:R-:W-:Y:S01]  /*1fa0*/  FADD R2, R18, R19 ;  /* 0x0000001312027221 */ /* 0x008fe20000000000 */
[----:B------:R-:W-:Y:S06]  /*1fb0*/  BRA `(.L_x_17) ;  /* 0x0000001c00e47947 */ /* 0x000fec0003800000 */
.L_x_2:
        /* <DEDUP_REMOVED lines=12> */
.L_x_32:
[----:B------:R-:W-:Y:S05]  /*2080*/  BSYNC.RECONVERGENT B1 ;  /* 0x0000000000017941 */ /* 0x000fea0003800200 */
.L_x_31:
        /* <DEDUP_REMOVED lines=16> */
.L_x_37:
        /* <DEDUP_REMOVED lines=9> */
.L_x_36:
[----:B------:R-:W-:Y:S05]  /*2220*/  BSYNC.RECONVERGENT B2 ;  /* 0x0000000000027941 */ /* 0x000fea0003800200 */
.L_x_35:
        /* <DEDUP_REMOVED lines=8> */
.L_x_40:
        /* <DEDUP_REMOVED lines=43> */
.L_x_39:
[----:B------:R-:W-:Y:S05]  /*2560*/  BSYNC.RECONVERGENT B2 ;  /* 0x0000000000027941 */ /* 0x000fea0003800200 */
.L_x_38:
        /* <DEDUP_REMOVED lines=26> */
.L_x_42:
[----:B------:R-:W-:Y:S05]  /*2710*/  BSYNC.RECONVERGENT B2 ;  /* 0x0000000000027941 */ /* 0x000fea0003800200 */
.L_x_41:
        /* <DEDUP_REMOVED lines=12> */
.L_x_34:
[----:B------:R-:W-:Y:S05]  /*27e0*/  BSYNC.RECONVERGENT B1 ;  /* 0x0000000000017941 */ /* 0x000fea0003800200 */
.L_x_33:
        /* <DEDUP_REMOVED lines=29> */
[----:B------:R-:W3:Y:S04]  /*29c0*/  LDS.128 R8, [UR4+0x30] ;  /* 0x00003004ff087984 */ /* 0x000ee80008000c00 */
        /* <DEDUP_REMOVED lines=15> */
[----:B--2---:R-:W-:Y:S01]  /*2ac0*/  FADD R2, R18, R19 ;  /* 0x0000001312027221 */ /* 0x004fe20000000000 */
[----:B------:R-:W-:Y:S06]  /*2ad0*/  BRA `(.L_x_17) ;  /* 0x00000014001c7947 */ /* 0x000fec0003800000 */
.L_x_43:
        /* <DEDUP_REMOVED lines=36> */
[----:B-1----:R-:W1:Y:S04]  /*2d20*/  LDS.128 R4, [UR4+0x20] ;  /* 0x00002004ff047984 */ /* 0x002e680008000c00 */
[----:B------:R-:W2:Y:S04]  /*2d30*/  LDS.128 R8, [UR4+0x30] ;  /* 0x00003004ff087984 */ /* 0x000ea80008000c00 */
        /* <DEDUP_REMOVED lines=28> */
.L_x_30:
[----:B------:R-:W0:Y:S01]  /*2f00*/  S2R R0, SR_TID.X ;  /* 0x0000000000007919 */ /* 0x000e220000002100 */
[----:B------:R-:W0:Y:S02]  /*2f10*/  LDC.64 R4, c[0x0][0x380] ;  /* 0x0000e000ff047b82 */ /* 0x000e240000000a00 */
[----:B0-----:R-:W-:-:S05]  /*2f20*/  IMAD.WIDE.U32 R4, R0, 0x4, R4 ;  /* 0x0000000400047825 */ /* 0x001fca00078e0004 */
[----:B------:R-:W2:Y:S04]  /*2f30*/  LDG.E.CONSTANT R21, desc[UR6][R4.64] ;  /* 0x0000000604157981 */ /* 0x000ea8000c1e9900 */
[----:B------:R-:W2:Y:S04]  /*2f40*/  LDG.E.CONSTANT R2, desc[UR6][R4.64+0x800] ;  /* 0x0008000604027981 */ /* 0x000ea8000c1e9900 */
[----:B------:R-:W3:Y:S04]  /*2f50*/  LDG.E.CONSTANT R6, desc[UR6][R4.64+0x1000] ;  /* 0x0010000604067981 */ /* 0x000ee8000c1e9900 */
[----:B------:R-:W3:Y:S04]  /*2f60*/  LDG.E.CONSTANT R7, desc[UR6][R4.64+0x1800] ;  /* 0x0018000604077981 */ /* 0x000ee8000c1e9900 */
[----:B------:R-:W4:Y:S04]  /*2f70*/  LDG.E.CONSTANT R8, desc[UR6][R4.64+0x2000] ;  /* 0x0020000604087981 */ /* 0x000f28000c1e9900 */
[----:B------:R-:W4:Y:S04]  /*2f80*/  LDG.E.CONSTANT R9, desc[UR6][R4.64+0x2800] ;  /* 0x0028000604097981 */ /* 0x000f28000c1e9900 */
[----:B------:R-:W5:Y:S04]  /*2f90*/  LDG.E.CONSTANT R10, desc[UR6][R4.64+0x3000] ;  /* 0x00300006040a7981 */ /* 0x000f68000c1e9900 */
        /* <DEDUP_REMOVED lines=8> */
[----:B------:R-:W5:Y:S01]  /*3020*/  LDG.E.CONSTANT R19, desc[UR6][R4.64+0x7800] ;  /* 0x0078000604137981 */ /* 0x000f62000c1e9900 */
[----:B------:R-:W-:Y:S01]  /*3030*/  ISETP.GE.U32.AND P0, PT, R3, 0x4000, PT ;  /* 0x000040000300780c */ /* 0x000fe20003f06070 */
[----:B--2---:R-:W-:Y:S01]  /*3040*/  FADD R2, R21, R2 ;  /* 0x0000000215027221 */ /* 0x004fe20000000000 */
[----:B---3--:R-:W-:-:S04]  /*3050*/  FADD R7, R6, R7 ;  /* 0x0000000706077221 */ /* 0x008fc80000000000 */
[----:B------:R-:W-:Y:S01]  /*3060*/  FADD R2, R2, R7 ;  /* 0x0000000702027221 */ /* 0x000fe20000000000 */
[----:B----4-:R-:W-:Y:S01]  /*3070*/  FADD R8, R8, R9 ;  /* 0x0000000908087221 */ /* 0x010fe20000000000 */
[----:B-----5:R-:W-:-:S04]  /*3080*/  FADD R11, R10, R11 ;  /* 0x0000000b0a0b7221 */ /* 0x020fc80000000000 */
[----:B------:R-:W-:Y:S01]  /*3090*/  FADD R11, R8, R11 ;  /* 0x0000000b080b7221 */ /* 0x000fe20000000000 */
[----:B------:R-:W-:-:S03]  /*30a0*/  FADD R12, R12, R13 ;  /* 0x0000000d0c0c7221 */ /* 0x000fc60000000000 */
[----:B------:R-:W-:Y:S01]  /*30b0*/  FADD R2, R2, R11 ;  /* 0x0000000b02027221 */ /* 0x000fe20000000000 */
[----:B------:R-:W-:Y:S02]  /*30c0*/  HFMA2 R11, -RZ, RZ, 0, 0.0078125 ;  /* 0x00002000ff0b7431 */ /* 0x000fe400000001ff */
[----:B------:R-:W-:-:S04]  /*30d0*/  FADD R15, R14, R15 ;  /* 0x0000000f0e0f7221 */ /* 0x000fc80000000000 */
        /* <DEDUP_REMOVED lines=10> */
.L_x_46:
[----:B------:R-:W-:-:S05]  /*3180*/  IMAD.WIDE R2, R11, 0x4, R4 ;  /* 0x000000040b027825 */ /* 0x000fca00078e0204 */
        /* <DEDUP_REMOVED lines=15> */
[----:B------:R0:W5:Y:S02]  /*3280*/  LDG.E.CONSTANT R18, desc[UR6][R2.64+0x7800] ;  /* 0x0078000602127981 */ /* 0x000164000c1e9900 */
[----:B0-----:R-:W-:-:S04]  /*3290*/  MOV R3, R7 ;  /* 0x0000000700037202 */ /* 0x001fc80000000f00 */
[----:B------:R-:W-:-:S04]  /*32a0*/  IADD3 R2, PT, PT, -R11, R3, RZ ;  /* 0x000000030b027210 */ /* 0x000fc80007ffe1ff */
[----:B------:R-:W-:Y:S01]  /*32b0*/  ISETP.GE.AND P0, PT, R2, 0x2000, PT ;  /* 0x000020000200780c */ /* 0x000fe20003f06270 */
        /* <DEDUP_REMOVED lines=8> */
[----:B------:R-:W-:-:S04]  /*3340*/  FADD R15, R15, R10 ;  /* 0x0000000a0f0f7221 */ /* 0x000fc80000000000 */
[----:B------:R-:W-:Y:S01]  /*3350*/  FADD R15, R16, R15 ;  /* 0x0000000f100f7221 */ /* 0x000fe20000000000 */
[----:B------:R-:W-:Y:S01]  /*3360*/  FADD R9, R14, R9 ;  /* 0x000000090e097221 */ /* 0x000fe20000000000 */
[----:B------:R-:W-:-:S04]  /*3370*/  FADD R12, R13, R12 ;  /* 0x0000000c0d0c7221 */ /* 0x000fc80000000000 */
[----:B------:R-:W-:-:S04]  /*3380*/  FADD R12, R9, R12 ;  /* 0x0000000c090c7221 */ /* 0x000fc80000000000 */
[----:B------:R-:W-:-:S04]  /*3390*/  FADD R15, R15, R12 ;  /* 0x0000000c0f0f7221 */ /* 0x000fc80000000000 */
[----:B------:R-:W-:-:S04]  /*33a0*/  FADD R15, R8, R15 ;  /* 0x0000000f080f7221 */ /* 0x000fc80000000000 */
[----:B------:R-:W-:Y:S01]  /*33b0*/  FADD R8, R18, R15 ;  /* 0x0000000f12087221 */ /* 0x000fe20000000000 */
[----:B------:R-:W-:Y:S06]  /*33c0*/  @!P0 BRA `(.L_x_45) ;  /* 0x0000000800308947 */ /* 0x000fec0003800000 */
[----:B------:R-:W-:-:S04]  /*33d0*/  IADD3 R11, PT, PT, R11, 0x2000, RZ ;  /* 0x000020000b0b7810 */ /* 0x000fc80007ffe0ff */
[----:B------:R-:W-:-:S13]  /*33e0*/  ISETP.GT.AND P0, PT, R11, R6, PT ;  /* 0x000000060b00720c */ /* 0x000fda0003f04270 */
[----:B------:R-:W-:Y:S05]  /*33f0*/  @!P0 BRA `(.L_x_46) ;  /* 0xfffffffc00608947 */ /* 0x000fea000383ffff */
.L_x_44:
        /* <DEDUP_REMOVED lines=20> */
.L_x_50:
        /* <DEDUP_REMOVED lines=8> */
.L_x_49:
[----:B------:R-:W-:Y:S05]  /*35c0*/  BSYNC.RECONVERGENT B2 ;  /* 0x0000000000027941 */ /* 0x000fea0003800200 */
.L_x_48:
[----:B------:R-:W-:Y:S05]  /*35d0*/  @!P1 BRA `(.L_x_47) ;  /* 0x0000000400a89947 */ /* 0x000fea0003800000 */
[----:B------:R-:W0:Y:S01]  /*35e0*/  LDCU.64 UR4, c[0x0][0x380] ;  /* 0x00007000ff0477ac */ /* 0x000e220008000a00 */
[----:B------:R-:W-:Y:S01]  /*35f0*/  IADD3 R5, PT, PT, R9, -R10, RZ ;  /* 0x8000000a09057210 */ /* 0x000fe20007ffe0ff */
[----:B------:R-:W-:Y:S01]  /*3600*/  BSSY.RECONVERGENT B2, `(.L_x_51) ;  /* 0x000003b000027945 */ /* 0x000fe20003800200 */
[CC--:B------:R-:W-:Y:S02]  /*3610*/  IADD3 R3, P0, PT, R10.reuse, R11.reuse, RZ ;  /* 0x0000000b0a037210 */ /* 0x0c0fe40007f1e0ff */
[----:B------:R-:W-:Y:S02]  /*3620*/  ISETP.GT.AND P1, PT, R5, 0x1800, PT ;  /* 0x000018000500780c */ /* 0x000fe40003f24270 */
[----:B------:R-:W-:Y:S02]  /*3630*/  IADD3.X R4, PT, PT, RZ, RZ, RZ, P0, !PT ;  /* 0x000000ffff047210 */ /* 0x000fe400007fe4ff */
[----:B------:R-:W-:Y:S02]  /*3640*/  IADD3 R11, PT, PT, R10, R11, RZ ;  /* 0x0000000b0a0b7210 */ /* 0x000fe40007ffe0ff */
[----:B0-----:R-:W-:-:S04]  /*3650*/  LEA R2, P0, R3, UR4, 0x2 ;  /* 0x0000000403027c11 */ /* 0x001fc8000f8010ff */
[----:B------:R-:W-:Y:S02]  /*3660*/  LEA.HI.X R3, R3, UR5, R4, 0x2, P0 ;  /* 0x0000000503037c11 */ /* 0x000fe400080f1404 */
[----:B------:R-:W-:-:S04]  /*3670*/  IADD3 R2, P0, PT, R2, 0x1000, RZ ;  /* 0x0000100002027810 */ /* 0x000fc80007f1e0ff */
[----:B------:R-:W-:Y:S02]  /*3680*/  IADD3.X R3, PT, PT, RZ, R3, RZ, P0, !PT ;  /* 0x00000003ff037210 */ /* 0x000fe400007fe4ff */
[----:B------:R-:W-:Y:S01]  /*3690*/  PLOP3.LUT P0, PT, PT, PT, PT, 0x80, 0x8 ;  /* 0x000000000008781c */ /* 0x000fe20003f0f070 */
[----:B------:R-:W-:-:S12]  /*36a0*/  @!P1 BRA `(.L_x_52) ;  /* 0x0000000000c09947 */ /* 0x000fd80003800000 */
[----:B------:R-:W-:Y:S02]  /*36b0*/  PLOP3.LUT P0, PT, PT, PT, PT, 0x8, 0x80 ;  /* 0x000000000080781c */ /* 0x000fe40003f0e170 */
[----:B------:R-:W-:-:S11]  /*36c0*/  IADD3 R13, PT, PT, R9, -0x1800, RZ ;  /* 0xffffe800090d7810 */ /* 0x000fd60007ffe0ff */
.L_x_53:
        /* <DEDUP_REMOVED lines=46> */
.L_x_52:
[----:B------:R-:W-:Y:S05]  /*39b0*/  BSYNC.RECONVERGENT B2 ;  /* 0x0000000000027941 */ /* 0x000fea0003800200 */
.L_x_51:
        /* <DEDUP_REMOVED lines=31> */
.L_x_55:
[----:B------:R-:W-:Y:S05]  /*3bb0*/  BSYNC.RECONVERGENT B2 ;  /* 0x0000000000027941 */ /* 0x000fea0003800200 */
.L_x_54:
[----:B------:R-:W-:-:S13]  /*3bc0*/  ISETP.LT.OR P0, PT, R10, R9, P0 ;  /* 0x000000090a00720c */ /* 0x000fda0000701670 */
[----:B------:R-:W-:Y:S05]  /*3bd0*/  @!P0 BRA `(.L_x_47) ;  /* 0x0000000000288947 */ /* 0x000fea0003800000 */
[----:B------:R-:W0:Y:S01]  /*3be0*/  LDC.64 R4, c[0x0][0x380] ;  /* 0x0000e000ff047b82 */ /* 0x000e220000000a00 */
[----:B------:R-:W2:Y:S04]  /*3bf0*/  LDG.E.CONSTANT R7, desc[UR6][R2.64+-0x800] ;  /* 0xfff8000602077981 */ /* 0x000ea8000c1e9900 */
[----:B------:R-:W3:Y:S04]  /*3c00*/  LDG.E.CONSTANT R6, desc[UR6][R2.64] ;  /* 0x0000000602067981 */ /* 0x000ee8000c1e9900 */
[----:B------:R-:W4:Y:S01]  /*3c10*/  LDG.E.CONSTANT R9, desc[UR6][R2.64+0x800] ;  /* 0x0008000602097981 */ /* 0x000f22000c1e9900 */
[----:B0-----:R-:W-:-:S06]  /*3c20*/  IMAD.WIDE.U32 R4, R11, 0x4, R4 ;  /* 0x000000040b047825 */ /* 0x001fcc00078e0004 */
[----:B------:R-:W5:Y:S02]  /*3c30*/  LDG.E.CONSTANT R5, desc[UR6][R4.64] ;  /* 0x0000000604057981 */ /* 0x000f64000c1e9900 */
[----:B-----5:R-:W-:-:S04]  /*3c40*/  FADD R8, R8, R5 ;  /* 0x0000000508087221 */ /* 0x020fc80000000000 */
[----:B--2---:R-:W-:-:S04]  /*3c50*/  FADD R7, R8, R7 ;  /* 0x0000000708077221 */ /* 0x004fc80000000000 */
[----:B---3--:R-:W-:-:S04]  /*3c60*/  FADD R6, R7, R6 ;  /* 0x0000000607067221 */ /* 0x008fc80000000000 */
[----:B----4-:R-:W-:-:S07]  /*3c70*/  FADD R8, R6, R9 ;  /* 0x0000000906087221 */ /* 0x010fce0000000000 */
.L_x_47:
[----:B------:R-:W-:Y:S05]  /*3c80*/  BSYNC.RECONVERGENT B1 ;  /* 0x0000000000017941 */ /* 0x000fea0003800200 */
.L_x_45:
        /* <DEDUP_REMOVED lines=43> */
[----:B0-----:R-:W-:-:S07]  /*3f40*/  FADD R2, R18, R19 ;  /* 0x0000001312027221 */ /* 0x001fce0000000000 */
.L_x_17:
[----:B------:R-:W-:Y:S05]  /*3f50*/  BSYNC.RECONVERGENT B0 ;  /* 0x0000000000007941 */ /* 0x000fea0003800200 */
.L_x_1:
[----:B------:R-:W-:Y:S05]  /*3f60*/  @P0 EXIT ;  /* 0x000000000000094d */ /* 0x000fea0003800000 */
[----:B-1----:R-:W1:Y:S01]  /*3f70*/  LDC.64 R4, c[0x0][0x388] ;  /* 0x0000e200ff047b82 */ /* 0x002e620000000a00 */
[----:B------:R-:W0:Y:S02]  /*3f80*/  LDCU UR4, c[0x0][0x398] ;  /* 0x00007300ff0477ac */ /* 0x000e240008000800 */
[----:B0-23--:R-:W-:-:S05]  /*3f90*/  FADD R3, R2, UR4 ;  /* 0x0000000402037e21 */ /* 0x00dfca0008000000 */
[----:B-1----:R-:W-:Y:S01]  /*3fa0*/  STG.E desc[UR6][R4.64], R3 ;  /* 0x0000000304007986 */ /* 0x002fe2000c101906 */
[----:B------:R-:W-:Y:S05]  /*3fb0*/  EXIT ;  /* 0x000000000000794d */ /* 0x000fea0003800000 */
.L_x_56:
[----:B------:R-:W-:-:S00]  /*3fc0*/  BRA `(.L_x_56) ;  /* 0xfffffffc00fc7947 */ /* 0x000fc0000383ffff */
[----:B------:R-:W-:-:S00]  /*3fd0*/  NOP ;  /* 0x0000000000007918 */ /* 0x000fc00000000000 */
        /* <DEDUP_REMOVED lines=10> */
.L_x_188:


//--------------------- .text._ZN3cub18CUB_300001_SM_10006detail6reduce18DeviceReduceKernelINS2_10policy_hubIfjN4cuda3std3__44plusIvEEE10Policy1000EPfjS9_fNS7_10__identityEEEvT0_PT3_T1_NS0_13GridEvenShareISH_EET2_T4_ --------------------------
	.section	.text._ZN3cub18CUB_300001_SM_10006detail6reduce18DeviceReduceKernelINS2_10policy_hubIfjN4cuda3std3__44plusIvEEE10Policy1000EPfjS9_fNS7_10__identityEEEvT0_PT3_T1_NS0_13GridEvenShareISH_EET2_T4_,"ax",@progbits
	.align	128
        .global         _ZN3cub18CUB_300001_SM_10006detail6reduce18DeviceReduceKernelINS2_10policy_hubIfjN4cuda3std3__44plusIvEEE10Policy1000EPfjS9_fNS7_10__identityEEEvT0_PT3_T1_NS0_13GridEvenShareISH_EET2_T4_
        .type           _ZN3cub18CUB_300001_SM_10006detail6reduce18DeviceReduceKernelINS2_10policy_hubIfjN4cuda3std3__44plusIvEEE10Policy1000EPfjS9_fNS7_10__identityEEEvT0_PT3_T1_NS0_13GridEvenShareISH_EET2_T4_,@function
        .size           _ZN3cub18CUB_300001_SM_10006detail6reduce18DeviceReduceKernelINS2_10policy_hubIfjN4cuda3std3__44plusIvEEE10Policy1000EPfjS9_fNS7_10__identityEEEvT0_PT3_T1_NS0_13GridEvenShareISH_EET2_T4_,(.L_x_189 - _ZN3cub18CUB_300001_SM_10006detail6reduce18DeviceReduceKernelINS2_10policy_hubIfjN4cuda3std3__44plusIvEEE10Policy1000EPfjS9_fNS7_10__identityEEEvT0_PT3_T1_NS0_13GridEvenShareISH_EET2_T4_)
        .other          _ZN3cub18CUB_300001_SM_10006detail6reduce18DeviceReduceKernelINS2_10policy_hubIfjN4cuda3std3__44plusIvEEE10Policy1000EPfjS9_fNS7_10__identityEEEvT0_PT3_T1_NS0_13GridEvenShareISH_EET2_T4_,@"STO_CUDA_ENTRY STV_DEFAULT"
_ZN3cub18CUB_300001_SM_10006detail6reduce18DeviceReduceKernelINS2_10policy_hubIfjN4cuda3std3__44plusIvEEE10Policy1000EPfjS9_fNS7_10__identityEEEvT0_PT3_T1_NS0_13GridEvenShareISH_EET2_T4_:
.text._ZN3cub18CUB_300001_SM_10006detail6reduce18DeviceReduceKernelINS2_10policy_hubIfjN4cuda3std3__44plusIvEEE10Policy1000EPfjS9_fNS7_10__identityEEEvT0_PT3_T1_NS0_13GridEvenShareISH_EET2_T4_:
[----:B------:R-:W-:Y:S01]  /*0000*/  LDC R1, c[0x0][0x37c] ;  /* 0x0000df00ff017b82 */ /* 0x000fe20000000800 */
[----:B------:R-:W0:Y:S01]  /*0010*/  S2R R0, SR_CTAID.X ;  /* 0x0000000000007919 */ /* 0x000e220000002500 */
[----:B------:R-:W1:Y:S01]  /*0020*/  LDCU UR4, c[0x0][0x380] ;  /* 0x00007000ff0477ac */ /* 0x000e620008000800 */
[----:B------:R-:W-:Y:S01]  /*0030*/  BSSY.RECONVERGENT B0, `(.L_x_57) ;  /* 0x00002e0000007945 */ /* 0x000fe20003800200 */
[----:B------:R-:W2:Y:S01]  /*0040*/  LDCU UR5, c[0x0][0x3ac] ;  /* 0x00007580ff0577ac */ /* 0x000ea20008000800 */
[----:B------:R-:W3:Y:S01]  /*0050*/  LDCU.64 UR8, c[0x0][0x358] ;  /* 0x00006b00ff0877ac */ /* 0x000ee20008000a00 */
[----:B-1----:R-:W-:Y:S02]  /*0060*/  ULOP3.LUT UP0, URZ, UR4, 0x7, URZ, 0xc0, !UPT ;  /* 0x0000000704ff7892 */ /* 0x002fe4000f80c0ff */
[----:B--2---:R-:W-:Y:S01]  /*0070*/  USHF.L.U32 UR5, UR5, 0xd, URZ ;  /* 0x0000000d05057899 */ /* 0x004fe200080006ff */
[----:B0-----:R-:W-:-:S06]  /*0080*/  SHF.L.U32 R19, R0, 0xd, RZ ;  /* 0x0000000d00137819 */ /* 0x001fcc00000006ff */
[----:B---3--:R-:W-:Y:S05]  /*0090*/  BRA.U UP0, `(.L_x_58) ;  /* 0x00000015008c7547 */ /* 0x008fea000b800000 */
[----:B------:R-:W0:Y:S02]  /*00a0*/  LDC R22, c[0x0][0x3a8] ;  /* 0x0000ea00ff167b82 */ /* 0x000e240000000800 */
[----:B0-----:R-:W-:-:S05]  /*00b0*/  IMAD R3, R0, -0x2000, R22 ;  /* 0xffffe00000037824 */ /* 0x001fca00078e0216 */
[----:B------:R-:W-:-:S13]  /*00c0*/  ISETP.GT.U32.AND P0, PT, R3, 0x1fff, PT ;  /* 0x00001fff0300780c */ /* 0x000fda0003f04070 */
[----:B------:R-:W-:Y:S05]  /*00d0*/  @P0 BRA `(.L_x_59) ;  /* 0x0000000800bc0947 */ /* 0x000fea0003800000 */
[----:B------:R-:W0:Y:S01]  /*00e0*/  S2R R4, SR_TID.X ;  /* 0x0000000000047919 */ /* 0x000e220000002100 */
[----:B------:R-:W-:Y:S01]  /*00f0*/  BSSY.RECONVERGENT B1, `(.L_x_60) ;  /* 0x000000a000017945 */ /* 0x000fe20003800200 */
[----:B------:R-:W-:Y:S01]  /*0100*/  HFMA2 R2, -RZ, RZ, 0, 0 ;  /* 0x00000000ff027431 */ /* 0x000fe200000001ff */
[----:B0-----:R-:W-:Y:S02]  /*0110*/  ISETP.GE.U32.AND P0, PT, R4, R3, PT ;  /* 0x000000030400720c */ /* 0x001fe40003f06070 */
[----:B------:R-:W-:-:S11]  /*0120*/  MOV R5, R4 ;  /* 0x0000000400057202 */ /* 0x000fd60000000f00 */
[----:B------:R-:W-:Y:S05]  /*0130*/  @P0 BRA `(.L_x_61) ;  /* 0x0000000000140947 */ /* 0x000fea0003800000 */
[----:B------:R-:W0:Y:S01]  /*0140*/  LDC.64 R6, c[0x0][0x380] ;  /* 0x0000e000ff067b82 */ /* 0x000e220000000a00 */
[----:B------:R-:W-:-:S05]  /*0150*/  LEA R5, R0, R4, 0xd ;  /* 0x0000000400057211 */ /* 0x000fca00078e68ff */
[----:B0-----:R-:W-:-:S05]  /*0160*/  IMAD.WIDE.U32 R6, R5, 0x4, R6 ;  /* 0x0000000405067825 */ /* 0x001fca00078e0006 */
[----:B------:R0:W5:Y:S01]  /*0170*/  LDG.E.CONSTANT R2, desc[UR8][R6.64] ;  /* 0x0000000806027981 */ /* 0x000162000c1e9900 */
[----:B------:R-:W-:-:S07]  /*0180*/  IADD3 R5, PT, PT, R4, 0x200, RZ ;  /* 0x0000020004057810 */ /* 0x000fce0007ffe0ff */
.L_x_61:
[----:B------:R-:W-:Y:S05]  /*0190*/  BSYNC.RECONVERGENT B1 ;  /* 0x0000000000017941 */ /* 0x000fea0003800200 */
.L_x_60:
[----:B------:R-:W-:Y:S01]  /*01a0*/  ISETP.GE.U32.AND P0, PT, R5, R3, PT ;  /* 0x000000030500720c */ /* 0x000fe20003f06070 */
[----:B------:R-:W-:-:S12]  /*01b0*/  BSSY.RECONVERGENT B1, `(.L_x_62) ;  /* 0x0000030000017945 */ /* 0x000fd80003800200 */
[----:B------:R-:W-:Y:S05]  /*01c0*/  @P0 BRA `(.L_x_63) ;  /* 0x0000000000b80947 */ /* 0x000fea0003800000 */
[----:B0-----:R-:W-:Y:S01]  /*01d0*/  LOP3.LUT R7, RZ, R5, RZ, 0x33, !PT ;  /* 0x00000005ff077212 */ /* 0x001fe200078e33ff */
[----:B------:R-:W-:Y:S03]  /*01e0*/  BSSY.RECONVERGENT B2, `(.L_x_64) ;  /* 0x0000014000027945 */ /* 0x000fe60003800200 */
[----:B------:R-:W-:-:S04]  /*01f0*/  IADD3 R7, PT, PT, R7, R22, RZ ;  /* 0x0000001607077210 */ /* 0x000fc80007ffe0ff */
[----:B------:R-:W-:Y:S01]  /*0200*/  LOP3.LUT R6, R7, 0x600, RZ, 0xc0, !PT ;  /* 0x0000060007067812 */ /* 0x000fe200078ec0ff */
[----:B------:R-:W-:-:S03]  /*0210*/  IMAD R8, R0, -0x2000, R7 ;  /* 0xffffe00000087824 */ /* 0x000fc600078e0207 */
[----:B------:R-:W-:Y:S02]  /*0220*/  ISETP.NE.AND P0, PT, R6, 0x600, PT ;  /* 0x000006000600780c */ /* 0x000fe40003f05270 */
[----:B------:R-:W-:-:S11]  /*0230*/  ISETP.GE.U32.AND P1, PT, R8, 0x600, PT ;  /* 0x000006000800780c */ /* 0x000fd60003f26070 */
[----:B------:R-:W-:Y:S05]  /*0240*/  @!P0 BRA `(.L_x_65) ;  /* 0x0000000000348947 */ /* 0x000fea0003800000 */
[----:B------:R-:W0:Y:S01]  /*0250*/  LDC.64 R8, c[0x0][0x380] ;  /* 0x0000e000ff087b82 */ /* 0x000e220000000a00 */
[----:B------:R-:W-:Y:S02]  /*0260*/  LEA.HI R6, R7, 0x1, RZ, 0x17 ;  /* 0x0000000107067811 */ /* 0x000fe400078fb8ff */
[----:B------:R-:W-:Y:S02]  /*0270*/  LEA R11, R0, R5, 0xd ;  /* 0x00000005000b7211 */ /* 0x000fe400078e68ff */
[----:B------:R-:W-:-:S04]  /*0280*/  LOP3.LUT R6, R6, 0x3, RZ, 0xc0, !PT ;  /* 0x0000000306067812 */ /* 0x000fc800078ec0ff */
[----:B------:R-:W-:-:S07]  /*0290*/  IADD3 R10, PT, PT, -R6, RZ, RZ ;  /* 0x000000ff060a7210 */ /* 0x000fce0007ffe1ff */
.L_x_66:
[----:B0-----:R-:W-:-:S06]  /*02a0*/  IMAD.WIDE.U32 R6, R11, 0x4, R8 ;  /* 0x000000040b067825 */ /* 0x001fcc00078e0008 */
[----:B------:R-:W2:Y:S01]  /*02b0*/  LDG.E.CONSTANT R7, desc[UR8][R6.64] ;  /* 0x0000000806077981 */ /* 0x000ea2000c1e9900 */
[----:B------:R-:W-:Y:S02]  /*02c0*/  IADD3 R10, PT, PT, R10, 0x1, RZ ;  /* 0x000000010a0a7810 */ /* 0x000fe40007ffe0ff */
[----:B------:R-:W-:Y:S02]  /*02d0*/  IADD3 R5, PT, PT, R5, 0x200, RZ ;  /* 0x0000020005057810 */ /* 0x000fe40007ffe0ff */
[----:B------:R-:W-:Y:S02]  /*02e0*/  ISETP.NE.AND P0, PT, R10, RZ, PT ;  /* 0x000000ff0a00720c */ /* 0x000fe40003f05270 */
[----:B------:R-:W-:Y:S01]  /*02f0*/  IADD3 R11, PT, PT, R11, 0x200, RZ ;  /* 0x000002000b0b7810 */ /* 0x000fe20007ffe0ff */
[----:B--2--5:R-:W-:-:S10]  /*0300*/  FADD R2, R7, R2 ;  /* 0x0000000207027221 */ /* 0x024fd40000000000 */
[----:B------:R-:W-:Y:S05]  /*0310*/  @P0 BRA `(.L_x_66) ;  /* 0xfffffffc00e00947 */ /* 0x000fea000383ffff */
.L_x_65:
[----:B------:R-:W-:Y:S05]  /*0320*/  BSYNC.RECONVERGENT B2 ;  /* 0x0000000000027941 */ /* 0x000fea0003800200 */
.L_x_64:
[----:B------:R-:W-:Y:S05]  /*0330*/  @!P1 BRA `(.L_x_63) ;  /* 0x00000000005c9947 */ /* 0x000fea0003800000 */
[----:B------:R-:W0:Y:S01]  /*0340*/  LDC.64 R6, c[0x0][0x380] ;  /* 0x0000e000ff067b82 */ /* 0x000e220000000a00 */
[----:B------:R-:W-:Y:S02]  /*0350*/  IADD3 R16, PT, PT, R5, 0x400, RZ ;  /* 0x0000040005107810 */ /* 0x000fe40007ffe0ff */
[----:B------:R-:W-:-:S07]  /*0360*/  LEA R5, R0, R5, 0xd ;  /* 0x0000000500057211 */ /* 0x000fce00078e68ff */
.L_x_67:
[C---:B------:R-:W-:Y:S01]  /*0370*/  IADD3 R11, PT, PT, R5.reuse, 0x200, RZ ;  /* 0x00000200050b7810 */ /* 0x040fe20007ffe0ff */
[C---:B0-----:R-:W-:Y:S01]  /*0380*/  IMAD.WIDE.U32 R8, R5.reuse, 0x4, R6 ;  /* 0x0000000405087825 */ /* 0x041fe200078e0006 */
[----:B------:R-:W-:-:S03]  /*0390*/  IADD3 R13, PT, PT, R5, 0x400, RZ ;  /* 0x00000400050d7810 */ /* 0x000fc60007ffe0ff */
[--C-:B------:R-:W-:Y:S01]  /*03a0*/  IMAD.WIDE.U32 R10, R11, 0x4, R6.reuse ;  /* 0x000000040b0a7825 */ /* 0x100fe200078e0006 */
[----:B------:R-:W-:Y:S01]  /*03b0*/  IADD3 R15, PT, PT, R5, 0x600, RZ ;  /* 0x00000600050f7810 */ /* 0x000fe20007ffe0ff */
[----:B------:R-:W2:Y:S02]  /*03c0*/  LDG.E.CONSTANT R9, desc[UR8][R8.64] ;  /* 0x0000000808097981 */ /* 0x000ea4000c1e9900 */
[--C-:B------:R-:W-:Y:S02]  /*03d0*/  IMAD.WIDE.U32 R12, R13, 0x4, R6.reuse ;  /* 0x000000040d0c7825 */ /* 0x100fe400078e0006 */
[----:B------:R-:W3:Y:S02]  /*03e0*/  LDG.E.CONSTANT R11, desc[UR8][R10.64] ;  /* 0x000000080a0b7981 */ /* 0x000ee4000c1e9900 */
[----:B------:R-:W-:Y:S02]  /*03f0*/  IMAD.WIDE.U32 R14, R15, 0x4, R6 ;  /* 0x000000040f0e7825 */ /* 0x000fe400078e0006 */
[----:B------:R-:W4:Y:S04]  /*0400*/  LDG.E.CONSTANT R13, desc[UR8][R12.64] ;  /* 0x000000080c0d7981 */ /* 0x000f28000c1e9900 */
[----:B------:R-:W4:Y:S01]  /*0410*/  LDG.E.CONSTANT R15, desc[UR8][R14.64] ;  /* 0x000000080e0f7981 */ /* 0x000f22000c1e9900 */
[----:B------:R-:W-:-:S02]  /*0420*/  IADD3 R18, PT, PT, R16, 0x400, RZ ;  /* 0x0000040010127810 */ /* 0x000fc40007ffe0ff */
[----:B------:R-:W-:Y:S02]  /*0430*/  IADD3 R16, PT, PT, R16, 0x800, RZ ;  /* 0x0000080010107810 */ /* 0x000fe40007ffe0ff */
[----:B------:R-:W-:Y:S02]  /*0440*/  ISETP.GE.AND P0, PT, R18, R3, PT ;  /* 0x000000031200720c */ /* 0x000fe40003f06270 */
[----:B------:R-:W-:Y:S01]  /*0450*/  IADD3 R5, PT, PT, R5, 0x800, RZ ;  /* 0x0000080005057810 */ /* 0x000fe20007ffe0ff */
[----:B--2--5:R-:W-:-:S04]  /*0460*/  FADD R2, R9, R2 ;  /* 0x0000000209027221 */ /* 0x024fc80000000000 */
[----:B---3--:R-:W-:-:S04]  /*0470*/  FADD R2, R2, R11 ;  /* 0x0000000b02027221 */ /* 0x008fc80000000000 */
[----:B----4-:R-:W-:-:S04]  /*0480*/  FADD R2, R2, R13 ;  /* 0x0000000d02027221 */ /* 0x010fc80000000000 */
[----:B------:R-:W-:Y:S01]  /*0490*/  FADD R2, R2, R15 ;  /* 0x0000000f02027221 */ /* 0x000fe20000000000 */
[----:B------:R-:W-:Y:S06]  /*04a0*/  @!P0 BRA `(.L_x_67) ;  /* 0xfffffffc00b08947 */ /* 0x000fec000383ffff */
.L_x_63:
[----:B------:R-:W-:Y:S05]  /*04b0*/  BSYNC.RECONVERGENT B1 ;  /* 0x0000000000017941 */ /* 0x000fea0003800200 */
.L_x_62:
[----:B------:R-:W-:-:S13]  /*04c0*/  ISETP.GE.U32.AND P0, PT, R3, 0x200, PT ;  /* 0x000002000300780c */ /* 0x000fda0003f06070 */
        /* <DEDUP_REMOVED lines=27> */
[----:B------:R-:W2:Y:S04]  /*0680*/  LDS.128 R8, [UR4+0x20] ;  /* 0x00002004ff087984 */ /* 0x000ea80008000c00 */
[----:B------:R-:W3:Y:S04]  /*0690*/  LDS.128 R4, [UR4+0x30] ;  /* 0x00003004ff047984 */ /* 0x000ee80008000c00 */
[----:B------:R-:W4:Y:S01]  /*06a0*/  LDS.128 R16, [UR4+0x40] ;  /* 0x00004004ff107984 */ /* 0x000f220008000c00 */
[----:B0-----:R-:W-:-:S04]  /*06b0*/  FADD R13, R2, R13 ;  /* 0x0000000d020d7221 */ /* 0x001fc80000000000 */
        /* <DEDUP_REMOVED lines=13> */
[----:B-1----:R-:W-:Y:S01]  /*0790*/  FADD R2, R18, R19 ;  /* 0x0000001312027221 */ /* 0x002fe20000000000 */
[----:B------:R-:W-:Y:S06]  /*07a0*/  BRA `(.L_x_69) ;  /* 0x0000002400a07947 */ /* 0x000fec0003800000 */
.L_x_68:
[----:B------:R-:W-:Y:S01]  /*07b0*/  LOP3.LUT R5, R4, 0x3e0, RZ, 0xc0, !PT ;  /* 0x000003e004057812 */ /* 0x000fe200078ec0ff */
[----:B------:R-:W1:Y:S03]  /*07c0*/  S2R R10, SR_LANEID ;  /* 0x00000000000a7919 */ /* 0x000e660000000000 */
[----:B0-----:R-:W-:Y:S02]  /*07d0*/  IADD3 R6, PT, PT, R5, 0x20, RZ ;  /* 0x0000002005067810 */ /* 0x001fe40007ffe0ff */
[----:B------:R-:W-:Y:S02]  /*07e0*/  LOP3.LUT R8, RZ, R5, RZ, 0x33, !PT ;  /* 0x00000005ff087212 */ /* 0x000fe400078e33ff */
[----:B------:R-:W-:Y:S02]  /*07f0*/  ISETP.GT.U32.AND P0, PT, R6, R3, PT ;  /* 0x000000030600720c */ /* 0x000fe40003f04070 */
[----:B------:R-:W-:-:S04]  /*0800*/  IADD3 R8, PT, PT, R3, R8, RZ ;  /* 0x0000000803087210 */ /* 0x000fc80007ffe0ff */
[----:B------:R-:W-:-:S06]  /*0810*/  SEL R5, R8, 0x1f, P0 ;  /* 0x0000001f08057807 */ /* 0x000fcc0000000000 */
[----:B-----5:R-:W0:Y:S01]  /*0820*/  SHFL.DOWN P0, R6, R2, 0x1, R5 ;  /* 0x0820000002067989 */ /* 0x020e220000000005 */
[----:B-1----:R-:W-:Y:S01]  /*0830*/  ISETP.NE.AND P1, PT, R10, RZ, PT ;  /* 0x000000ff0a00720c */ /* 0x002fe20003f25270 */
[----:B0-----:R-:W-:-:S12]  /*0840*/  @P0 FADD R6, R6, R2 ;  /* 0x0000000206060221 */ /* 0x001fd80000000000 */
        /* <DEDUP_REMOVED lines=18> */
[----:B------:R-:W1:Y:S01]  /*0970*/  S2UR UR5, SR_CgaCtaId ;  /* 0x00000000000579c3 */ /* 0x000e620000008800 */
[----:B------:R-:W-:Y:S01]  /*0980*/  UMOV UR4, 0x400 ;  /* 0x0000040000047882 */ /* 0x000fe20000000000 */
[C---:B------:R-:W-:Y:S02]  /*0990*/  ISETP.GT.U32.AND P2, PT, R3.reuse, 0x20, PT ;  /* 0x000000200300780c */ /* 0x040fe40003f44070 */
[C---:B------:R-:W-:Y:S02]  /*09a0*/  ISETP.GT.U32.AND P3, PT, R3.reuse, 0x40, PT ;  /* 0x000000400300780c */ /* 0x040fe40003f64070 */
[C---:B------:R-:W-:Y:S02]  /*09b0*/  ISETP.GT.U32.AND P1, PT, R3.reuse, 0x60, PT ;  /* 0x000000600300780c */ /* 0x040fe40003f24070 */
[----:B------:R-:W-:Y:S01]  /*09c0*/  ISETP.GT.U32.AND P4, PT, R3, 0xc0, PT ;  /* 0x000000c00300780c */ /* 0x000fe20003f84070 */
[----:B-1----:R-:W-:-:S09]  /*09d0*/  ULEA UR4, UR5, UR4, 0x18 ;  /* 0x0000000405047291 */ /* 0x002fd2000f8ec0ff */
[----:B------:R-:W1:Y:S04]  /*09e0*/  LDS.128 R4, [UR4+0x10] ;  /* 0x00001004ff047984 */ /* 0x000e680008000c00 */
[----:B0-----:R-:W0:Y:S04]  /*09f0*/  LDS.128 R8, [UR4+0x20] ;  /* 0x00002004ff087984 */ /* 0x001e280008000c00 */
[----:B------:R-:W2:Y:S04]  /*0a00*/  LDS.128 R12, [UR4+0x30] ;  /* 0x00003004ff0c7984 */ /* 0x000ea80008000c00 */
[----:B------:R-:W3:Y:S01]  /*0a10*/  LDS.128 R16, [UR4+0x40] ;  /* 0x00004004ff107984 */ /* 0x000ee20008000c00 */
[----:B-1----:R-:W-:Y:S01]  /*0a20*/  @P2 FADD R2, R2, R5 ;  /* 0x0000000502022221 */ /* 0x002fe20000000000 */
[----:B------:R-:W-:-:S03]  /*0a30*/  ISETP.GT.U32.AND P2, PT, R3, 0x80, PT ;  /* 0x000000800300780c */ /* 0x000fc60003f44070 */
[----:B------:R-:W-:Y:S01]  /*0a40*/  @P3 FADD R2, R2, R6 ;  /* 0x0000000602023221 */ /* 0x000fe20000000000 */
[----:B------:R-:W-:-:S03]  /*0a50*/  ISETP.GT.U32.AND P3, PT, R3, 0xa0, PT ;  /* 0x000000a00300780c */ /* 0x000fc60003f64070 */
[----:B------:R-:W-:Y:S01]  /*0a60*/  @P1 FADD R2, R2, R7 ;  /* 0x0000000702021221 */ /* 0x000fe20000000000 */
[----:B------:R-:W-:-:S05]  /*0a70*/  ISETP.GT.U32.AND P1, PT, R3, 0xe0, PT ;  /* 0x000000e00300780c */ /* 0x000fca0003f24070 */
[----:B0-----:R-:W-:Y:S01]  /*0a80*/  @P2 FADD R2, R2, R8 ;  /* 0x0000000802022221 */ /* 0x001fe20000000000 */
[----:B------:R-:W-:-:S03]  /*0a90*/  ISETP.GT.U32.AND P2, PT, R3, 0x100, PT ;  /* 0x000001000300780c */ /* 0x000fc60003f44070 */
[----:B------:R-:W-:Y:S01]  /*0aa0*/  @P3 FADD R2, R2, R9 ;  /* 0x0000000902023221 */ /* 0x000fe20000000000 */
[----:B------:R-:W-:-:S03]  /*0ab0*/  ISETP.GT.U32.AND P3, PT, R3, 0x120, PT ;  /* 0x000001200300780c */ /* 0x000fc60003f64070 */
[----:B------:R-:W-:Y:S01]  /*0ac0*/  @P4 FADD R2, R2, R10 ;  /* 0x0000000a02024221 */ /* 0x000fe20000000000 */
[----:B------:R-:W-:-:S03]  /*0ad0*/  ISETP.GT.U32.AND P4, PT, R3, 0x140, PT ;  /* 0x000001400300780c */ /* 0x000fc60003f84070 */
[----:B------:R-:W-:Y:S01]  /*0ae0*/  @P1 FADD R2, R2, R11 ;  /* 0x0000000b02021221 */ /* 0x000fe20000000000 */
[----:B------:R-:W-:-:S03]  /*0af0*/  ISETP.GT.U32.AND P1, PT, R3, 0x160, PT ;  /* 0x000001600300780c */ /* 0x000fc60003f24070 */
[----:B--2---:R-:W-:Y:S01]  /*0b00*/  @P2 FADD R2, R2, R12 ;  /* 0x0000000c02022221 */ /* 0x004fe20000000000 */
[----:B------:R-:W-:-:S03]  /*0b10*/  ISETP.GT.U32.AND P2, PT, R3, 0x180, PT ;  /* 0x000001800300780c */ /* 0x000fc60003f44070 */
[----:B------:R-:W-:Y:S01]  /*0b20*/  @P3 FADD R2, R2, R13 ;  /* 0x0000000d02023221 */ /* 0x000fe20000000000 */
[----:B------:R-:W-:-:S03]  /*0b30*/  ISETP.GT.U32.AND P3, PT, R3, 0x1a0, PT ;  /* 0x000001a00300780c */ /* 0x000fc60003f64070 */
[----:B------:R-:W-:Y:S01]  /*0b40*/  @P4 FADD R2, R2, R14 ;  /* 0x0000000e02024221 */ /* 0x000fe20000000000 */
[----:B------:R-:W-:-:S03]  /*0b50*/  ISETP.GT.U32.AND P4, PT, R3, 0x1c0, PT ;  /* 0x000001c00300780c */ /* 0x000fc60003f84070 */
[----:B------:R-:W-:Y:S01]  /*0b60*/  @P1 FADD R2, R2, R15 ;  /* 0x0000000f02021221 */ /* 0x000fe20000000000 */
[----:B------:R-:W-:-:S03]  /*0b70*/  ISETP.GT.U32.AND P1, PT, R3, 0x1e0, PT ;  /* 0x000001e00300780c */ /* 0x000fc60003f24070 */
[----:B---3--:R-:W-:-:S04]  /*0b80*/  @P2 FADD R2, R2, R16 ;  /* 0x0000001002022221 */ /* 0x008fc80000000000 */
[----:B------:R-:W-:-:S04]  /*0b90*/  @P3 FADD R2, R2, R17 ;  /* 0x0000001102023221 */ /* 0x000fc80000000000 */
[----:B------:R-:W-:-:S04]  /*0ba0*/  @P4 FADD R2, R2, R18 ;  /* 0x0000001202024221 */ /* 0x000fc80000000000 */
[----:B------:R-:W-:Y:S01]  /*0bb0*/  @P1 FADD R2, R2, R19 ;  /* 0x0000001302021221 */ /* 0x000fe20000000000 */
[----:B------:R-:W-:Y:S06]  /*0bc0*/  BRA `(.L_x_69) ;  /* 0x0000002000987947 */ /* 0x000fec0003800000 */
.L_x_59:
[----:B------:R-:W0:Y:S01]  /*0bd0*/  S2R R18, SR_TID.X ;  /* 0x0000000000127919 */ /* 0x000e220000002100 */
[----:B------:R-:W1:Y:S02]  /*0be0*/  LDCU.64 UR6, c[0x0][0x380] ;  /* 0x00007000ff0677ac */ /* 0x000e640008000a00 */
[----:B-1----:R-:W-:Y:S02]  /*0bf0*/  MOV R12, UR6 ;  /* 0x00000006000c7c02 */ /* 0x002fe40008000f00 */
[----:B------:R-:W-:Y:S02]  /*0c00*/  MOV R13, UR7 ;  /* 0x00000007000d7c02 */ /* 0x000fe40008000f00 */
[----:B0-----:R-:W-:-:S05]  /*0c10*/  LEA R27, R18, R19, 0x1 ;  /* 0x00000013121b7211 */ /* 0x001fca00078e08ff */
[----:B------:R-:W-:-:S05]  /*0c20*/  IMAD.WIDE.U32 R26, R27, 0x4, R12 ;  /* 0x000000041b1a7825 */ /* 0x000fca00078e000c */
        /* <DEDUP_REMOVED lines=8> */
[----:B------:R-:W-:Y:S01]  /*0cb0*/  ISETP.GE.U32.AND P0, PT, R3, UR5, PT ;  /* 0x0000000503007c0c */ /* 0x000fe2000bf06070 */
[----:B--2---:R-:W-:Y:S01]  /*0cc0*/  FADD R4, R4, R5 ;  /* 0x0000000504047221 */ /* 0x004fe20000000000 */
[----:B---3--:R-:W-:Y:S01]  /*0cd0*/  FADD R7, R6, R7 ;  /* 0x0000000706077221 */ /* 0x008fe20000000000 */
[----:B----4-:R-:W-:-:S03]  /*0ce0*/  FADD R8, R8, R9 ;  /* 0x0000000908087221 */ /* 0x010fc60000000000 */
[----:B------:R-:W-:Y:S01]  /*0cf0*/  FADD R4, R4, R7 ;  /* 0x0000000704047221 */ /* 0x000fe20000000000 */
[----:B-----5:R-:W-:Y:S01]  /*0d00*/  FADD R11, R10, R11 ;  /* 0x0000000b0a0b7221 */ /* 0x020fe20000000000 */
[----:B------:R-:W-:-:S03]  /*0d10*/  FADD R14, R14, R15 ;  /* 0x0000000f0e0e7221 */ /* 0x000fc60000000000 */
        /* <DEDUP_REMOVED lines=10> */
[----:B------:R-:W-:Y:S01]  /*0dc0*/  IADD3 R19, PT, PT, R19, UR5, RZ ;  /* 0x0000000513137c10 */ /* 0x000fe2000fffe0ff */
[----:B------:R-:W-:Y:S01]  /*0dd0*/  UMOV UR4, URZ ;  /* 0x000000ff00047c82 */ /* 0x000fe20008000000 */
[----:B------:R-:W-:Y:S02]  /*0de0*/  IADD3 R20, PT, PT, R22, -0x2000, RZ ;  /* 0xffffe00016147810 */ /* 0x000fe40007ffe0ff */
[C---:B------:R-:W-:Y:S02]  /*0df0*/  IADD3 R21, PT, PT, R19.reuse, 0x200, RZ ;  /* 0x0000020013157810 */ /* 0x040fe40007ffe0ff */
[C---:B------:R-:W-:Y:S02]  /*0e00*/  ISETP.GT.U32.AND P0, PT, R19.reuse, R20, PT ;  /* 0x000000141300720c */ /* 0x040fe40003f04070 */
[----:B------:R-:W-:Y:S02]  /*0e10*/  IADD3 R23, PT, PT, R19, R18, RZ ;  /* 0x0000001213177210 */ /* 0x000fe40007ffe0ff */
[----:B------:R-:W-:-:S09]  /*0e20*/  MOV R25, R19 ;  /* 0x0000001300197202 */ /* 0x000fd20000000f00 */
[----:B------:R-:W-:Y:S05]  /*0e30*/  @P0 BRA `(.L_x_71) ;  /* 0x0000000000940947 */ /* 0x000fea0003800000 */
[----:B------:R-:W0:Y:S08]  /*0e40*/  LDC R22, c[0x0][0x3a8] ;  /* 0x0000ea00ff167b82 */ /* 0x000e300000000800 */
[----:B------:R-:W1:Y:S02]  /*0e50*/  LDC.64 R12, c[0x0][0x380] ;  /* 0x0000e000ff0c7b82 */ /* 0x000e640000000a00 */
.L_x_72:
[----:B------:R-:W-:-:S05]  /*0e60*/  LEA R15, R18, R25, 0x1 ;  /* 0x00000019120f7211 */ /* 0x000fca00078e08ff */
[----:B-1----:R-:W-:-:S05]  /*0e70*/  IMAD.WIDE.U32 R14, R15, 0x4, R12 ;  /* 0x000000040f0e7825 */ /* 0x002fca00078e000c */
[----:B------:R-:W2:Y:S04]  /*0e80*/  LDG.E.64.CONSTANT R4, desc[UR8][R14.64] ;  /* 0x000000080e047981 */ /* 0x000ea8000c1e9b00 */
[----:B------:R-:W3:Y:S04]  /*0e90*/  LDG.E.64.CONSTANT R6, desc[UR8][R14.64+0x1000] ;  /* 0x001000080e067981 */ /* 0x000ee8000c1e9b00 */
[----:B------:R-:W4:Y:S04]  /*0ea0*/  LDG.E.64.CONSTANT R2, desc[UR8][R14.64+0x2000] ;  /* 0x002000080e027981 */ /* 0x000f28000c1e9b00 */
[----:B------:R-:W5:Y:S01]  /*0eb0*/  LDG.E.64.CONSTANT R10, desc[UR8][R14.64+0x6000] ;  /* 0x006000080e0a7981 */ /* 0x000f62000c1e9b00 */
[----:B--2---:R-:W-:-:S03]  /*0ec0*/  FADD R24, R4, R17 ;  /* 0x0000001104187221 */ /* 0x004fc60000000000 */
[----:B------:R-:W5:Y:S01]  /*0ed0*/  LDG.E.64.CONSTANT R16, desc[UR8][R14.64+0x7000] ;  /* 0x007000080e107981 */ /* 0x000f62000c1e9b00 */
[----:B---3--:R-:W-:-:S03]  /*0ee0*/  FADD R9, R5, R6 ;  /* 0x0000000605097221 */ /* 0x008fc60000000000 */
[----:B------:R-:W2:Y:S01]  /*0ef0*/  LDG.E.64.CONSTANT R4, desc[UR8][R14.64+0x3000] ;  /* 0x003000080e047981 */ /* 0x000ea2000c1e9b00 */
[----:B----4-:R-:W-:Y:S01]  /*0f00*/  FADD R2, R7, R2 ;  /* 0x0000000207027221 */ /* 0x010fe20000000000 */
[----:B------:R-:W-:Y:S02]  /*0f10*/  FADD R24, R24, R9 ;  /* 0x0000000918187221 */ /* 0x000fe40000000000 */
[----:B------:R-:W3:Y:S04]  /*0f20*/  LDG.E.64.CONSTANT R6, desc[UR8][R14.64+0x4000] ;  /* 0x004000080e067981 */ /* 0x000ee8000c1e9b00 */
[----:B------:R-:W4:Y:S01]  /*0f30*/  LDG.E.64.CONSTANT R8, desc[UR8][R14.64+0x5000] ;  /* 0x005000080e087981 */ /* 0x000f22000c1e9b00 */
[----:B--2---:R-:W-:-:S04]  /*0f40*/  FADD R3, R3, R4 ;  /* 0x0000000403037221 */ /* 0x004fc80000000000 */
[----:B------:R-:W-:Y:S01]  /*0f50*/  FADD R3, R2, R3 ;  /* 0x0000000302037221 */ /* 0x000fe20000000000 */
[----:B0-----:R-:W-:Y:S01]  /*0f60*/  IADD3 R2, PT, PT, -R25, R22, RZ ;  /* 0x0000001619027210 */ /* 0x001fe20007ffe1ff */
[----:B---3--:R-:W-:Y:S01]  /*0f70*/  FADD R4, R5, R6 ;  /* 0x0000000605047221 */ /* 0x008fe20000000000 */
[----:B-----5:R-:W-:Y:S01]  /*0f80*/  FADD R11, R11, R16 ;  /* 0x000000100b0b7221 */ /* 0x020fe20000000000 */
[----:B----4-:R-:W-:Y:S01]  /*0f90*/  FADD R7, R7, R8 ;  /* 0x0000000807077221 */ /* 0x010fe20000000000 */
[----:B------:R-:W-:Y:S01]  /*0fa0*/  FADD R8, R9, R10 ;  /* 0x0000000a09087221 */ /* 0x000fe20000000000 */
[----:B------:R-:W-:Y:S02]  /*0fb0*/  ISETP.GE.U32.AND P0, PT, R2, UR5, PT ;  /* 0x0000000502007c0c */ /* 0x000fe4000bf06070 */
[----:B------:R-:W-:Y:S01]  /*0fc0*/  FADD R4, R4, R7 ;  /* 0x0000000704047221 */ /* 0x000fe20000000000 */
[----:B------:R-:W-:Y:S01]  /*0fd0*/  FADD R11, R8, R11 ;  /* 0x0000000b080b7221 */ /* 0x000fe20000000000 */
[----:B------:R-:W-:-:S03]  /*0fe0*/  FADD R3, R24, R3 ;  /* 0x0000000318037221 */ /* 0x000fc60000000000 */
[----:B------:R-:W-:-:S04]  /*0ff0*/  FADD R4, R4, R11 ;  /* 0x0000000b04047221 */ /* 0x000fc80000000000 */
[----:B------:R-:W-:-:S04]  /*1000*/  FADD R3, R3, R4 ;  /* 0x0000000403037221 */ /* 0x000fc80000000000 */
[----:B------:R-:W-:Y:S01]  /*1010*/  FADD R17, R17, R3 ;  /* 0x0000000311117221 */ /* 0x000fe20000000000 */
[----:B------:R-:W-:Y:S06]  /*1020*/  @!P0 BRA `(.L_x_70) ;  /* 0x0000000000f48947 */ /* 0x000fec0003800000 */
[----:B------:R-:W-:Y:S01]  /*1030*/  IADD3 R25, PT, PT, R25, UR5, RZ ;  /* 0x0000000519197c10 */ /* 0x000fe2000fffe0ff */
[----:B------:R-:W-:Y:S01]  /*1040*/  UIADD3 UR4, UPT, UPT, UR4, 0x1, URZ ;  /* 0x0000000104047890 */ /* 0x000fe2000fffe0ff */
[----:B------:R-:W-:Y:S02]  /*1050*/  IADD3 R21, PT, PT, R21, UR5, RZ ;  /* 0x0000000515157c10 */ /* 0x000fe4000fffe0ff */
[----:B------:R-:W-:Y:S02]  /*1060*/  ISETP.GT.U32.AND P0, PT, R25, R20, PT ;  /* 0x000000141900720c */ /* 0x000fe40003f04070 */
[----:B------:R-:W-:-:S11]  /*1070*/  IADD3 R23, PT, PT, R23, UR5, RZ ;  /* 0x0000000517177c10 */ /* 0x000fd6000fffe0ff */
[----:B------:R-:W-:Y:S05]  /*1080*/  @!P0 BRA `(.L_x_72) ;  /* 0xfffffffc00748947 */ /* 0x000fea000383ffff */
.L_x_71:
[----:B------:R-:W-:-:S13]  /*1090*/  ISETP.GE.U32.AND P0, PT, R25, R22, PT ;  /* 0x000000161900720c */ /* 0x000fda0003f06070 */
[----:B------:R-:W-:Y:S05]  /*10a0*/  @P0 BRA `(.L_x_70) ;  /* 0x0000000000d40947 */ /* 0x000fea0003800000 */
[----:B------:R-:W-:Y:S01]  /*10b0*/  IADD3 R3, PT, PT, -R25, R22, RZ ;  /* 0x0000001619037210 */ /* 0x000fe20007ffe1ff */
[----:B------:R-:W-:Y:S03]  /*10c0*/  BSSY.RECONVERGENT B1, `(.L_x_70) ;  /* 0x0000033000017945 */ /* 0x000fe60003800200 */
[----:B------:R-:W-:-:S13]  /*10d0*/  ISETP.GE.AND P0, PT, R18, R3, PT ;  /* 0x000000031200720c */ /* 0x000fda0003f06270 */
[----:B------:R-:W-:Y:S05]  /*10e0*/  @P0 BRA `(.L_x_73) ;  /* 0x0000000000c00947 */ /* 0x000fea0003800000 */
[----:B------:R-:W0:Y:S01]  /*10f0*/  LDC R2, c[0x0][0x3ac] ;  /* 0x0000eb00ff027b82 */ /* 0x000e220000000800 */
[----:B------:R-:W-:Y:S01]  /*1100*/  LOP3.LUT R5, RZ, R18, RZ, 0x33, !PT ;  /* 0x00000012ff057212 */ /* 0x000fe200078e33ff */
[----:B------:R-:W-:Y:S03]  /*1110*/  BSSY.RECONVERGENT B2, `(.L_x_74) ;  /* 0x0000016000027945 */ /* 0x000fe60003800200 */
[----:B------:R-:W-:-:S04]  /*1120*/  IADD3 R22, PT, PT, R5, R22, RZ ;  /* 0x0000001605167210 */ /* 0x000fc80007ffe0ff */
[----:B------:R-:W-:Y:S02]  /*1130*/  LOP3.LUT R4, R22, 0x600, RZ, 0xc0, !PT ;  /* 0x0000060016047812 */ /* 0x000fe400078ec0ff */
[----:B------:R-:W-:Y:S02]  /*1140*/  IADD3 R19, PT, PT, -R19, R22, RZ ;  /* 0x0000001613137210 */ /* 0x000fe40007ffe1ff */
[----:B------:R-:W-:Y:S02]  /*1150*/  ISETP.NE.AND P0, PT, R4, 0x600, PT ;  /* 0x000006000400780c */ /* 0x000fe40003f05270 */
[----:B------:R-:W-:Y:S01]  /*1160*/  LEA.HI R22, R22, 0x1, RZ, 0x17 ;  /* 0x0000000116167811 */ /* 0x000fe200078fb8ff */
[----:B0-----:R-:W-:-:S04]  /*1170*/  IMAD R2, R2, UR4, RZ ;  /* 0x0000000402027c24 */ /* 0x001fc8000f8e02ff */
[----:B------:R-:W-:-:S05]  /*1180*/  IMAD R2, R2, -0x2000, R19 ;  /* 0xffffe00002027824 */ /* 0x000fca00078e0213 */
[----:B------:R-:W-:Y:S02]  /*1190*/  ISETP.GE.U32.AND P1, PT, R2, 0x600, PT ;  /* 0x000006000200780c */ /* 0x000fe40003f26070 */
[----:B------:R-:W-:Y:S01]  /*11a0*/  MOV R2, R18 ;  /* 0x0000001200027202 */ /* 0x000fe20000000f00 */
[----:B------:R-:W-:Y:S10]  /*11b0*/  @!P0 BRA `(.L_x_75) ;  /* 0x00000000002c8947 */ /* 0x000ff40003800000 */
[----:B------:R-:W-:Y:S02]  /*11c0*/  LOP3.LUT R22, R22, 0x3, RZ, 0xc0, !PT ;  /* 0x0000000316167812 */ /* 0x000fe400078ec0ff */
[----:B------:R-:W-:Y:S02]  /*11d0*/  MOV R2, R18 ;  /* 0x0000001200027202 */ /* 0x000fe40000000f00 */
[----:B------:R-:W-:-:S07]  /*11e0*/  IADD3 R22, PT, PT, -R22, RZ, RZ ;  /* 0x000000ff16167210 */ /* 0x000fce0007ffe1ff */
.L_x_76:
[----:B------:R-:W-:-:S06]  /*11f0*/  IMAD.WIDE.U32 R4, R23, 0x4, R12 ;  /* 0x0000000417047825 */ /* 0x000fcc00078e000c */
[----:B------:R-:W2:Y:S01]  /*1200*/  LDG.E.CONSTANT R4, desc[UR8][R4.64] ;  /* 0x0000000804047981 */ /* 0x000ea2000c1e9900 */
[----:B------:R-:W-:Y:S02]  /*1210*/  IADD3 R22, PT, PT, R22, 0x1, RZ ;  /* 0x0000000116167810 */ /* 0x000fe40007ffe0ff */
[----:B------:R-:W-:Y:S02]  /*1220*/  IADD3 R2, PT, PT, R2, 0x200, RZ ;  /* 0x0000020002027810 */ /* 0x000fe40007ffe0ff */
[----:B------:R-:W-:Y:S02]  /*1230*/  ISETP.NE.AND P0, PT, R22, RZ, PT ;  /* 0x000000ff1600720c */ /* 0x000fe40003f05270 */
[----:B------:R-:W-:Y:S01]  /*1240*/  IADD3 R23, PT, PT, R23, 0x200, RZ ;  /* 0x0000020017177810 */ /* 0x000fe20007ffe0ff */
[----:B--2---:R-:W-:-:S10]  /*1250*/  FADD R17, R4, R17 ;  /* 0x0000001104117221 */ /* 0x004fd40000000000 */
[----:B------:R-:W-:Y:S05]  /*1260*/  @P0 BRA `(.L_x_76) ;  /* 0xfffffffc00e00947 */ /* 0x000fea000383ffff */
.L_x_75:
[----:B------:R-:W-:Y:S05]  /*1270*/  BSYNC.RECONVERGENT B2 ;  /* 0x0000000000027941 */ /* 0x000fea0003800200 */
.L_x_74:
[----:B------:R-:W-:Y:S05]  /*1280*/  @!P1 BRA `(.L_x_73) ;  /* 0x0000000000589947 */ /* 0x000fea0003800000 */
[C---:B------:R-:W-:Y:S02]  /*1290*/  IADD3 R21, PT, PT, R2.reuse, R21, RZ ;  /* 0x0000001502157210 */ /* 0x040fe40007ffe0ff */
[----:B------:R-:W-:-:S07]  /*12a0*/  IADD3 R2, PT, PT, R2, 0x400, RZ ;  /* 0x0000040002027810 */ /* 0x000fce0007ffe0ff */
.L_x_77:
[C---:B------:R-:W-:Y:S01]  /*12b0*/  IADD3 R5, PT, PT, R21.reuse, -0x200, RZ ;  /* 0xfffffe0015057810 */ /* 0x040fe20007ffe0ff */
[C---:B------:R-:W-:Y:S01]  /*12c0*/  IMAD.WIDE.U32 R6, R21.reuse, 0x4, R12 ;  /* 0x0000000415067825 */ /* 0x040fe200078e000c */
        /* <DEDUP_REMOVED lines=8> */
[----:B------:R-:W5:Y:S01]  /*1350*/  LDG.E.CONSTANT R10, desc[UR8][R10.64] ;  /* 0x000000080a0a7981 */ /* 0x000f62000c1e9900 */
[----:B------:R-:W-:-:S04]  /*1360*/  IADD3 R14, PT, PT, R2, 0x400, RZ ;  /* 0x00000400020e7810 */ /* 0x000fc80007ffe0ff */
[----:B------:R-:W-:Y:S02]  /*1370*/  ISETP.GE.AND P0, PT, R14, R3, PT ;  /* 0x000000030e00720c */ /* 0x000fe40003f06270 */
[----:B------:R-:W-:Y:S02]  /*1380*/  IADD3 R2, PT, PT, R2, 0x800, RZ ;  /* 0x0000080002027810 */ /* 0x000fe40007ffe0ff */
[----:B------:R-:W-:Y:S01]  /*1390*/  IADD3 R21, PT, PT, R21, 0x800, RZ ;  /* 0x0000080015157810 */ /* 0x000fe20007ffe0ff */
[----:B---3--:R-:W-:-:S04]  /*13a0*/  FADD R17, R4, R17 ;  /* 0x0000001104117221 */ /* 0x008fc80000000000 */
[----:B--2---:R-:W-:-:S04]  /*13b0*/  FADD R17, R17, R6 ;  /* 0x0000000611117221 */ /* 0x004fc80000000000 */
[----:B----4-:R-:W-:-:S04]  /*13c0*/  FADD R17, R17, R8 ;  /* 0x0000000811117221 */ /* 0x010fc80000000000 */
[----:B-----5:R-:W-:Y:S01]  /*13d0*/  FADD R17, R17, R10 ;  /* 0x0000000a11117221 */ /* 0x020fe20000000000 */
[----:B------:R-:W-:Y:S06]  /*13e0*/  @!P0 BRA `(.L_x_77) ;  /* 0xfffffffc00b08947 */ /* 0x000fec000383ffff */
.L_x_73:
[----:B------:R-:W-:Y:S05]  /*13f0*/  BSYNC.RECONVERGENT B1 ;  /* 0x0000000000017941 */ /* 0x000fea0003800200 */
.L_x_70:
        /* <DEDUP_REMOVED lines=27> */
[----:B--2---:R-:W2:Y:S04]  /*15b0*/  LDS.128 R4, [UR4+0x30] ;  /* 0x00003004ff047984 */ /* 0x004ea80008000c00 */
[----:B------:R-:W3:Y:S01]  /*15c0*/  LDS.128 R16, [UR4+0x40] ;  /* 0x00004004ff107984 */ /* 0x000ee20008000c00 */
        /* <DEDUP_REMOVED lines=14> */
[----:B------:R-:W-:Y:S01]  /*16b0*/  FADD R2, R18, R19 ;  /* 0x0000001312027221 */ /* 0x000fe20000000000 */
[----:B------:R-:W-:Y:S06]  /*16c0*/  BRA `(.L_x_69) ;  /* 0x0000001400d87947 */ /* 0x000fec0003800000 */
.L_x_58:
[----:B------:R-:W0:Y:S02]  /*16d0*/  LDCU UR6, c[0x0][0x3a8] ;  /* 0x00007500ff0677ac */ /* 0x000e240008000800 */
[----:B0-----:R-:W-:-:S04]  /*16e0*/  IADD3 R3, PT, PT, -R19, UR6, RZ ;  /* 0x0000000613037c10 */ /* 0x001fc8000fffe1ff */
        /* <DEDUP_REMOVED lines=9> */
[----:B------:R-:W-:-:S05]  /*1780*/  IADD3 R5, PT, PT, R19, R4, RZ ;  /* 0x0000000413057210 */ /* 0x000fca0007ffe0ff */
[----:B0-----:R-:W-:-:S05]  /*1790*/  IMAD.WIDE.U32 R6, R5, 0x4, R6 ;  /* 0x0000000405067825 */ /* 0x001fca00078e0006 */
[----:B------:R0:W5:Y:S01]  /*17a0*/  LDG.E.CONSTANT R2, desc[UR8][R6.64] ;  /* 0x0000000806027981 */ /* 0x000162000c1e9900 */
[----:B------:R-:W-:-:S07]  /*17b0*/  IADD3 R10, PT, PT, R4, 0x200, RZ ;  /* 0x00000200040a7810 */ /* 0x000fce0007ffe0ff */
.L_x_80:
[----:B------:R-:W-:Y:S05]  /*17c0*/  BSYNC.RECONVERGENT B1 ;  /* 0x0000000000017941 */ /* 0x000fea0003800200 */
.L_x_79:
[----:B------:R-:W-:Y:S01]  /*17d0*/  ISETP.GE.U32.AND P0, PT, R10, R3, PT ;  /* 0x000000030a00720c */ /* 0x000fe20003f06070 */
[----:B------:R-:W-:-:S12]  /*17e0*/  BSSY.RECONVERGENT B1, `(.L_x_81) ;  /* 0x0000030000017945 */ /* 0x000fd80003800200 */
[----:B------:R-:W-:Y:S05]  /*17f0*/  @P0 BRA `(.L_x_82) ;  /* 0x0000000000b80947 */ /* 0x000fea0003800000 */
[----:B------:R-:W-:Y:S01]  /*1800*/  LOP3.LUT R5, RZ, R10, RZ, 0x33, !PT ;  /* 0x0000000aff057212 */ /* 0x000fe200078e33ff */
[----:B------:R-:W-:Y:S03]  /*1810*/  BSSY.RECONVERGENT B2, `(.L_x_83) ;  /* 0x0000014000027945 */ /* 0x000fe60003800200 */
[----:B0-----:R-:W-:-:S04]  /*1820*/  IADD3 R6, PT, PT, R5, UR6, RZ ;  /* 0x0000000605067c10 */ /* 0x001fc8000fffe0ff */
[----:B------:R-:W-:Y:S02]  /*1830*/  LOP3.LUT R5, R6, 0x600, RZ, 0xc0, !PT ;  /* 0x0000060006057812 */ /* 0x000fe400078ec0ff */
[----:B------:R-:W-:Y:S02]  /*1840*/  IADD3 R7, PT, PT, -R19, R6, RZ ;  /* 0x0000000613077210 */ /* 0x000fe40007ffe1ff */
[----:B------:R-:W-:Y:S02]  /*1850*/  ISETP.NE.AND P0, PT, R5, 0x600, PT ;  /* 0x000006000500780c */ /* 0x000fe40003f05270 */
[----:B------:R-:W-:-:S11]  /*1860*/  ISETP.GE.U32.AND P1, PT, R7, 0x600, PT ;  /* 0x000006000700780c */ /* 0x000fd60003f26070 */
[----:B------:R-:W-:Y:S05]  /*1870*/  @!P0 BRA `(.L_x_84) ;  /* 0x0000000000348947 */ /* 0x000fea0003800000 */
[----:B------:R-:W0:Y:S01]  /*1880*/  LDC.64 R8, c[0x0][0x380] ;  /* 0x0000e000ff087b82 */ /* 0x000e220000000a00 */
[----:B------:R-:W-:Y:S02]  /*1890*/  LEA.HI R5, R6, 0x1, RZ, 0x17 ;  /* 0x0000000106057811 */ /* 0x000fe400078fb8ff */
[----:B------:R-:W-:Y:S02]  /*18a0*/  IADD3 R11, PT, PT, R19, R10, RZ ;  /* 0x0000000a130b7210 */ /* 0x000fe40007ffe0ff */
[----:B------:R-:W-:-:S04]  /*18b0*/  LOP3.LUT R5, R5, 0x3, RZ, 0xc0, !PT ;  /* 0x0000000305057812 */ /* 0x000fc800078ec0ff */
[----:B------:R-:W-:-:S07]  /*18c0*/  IADD3 R5, PT, PT, -R5, RZ, RZ ;  /* 0x000000ff05057210 */ /* 0x000fce0007ffe1ff */
.L_x_85:
        /* <DEDUP_REMOVED lines=8> */
.L_x_84:
[----:B------:R-:W-:Y:S05]  /*1950*/  BSYNC.RECONVERGENT B2 ;  /* 0x0000000000027941 */ /* 0x000fea0003800200 */
.L_x_83:
[----:B------:R-:W-:Y:S05]  /*1960*/  @!P1 BRA `(.L_x_82) ;  /* 0x00000000005c9947 */ /* 0x000fea0003800000 */
[----:B------:R-:W0:Y:S01]  /*1970*/  LDC.64 R6, c[0x0][0x380] ;  /* 0x0000e000ff067b82 */ /* 0x000e220000000a00 */
[----:B------:R-:W-:Y:S02]  /*1980*/  IADD3 R19, PT, PT, R19, R10, RZ ;  /* 0x0000000a13137210 */ /* 0x000fe40007ffe0ff */
[----:B------:R-:W-:-:S07]  /*1990*/  IADD3 R5, PT, PT, R10, 0x400, RZ ;  /* 0x000004000a057810 */ /* 0x000fce0007ffe0ff */
.L_x_86:
        /* <DEDUP_REMOVED lines=20> */
.L_x_82:
[----:B------:R-:W-:Y:S05]  /*1ae0*/  BSYNC.RECONVERGENT B1 ;  /* 0x0000000000017941 */ /* 0x000fea0003800200 */
.L_x_81:
        /* <DEDUP_REMOVED lines=45> */
[----:B----4-:R-:W-:Y:S01]  /*1dc0*/  FADD R2, R18, R19 ;  /* 0x0000001312027221 */ /* 0x010fe20000000000 */
[----:B------:R-:W-:Y:S06]  /*1dd0*/  BRA `(.L_x_69) ;  /* 0x0000001000147947 */ /* 0x000fec0003800000 */
.L_x_87:
[----:B------:R-:W-:Y:S01]  /*1de0*/  LOP3.LUT R5, R4, 0x3e0, RZ, 0xc0, !PT ;  /* 0x000003e004057812 */ /* 0x000fe200078ec0ff */
[----:B------:R-:W1:Y:S03]  /*1df0*/  S2R R10, SR_LANEID ;  /* 0x00000000000a7919 */ /* 0x000e660000000000 */
[----:B0-----:R-:W-:Y:S02]  /*1e00*/  IADD3 R6, PT, PT, R5, 0x20, RZ ;  /* 0x0000002005067810 */ /* 0x001fe40007ffe0ff */
[----:B------:R-:W-:Y:S02]  /*1e10*/  LOP3.LUT R8, RZ, R5, RZ, 0x33, !PT ;  /* 0x00000005ff087212 */ /* 0x000fe400078e33ff */
[-C--:B------:R-:W-:Y:S02]  /*1e20*/  ISETP.GT.U32.AND P0, PT, R6, R3.reuse, PT ;  /* 0x000000030600720c */ /* 0x080fe40003f04070 */
        /* <DEDUP_REMOVED lines=61> */
.L_x_78:
[----:B------:R-:W0:Y:S01]  /*2200*/  S2R R6, SR_TID.X ;  /* 0x0000000000067919 */ /* 0x000e220000002100 */
[----:B------:R-:W1:Y:S02]  /*2210*/  LDCU.64 UR10, c[0x0][0x380] ;  /* 0x00007000ff0a77ac */ /* 0x000e640008000a00 */
[----:B-1----:R-:W-:Y:S02]  /*2220*/  MOV R4, UR10 ;  /* 0x0000000a00047c02 */ /* 0x002fe40008000f00 */
[----:B------:R-:W-:Y:S02]  /*2230*/  MOV R5, UR11 ;  /* 0x0000000b00057c02 */ /* 0x000fe40008000f00 */
[----:B0-----:R-:W-:-:S05]  /*2240*/  IADD3 R9, PT, PT, R19, R6, RZ ;  /* 0x0000000613097210 */ /* 0x001fca0007ffe0ff */
[----:B------:R-:W-:-:S05]  /*2250*/  IMAD.WIDE.U32 R8, R9, 0x4, R4 ;  /* 0x0000000409087825 */ /* 0x000fca00078e0004 */
        /* <DEDUP_REMOVED lines=16> */
[----:B------:R-:W-:Y:S01]  /*2360*/  ISETP.GE.U32.AND P0, PT, R3, UR5, PT ;  /* 0x0000000503007c0c */ /* 0x000fe2000bf06070 */
        /* <DEDUP_REMOVED lines=16> */
[----:B------:R-:W-:Y:S01]  /*2470*/  UIADD3 UR7, UPT, UPT, UR6, -0x2000, URZ ;  /* 0xffffe00006077890 */ /* 0x000fe2000fffe0ff */
[----:B------:R-:W-:Y:S01]  /*2480*/  IADD3 R19, PT, PT, R19, UR5, RZ ;  /* 0x0000000513137c10 */ /* 0x000fe2000fffe0ff */
[----:B------:R-:W-:-:S03]  /*2490*/  UMOV UR4, URZ ;  /* 0x000000ff00047c82 */ /* 0x000fc60008000000 */
[C---:B------:R-:W-:Y:S02]  /*24a0*/  IADD3 R7, PT, PT, R19.reuse, 0x200, RZ ;  /* 0x0000020013077810 */ /* 0x040fe40007ffe0ff */
[C---:B------:R-:W-:Y:S02]  /*24b0*/  ISETP.GT.U32.AND P0, PT, R19.reuse, UR7, PT ;  /* 0x0000000713007c0c */ /* 0x040fe4000bf04070 */
[----:B------:R-:W-:-:S11]  /*24c0*/  IADD3 R9, PT, PT, R19, R6, RZ ;  /* 0x0000000613097210 */ /* 0x000fd60007ffe0ff */
[----:B------:R-:W-:Y:S05]  /*24d0*/  @P0 BRA `(.L_x_89) ;  /* 0x0000000000b80947 */ /* 0x000fea0003800000 */
[----:B------:R-:W0:Y:S01]  /*24e0*/  LDC.64 R4, c[0x0][0x380] ;  /* 0x0000e000ff047b82 */ /* 0x000e220000000a00 */
[----:B------:R-:W1:Y:S01]  /*24f0*/  LDCU UR6, c[0x0][0x3a8] ;  /* 0x00007500ff0677ac */ /* 0x000e620008000800 */
[----:B------:R-:W-:Y:S01]  /*2500*/  NOP ;  /* 0x0000000000007918 */ /* 0x000fe20000000000 */
.L_x_90:
[----:B------:R-:W-:-:S05]  /*2510*/  IADD3 R3, PT, PT, R6, R19, RZ ;  /* 0x0000001306037210 */ /* 0x000fca0007ffe0ff */
[----:B0-----:R-:W-:-:S05]  /*2520*/  IMAD.WIDE.U32 R2, R3, 0x4, R4 ;  /* 0x0000000403027825 */ /* 0x001fca00078e0004 */
        /* <DEDUP_REMOVED lines=15> */
[----:B--2---:R-:W-:-:S03]  /*2620*/  FADD R12, R11, R12 ;  /* 0x0000000c0b0c7221 */ /* 0x004fc60000000000 */
[----:B------:R1:W2:Y:S01]  /*2630*/  LDG.E.CONSTANT R11, desc[UR8][R2.64+0x5000] ;  /* 0x00500008020b7981 */ /* 0x0002a2000c1e9900 */
[----:B---3--:R-:W-:Y:S01]  /*2640*/  FADD R21, R21, R20 ;  /* 0x0000001415157221 */ /* 0x008fe20000000000 */
[----:B-1----:R-:W-:Y:S01]  /*2650*/  IADD3 R2, PT, PT, -R19, UR6, RZ ;  /* 0x0000000613027c10 */ /* 0x002fe2000fffe1ff */
[----:B----4-:R-:W-:-:S03]  /*2660*/  FADD R22, R22, R23 ;  /* 0x0000001716167221 */ /* 0x010fc60000000000 */
[----:B------:R-:W-:Y:S01]  /*2670*/  ISETP.GE.U32.AND P0, PT, R2, UR5, PT ;  /* 0x0000000502007c0c */ /* 0x000fe2000bf06070 */
[----:B------:R-:W-:Y:S01]  /*2680*/  FADD R12, R12, R21 ;  /* 0x000000150c0c7221 */ /* 0x000fe20000000000 */
[----:B-----5:R-:W-:-:S04]  /*2690*/  FADD R25, R24, R25 ;  /* 0x0000001918197221 */ /* 0x020fc80000000000 */
[----:B------:R-:W-:Y:S01]  /*26a0*/  FADD R25, R22, R25 ;  /* 0x0000001916197221 */ /* 0x000fe20000000000 */
[----:B------:R-:W-:-:S03]  /*26b0*/  FADD R16, R16, R17 ;  /* 0x0000001110107221 */ /* 0x000fc60000000000 */
[----:B------:R-:W-:Y:S01]  /*26c0*/  FADD R12, R12, R25 ;  /* 0x000000190c0c7221 */ /* 0x000fe20000000000 */
[----:B------:R-:W-:Y:S01]  /*26d0*/  FADD R8, R15, R8 ;  /* 0x000000080f087221 */ /* 0x000fe20000000000 */
[----:B------:R-:W-:-:S04]  /*26e0*/  FADD R13, R13, R10 ;  /* 0x0000000a0d0d7221 */ /* 0x000fc80000000000 */
[----:B------:R-:W-:Y:S01]  /*26f0*/  FADD R8, R8, R13 ;  /* 0x0000000d08087221 */ /* 0x000fe20000000000 */
[----:B--2---:R-:W-:-:S04]  /*2700*/  FADD R11, R14, R11 ;  /* 0x0000000b0e0b7221 */ /* 0x004fc80000000000 */
[----:B------:R-:W-:-:S04]  /*2710*/  FADD R11, R16, R11 ;  /* 0x0000000b100b7221 */ /* 0x000fc80000000000 */
[----:B------:R-:W-:-:S04]  /*2720*/  FADD R11, R11, R8 ;  /* 0x000000080b0b7221 */ /* 0x000fc80000000000 */
[----:B------:R-:W-:-:S04]  /*2730*/  FADD R11, R12, R11 ;  /* 0x0000000b0c0b7221 */ /* 0x000fc80000000000 */
[----:B------:R-:W-:Y:S01]  /*2740*/  FADD R12, R18, R11 ;  /* 0x0000000b120c7221 */ /* 0x000fe20000000000 */
[----:B------:R-:W-:Y:S06]  /*2750*/  @!P0 BRA `(.L_x_88) ;  /* 0x0000000400048947 */ /* 0x000fec0003800000 */
[----:B------:R-:W-:Y:S01]  /*2760*/  IADD3 R19, PT, PT, R19, UR5, RZ ;  /* 0x0000000513137c10 */ /* 0x000fe2000fffe0ff */
[----:B------:R-:W-:Y:S01]  /*2770*/  UIADD3 UR4, UPT, UPT, UR4, 0x1, URZ ;  /* 0x0000000104047890 */ /* 0x000fe2000fffe0ff */
[----:B------:R-:W-:Y:S02]  /*2780*/  IADD3 R7, PT, PT, R7, UR5, RZ ;  /* 0x0000000507077c10 */ /* 0x000fe4000fffe0ff */
[----:B------:R-:W-:Y:S02]  /*2790*/  ISETP.GT.U32.AND P0, PT, R19, UR7, PT ;  /* 0x0000000713007c0c */ /* 0x000fe4000bf04070 */
[----:B------:R-:W-:-:S11]  /*27a0*/  IADD3 R9, PT, PT, R9, UR5, RZ ;  /* 0x0000000509097c10 */ /* 0x000fd6000fffe0ff */
[----:B------:R-:W-:Y:S05]  /*27b0*/  @!P0 BRA `(.L_x_90) ;  /* 0xfffffffc00548947 */ /* 0x000fea000383ffff */
.L_x_89:
[----:B------:R-:W-:-:S13]  /*27c0*/  ISETP.GE.U32.AND P0, PT, R19, UR6, PT ;  /* 0x0000000613007c0c */ /* 0x000fda000bf06070 */
[----:B------:R-:W-:Y:S05]  /*27d0*/  @P0 BRA `(.L_x_88) ;  /* 0x0000000000e40947 */ /* 0x000fea0003800000 */
[----:B------:R-:W-:Y:S01]  /*27e0*/  IADD3 R19, PT, PT, -R19, UR6, RZ ;  /* 0x0000000613137c10 */ /* 0x000fe2000fffe1ff */
[----:B------:R-:W-:Y:S03]  /*27f0*/  BSSY.RECONVERGENT B1, `(.L_x_88) ;  /* 0x0000037000017945 */ /* 0x000fe60003800200 */
[----:B------:R-:W-:-:S13]  /*2800*/  ISETP.GE.AND P0, PT, R6, R19, PT ;  /* 0x000000130600720c */ /* 0x000fda0003f06270 */
[----:B------:R-:W-:Y:S05]  /*2810*/  @P0 BRA `(.L_x_91) ;  /* 0x0000000000d00947 */ /* 0x000fea0003800000 */
[----:B------:R-:W0:Y:S01]  /*2820*/  LDC R8, c[0x0][0x3ac] ;  /* 0x0000eb00ff087b82 */ /* 0x000e220000000800 */
[----:B------:R-:W1:Y:S01]  /*2830*/  LDCU UR5, c[0x0][0x3ac] ;  /* 0x00007580ff0577ac */ /* 0x000e620008000800 */
[----:B------:R-:W-:Y:S01]  /*2840*/  LOP3.LUT R2, RZ, R6, RZ, 0x33, !PT ;  /* 0x00000006ff027212 */ /* 0x000fe200078e33ff */
[----:B------:R-:W-:Y:S01]  /*2850*/  BSSY.RECONVERGENT B2, `(.L_x_92) ;  /* 0x0000019000027945 */ /* 0x000fe20003800200 */
[----:B------:R-:W-:Y:S02]  /*2860*/  SHF.L.U32 R10, R0, 0xd, RZ ;  /* 0x0000000d000a7819 */ /* 0x000fe400000006ff */
[----:B------:R-:W-:Y:S01]  /*2870*/  IADD3 R3, PT, PT, R2, UR6, RZ ;  /* 0x0000000602037c10 */ /* 0x000fe2000fffe0ff */
[----:B-1----:R-:W-:Y:S01]  /*2880*/  USHF.L.U32 UR5, UR5, 0xd, URZ ;  /* 0x0000000d05057899 */ /* 0x002fe200080006ff */
[----:B0-----:R-:W-:Y:S02]  /*2890*/  IMAD R2, R8, UR4, RZ ;  /* 0x0000000408027c24 */ /* 0x001fe4000f8e02ff */
[----:B------:R-:W-:-:S03]  /*28a0*/  LOP3.LUT R8, R3, 0x600, RZ, 0xc0, !PT ;  /* 0x0000060003087812 */ /* 0x000fc600078ec0ff */
[----:B------:R-:W-:Y:S02]  /*28b0*/  IADD3 R10, PT, PT, R10, UR5, RZ ;  /* 0x000000050a0a7c10 */ /* 0x000fe4000fffe0ff */
[----:B------:R-:W-:Y:S02]  /*28c0*/  ISETP.NE.AND P0, PT, R8, 0x600, PT ;  /* 0x000006000800780c */ /* 0x000fe40003f05270 */
[----:B------:R-:W-:Y:S02]  /*28d0*/  IADD3 R11, PT, PT, -R10, R3, RZ ;  /* 0x000000030a0b7210 */ /* 0x000fe40007ffe1ff */
[----:B------:R-:W-:Y:S02]  /*28e0*/  MOV R8, R6 ;  /* 0x0000000600087202 */ /* 0x000fe40000000f00 */
[----:B------:R-:W-:Y:S01]  /*28f0*/  LEA.HI R3, R3, 0x1, RZ, 0x17 ;  /* 0x0000000103037811 */ /* 0x000fe200078fb8ff */
[----:B------:R-:W-:-:S05]  /*2900*/  IMAD R2, R2, -0x2000, R11 ;  /* 0xffffe00002027824 */ /* 0x000fca00078e020b */
[----:B------:R-:W-:Y:S01]  /*2910*/  ISETP.GE.U32.AND P1, PT, R2, 0x600, PT ;  /* 0x000006000200780c */ /* 0x000fe20003f26070 */
[----:B------:R-:W-:-:S12]  /*2920*/  @!P0 BRA `(.L_x_93) ;  /* 0x00000000002c8947 */ /* 0x000fd80003800000 */
[----:B------:R-:W-:Y:S02]  /*2930*/  LOP3.LUT R3, R3, 0x3, RZ, 0xc0, !PT ;  /* 0x0000000303037812 */ /* 0x000fe400078ec0ff */
[----:B------:R-:W-:Y:S02]  /*2940*/  MOV R8, R6 ;  /* 0x0000000600087202 */ /* 0x000fe40000000f00 */
[----:B------:R-:W-:-:S07]  /*2950*/  IADD3 R10, PT, PT, -R3, RZ, RZ ;  /* 0x000000ff030a7210 */ /* 0x000fce0007ffe1ff */
.L_x_94:
        /* <DEDUP_REMOVED lines=8> */
.L_x_93:
[----:B------:R-:W-:Y:S05]  /*29e0*/  BSYNC.RECONVERGENT B2 ;  /* 0x0000000000027941 */ /* 0x000fea0003800200 */
.L_x_92:
[----:B------:R-:W-:Y:S05]  /*29f0*/  @!P1 BRA `(.L_x_91) ;  /* 0x0000000000589947 */ /* 0x000fea0003800000 */
[C---:B------:R-:W-:Y:S02]  /*2a00*/  IADD3 R13, PT, PT, R8.reuse, R7, RZ ;  /* 0x00000007080d7210 */ /* 0x040fe40007ffe0ff */
[----:B------:R-:W-:-:S07]  /*2a10*/  IADD3 R7, PT, PT, R8, 0x400, RZ ;  /* 0x0000040008077810 */ /* 0x000fce0007ffe0ff */
.L_x_95:
        /* <DEDUP_REMOVED lines=20> */
.L_x_91:
[----:B------:R-:W-:Y:S05]  /*2b60*/  BSYNC.RECONVERGENT B1 ;  /* 0x0000000000017941 */ /* 0x000fea0003800200 */
.L_x_88:
        /* <DEDUP_REMOVED lines=43> */
[----:B---3--:R-:W-:-:S07]  /*2e20*/  FADD R2, R18, R19 ;  /* 0x0000001312027221 */ /* 0x008fce0000000000 */
.L_x_69:
[----:B------:R-:W-:Y:S05]  /*2e30*/  BSYNC.RECONVERGENT B0 ;  /* 0x0000000000007941 */ /* 0x000fea0003800200 */
.L_x_57:
[----:B------:R-:W-:Y:S05]  /*2e40*/  @P0 EXIT ;  /* 0x000000000000094d */ /* 0x000fea0003800000 */
[----:B------:R-:W5:Y:S02]  /*2e50*/  LDC.64 R4, c[0x0][0x388] ;  /* 0x0000e200ff047b82 */ /* 0x000f640000000a00 */
[----:B-----5:R-:W-:-:S05]  /*2e60*/  IMAD.WIDE.U32 R4, R0, 0x4, R4 ;  /* 0x0000000400047825 */ /* 0x020fca00078e0004 */
[----:B------:R-:W-:Y:S01]  /*2e70*/  STG.E desc[UR8][R4.64], R2 ;  /* 0x0000000204007986 */ /* 0x000fe2000c101908 */
[----:B------:R-:W-:Y:S05]  /*2e80*/  EXIT ;  /* 0x000000000000794d */ /* 0x000fea0003800000 */
.L_x_96:
        /* <DEDUP_REMOVED lines=15> */
.L_x_189:


//--------------------- .text._ZN3cub18CUB_300001_SM_10006detail6reduce28DeviceReduceSingleTileKernelINS2_10policy_hubIfjN4cuda3std3__44plusIvEEE10Policy1000EPfSC_jS9_ffNS7_10__identityEEEvT0_T1_T2_T3_T4_T6_ --------------------------
	.section	.text._ZN3cub18CUB_300001_SM_10006detail6reduce28DeviceReduceSingleTileKernelINS2_10policy_hubIfjN4cuda3std3__44plusIvEEE10Policy1000EPfSC_jS9_ffNS7_10__identityEEEvT0_T1_T2_T3_T4_T6_,"ax",@progbits
	.align	128
        .global         _ZN3cub18CUB_300001_SM_10006detail6reduce28DeviceReduceSingleTileKernelINS2_10policy_hubIfjN4cuda3std3__44plusIvEEE10Policy1000EPfSC_jS9_ffNS7_10__identityEEEvT0_T1_T2_T3_T4_T6_
        .type           _ZN3cub18CUB_300001_SM_10006detail6reduce28DeviceReduceSingleTileKernelINS2_10policy_hubIfjN4cuda3std3__44plusIvEEE10Policy1000EPfSC_jS9_ffNS7_10__identityEEEvT0_T1_T2_T3_T4_T6_,@function
        .size           _ZN3cub18CUB_300001_SM_10006detail6reduce28DeviceReduceSingleTileKernelINS2_10policy_hubIfjN4cuda3std3__44plusIvEEE10Policy1000EPfSC_jS9_ffNS7_10__identityEEEvT0_T1_T2_T3_T4_T6_,(.L_x_190 - _ZN3cub18CUB_300001_SM_10006detail6reduce28DeviceReduceSingleTileKernelINS2_10policy_hubIfjN4cuda3std3__44plusIvEEE10Policy1000EPfSC_jS9_ffNS7_10__identityEEEvT0_T1_T2_T3_T4_T6_)
        .other          _ZN3cub18CUB_300001_SM_10006detail6reduce28DeviceReduceSingleTileKernelINS2_10policy_hubIfjN4cuda3std3__44plusIvEEE10Policy1000EPfSC_jS9_ffNS7_10__identityEEEvT0_T1_T2_T3_T4_T6_,@"STO_CUDA_ENTRY STV_DEFAULT"
_ZN3cub18CUB_300001_SM_10006detail6reduce28DeviceReduceSingleTileKernelINS2_10policy_hubIfjN4cuda3std3__44plusIvEEE10Policy1000EPfSC_jS9_ffNS7_10__identityEEEvT0_T1_T2_T3_T4_T6_:
.text._ZN3cub18CUB_300001_SM_10006detail6reduce28DeviceReduceSingleTileKernelINS2_10policy_hubIfjN4cuda3std3__44plusIvEEE10Policy1000EPfSC_jS9_ffNS7_10__identityEEEvT0_T1_T2_T3_T4_T6_:
        /* <DEDUP_REMOVED lines=13> */
.L_x_97:
[----:B------:R-:W0:Y:S01]  /*00d0*/  LDCU UR4, c[0x0][0x380] ;  /* 0x00007000ff0477ac */ /* 0x000e220008000800 */
[----:B------:R-:W-:Y:S01]  /*00e0*/  BSSY.RECONVERGENT B0, `(.L_x_98) ;  /* 0x0000339000007945 */ /* 0x000fe20003800200 */
[----:B0-----:R-:W-:-:S09]  /*00f0*/  ULOP3.LUT UP0, URZ, UR4, 0x7, URZ, 0xc0, !UPT ;  /* 0x0000000704ff7892 */ /* 0x001fd2000f80c0ff */
[----:B------:R-:W-:Y:S05]  /*0100*/  BRA.U UP0, `(.L_x_99) ;  /* 0x00000019004c7547 */ /* 0x000fea000b800000 */
        /* <DEDUP_REMOVED lines=8> */
[----:B------:R-:W0:Y:S02]  /*0190*/  LDC.64 R2, c[0x0][0x380] ;  /* 0x0000e000ff027b82 */ /* 0x000e240000000a00 */
[----:B0-----:R-:W-:-:S05]  /*01a0*/  IMAD.WIDE.U32 R2, R5, 0x4, R2 ;  /* 0x0000000405027825 */ /* 0x001fca00078e0002 */
[----:B------:R0:W5:Y:S01]  /*01b0*/  LDG.E.CONSTANT R4, desc[UR6][R2.64] ;  /* 0x0000000602047981 */ /* 0x000162000c1e9900 */
[----:B------:R-:W-:-:S07]  /*01c0*/  IADD3 R7, PT, PT, R5, 0x200, RZ ;  /* 0x0000020005077810 */ /* 0x000fce0007ffe0ff */
.L_x_102:
[----:B------:R-:W-:Y:S05]  /*01d0*/  BSYNC.RECONVERGENT B1 ;  /* 0x0000000000017941 */ /* 0x000fea0003800200 */
.L_x_101:
[----:B------:R-:W-:Y:S01]  /*01e0*/  ISETP.GE.U32.AND P0, PT, R7, R0, PT ;  /* 0x000000000700720c */ /* 0x000fe20003f06070 */
        /* <DEDUP_REMOVED lines=15> */
.L_x_107:
        /* <DEDUP_REMOVED lines=9> */
.L_x_106:
[----:B------:R-:W-:Y:S05]  /*0370*/  BSYNC.RECONVERGENT B2 ;  /* 0x0000000000027941 */ /* 0x000fea0003800200 */
.L_x_105:
[----:B------:R-:W-:Y:S05]  /*0380*/  @!P1 BRA `(.L_x_104) ;  /* 0x0000000400509947 */ /* 0x000fea0003800000 */
[----:B------:R-:W0:Y:S01]  /*0390*/  LDC.64 R2, c[0x0][0x380] ;  /* 0x0000e000ff027b82 */ /* 0x000e220000000a00 */
[C---:B------:R-:W-:Y:S01]  /*03a0*/  IADD3 R6, PT, PT, -R7.reuse, R0, RZ ;  /* 0x0000000007067210 */ /* 0x040fe20007ffe1ff */
[----:B------:R-:W-:Y:S01]  /*03b0*/  BSSY.RECONVERGENT B2, `(.L_x_108) ;  /* 0x000002c000027945 */ /* 0x000fe20003800200 */
[----:B------:R-:W-:Y:S02]  /*03c0*/  PLOP3.LUT P0, PT, PT, PT, PT, 0x80, 0x8 ;  /* 0x000000000008781c */ /* 0x000fe40003f0f070 */
[----:B------:R-:W-:Y:S01]  /*03d0*/  ISETP.GT.AND P1, PT, R6, 0x1800, PT ;  /* 0x000018000600780c */ /* 0x000fe20003f24270 */
[----:B0-----:R-:W-:-:S12]  /*03e0*/  IMAD.WIDE.U32 R2, R7, 0x4, R2 ;  /* 0x0000000407027825 */ /* 0x001fd800078e0002 */
[----:B------:R-:W-:Y:S05]  /*03f0*/  @!P1 BRA `(.L_x_109) ;  /* 0x00000000009c9947 */ /* 0x000fea0003800000 */
[----:B------:R-:W-:Y:S02]  /*0400*/  PLOP3.LUT P0, PT, PT, PT, PT, 0x8, 0x80 ;  /* 0x000000000080781c */ /* 0x000fe40003f0e170 */
[----:B------:R-:W-:-:S11]  /*0410*/  IADD3 R10, PT, PT, R0, -0x1800, RZ ;  /* 0xffffe800000a7810 */ /* 0x000fd60007ffe0ff */
.L_x_110:
[----:B------:R-:W2:Y:S04]  /*0420*/  LDG.E.CONSTANT R17, desc[UR6][R2.64] ;  /* 0x0000000602117981 */ /* 0x000ea8000c1e9900 */
[----:B------:R-:W3:Y:S04]  /*0430*/  LDG.E.CONSTANT R18, desc[UR6][R2.64+0x800] ;  /* 0x0008000602127981 */ /* 0x000ee8000c1e9900 */
[----:B------:R-:W4:Y:S04]  /*0440*/  LDG.E.CONSTANT R20, desc[UR6][R2.64+0x1000] ;  /* 0x0010000602147981 */ /* 0x000f28000c1e9900 */
        /* <DEDUP_REMOVED lines=12> */
[----:B------:R0:W4:Y:S01]  /*0510*/  LDG.E.CONSTANT R6, desc[UR6][R2.64+0x7800] ;  /* 0x0078000602067981 */ /* 0x000122000c1e9900 */
[----:B------:R-:W-:-:S04]  /*0520*/  IADD3 R7, PT, PT, R7, 0x2000, RZ ;  /* 0x0000200007077810 */ /* 0x000fc80007ffe0ff */
[----:B------:R-:W-:Y:S02]  /*0530*/  ISETP.GE.AND P1, PT, R7, R10, PT ;  /* 0x0000000a0700720c */ /* 0x000fe40003f26270 */
[----:B0-----:R-:W-:-:S04]  /*0540*/  IADD3 R2, P2, PT, R2, 0x8000, RZ ;  /* 0x0000800002027810 */ /* 0x001fc80007f5e0ff */
[----:B------:R-:W-:Y:S01]  /*0550*/  IADD3.X R3, PT, PT, RZ, R3, RZ, P2, !PT ;  /* 0x00000003ff037210 */ /* 0x000fe200017fe4ff */
        /* <DEDUP_REMOVED lines=17> */
.L_x_109:
[----:B------:R-:W-:Y:S05]  /*0670*/  BSYNC.RECONVERGENT B2 ;  /* 0x0000000000027941 */ /* 0x000fea0003800200 */
.L_x_108:
[----:B------:R-:W-:Y:S01]  /*0680*/  IADD3 R6, PT, PT, -R7, R0, RZ ;  /* 0x0000000007067210 */ /* 0x000fe20007ffe1ff */
[----:B------:R-:W-:Y:S03]  /*0690*/  BSSY.RECONVERGENT B2, `(.L_x_111) ;  /* 0x0000019000027945 */ /* 0x000fe60003800200 */
[----:B------:R-:W-:-:S13]  /*06a0*/  ISETP.GT.AND P1, PT, R6, 0x800, PT ;  /* 0x000008000600780c */ /* 0x000fda0003f24270 */
[----:B------:R-:W-:Y:S05]  /*06b0*/  @!P1 BRA `(.L_x_112) ;  /* 0x0000000000589947 */ /* 0x000fea0003800000 */
[----:B------:R-:W2:Y:S04]  /*06c0*/  LDG.E.CONSTANT R9, desc[UR6][R2.64] ;  /* 0x0000000602097981 */ /* 0x000ea8000c1e9900 */
[----:B------:R-:W3:Y:S04]  /*06d0*/  LDG.E.CONSTANT R6, desc[UR6][R2.64+0x800] ;  /* 0x0008000602067981 */ /* 0x000ee8000c1e9900 */
[----:B------:R-:W4:Y:S04]  /*06e0*/  LDG.E.CONSTANT R11, desc[UR6][R2.64+0x1000] ;  /* 0x00100006020b7981 */ /* 0x000f28000c1e9900 */
[----:B------:R-:W4:Y:S04]  /*06f0*/  LDG.E.CONSTANT R13, desc[UR6][R2.64+0x1800] ;  /* 0x00180006020d7981 */ /* 0x000f28000c1e9900 */
[----:B------:R-:W4:Y:S04]  /*0700*/  LDG.E.CONSTANT R15, desc[UR6][R2.64+0x2000] ;  /* 0x00200006020f7981 */ /* 0x000f28000c1e9900 */
[----:B------:R-:W4:Y:S04]  /*0710*/  LDG.E.CONSTANT R17, desc[UR6][R2.64+0x2800] ;  /* 0x0028000602117981 */ /* 0x000f28000c1e9900 */
[----:B------:R-:W4:Y:S04]  /*0720*/  LDG.E.CONSTANT R19, desc[UR6][R2.64+0x3000] ;  /* 0x0030000602137981 */ /* 0x000f28000c1e9900 */
[----:B------:R0:W4:Y:S01]  /*0730*/  LDG.E.CONSTANT R21, desc[UR6][R2.64+0x3800] ;  /* 0x0038000602157981 */ /* 0x000122000c1e9900 */
[----:B------:R-:W-:-:S02]  /*0740*/  IADD3 R8, P1, PT, R2, 0x4000, RZ ;  /* 0x0000400002087810 */ /* 0x000fc40007f3e0ff */
[----:B------:R-:W-:Y:S02]  /*0750*/  PLOP3.LUT P0, PT, PT, PT, PT, 0x8, 0x80 ;  /* 0x000000000080781c */ /* 0x000fe40003f0e170 */
[----:B------:R-:W-:Y:S02]  /*0760*/  IADD3 R7, PT, PT, R7, 0x1000, RZ ;  /* 0x0000100007077810 */ /* 0x000fe40007ffe0ff */
[----:B0-----:R-:W-:Y:S01]  /*0770*/  MOV R2, R8 ;  /* 0x0000000800027202 */ /* 0x001fe20000000f00 */
[----:B--2--5:R-:W-:-:S04]  /*0780*/  FADD R9, R4, R9 ;  /* 0x0000000904097221 */ /* 0x024fc80000000000 */
[----:B---3--:R-:W-:Y:S01]  /*0790*/  FADD R6, R9, R6 ;  /* 0x0000000609067221 */ /* 0x008fe20000000000 */
[----:B------:R-:W-:-:S03]  /*07a0*/  IADD3.X R9, PT, PT, RZ, R3, RZ, P1, !PT ;  /* 0x00000003ff097210 */ /* 0x000fc60000ffe4ff */
[----:B----4-:R-:W-:Y:S01]  /*07b0*/  FADD R6, R6, R11 ;  /* 0x0000000b06067221 */ /* 0x010fe20000000000 */
[----:B------:R-:W-:-:S03]  /*07c0*/  MOV R3, R9 ;  /* 0x0000000900037202 */ /* 0x000fc60000000f00 */
[----:B------:R-:W-:-:S04]  /*07d0*/  FADD R6, R6, R13 ;  /* 0x0000000d06067221 */ /* 0x000fc80000000000 */
[----:B------:R-:W-:-:S04]  /*07e0*/  FADD R6, R6, R15 ;  /* 0x0000000f06067221 */ /* 0x000fc80000000000 */
[----:B------:R-:W-:-:S04]  /*07f0*/  FADD R6, R6, R17 ;  /* 0x0000001106067221 */ /* 0x000fc80000000000 */
[----:B------:R-:W-:-:S04]  /*0800*/  FADD R6, R6, R19 ;  /* 0x0000001306067221 */ /* 0x000fc80000000000 */
[----:B------:R-:W-:-:S07]  /*0810*/  FADD R4, R6, R21 ;  /* 0x0000001506047221 */ /* 0x000fce0000000000 */
.L_x_112:
[----:B------:R-:W-:Y:S05]  /*0820*/  BSYNC.RECONVERGENT B2 ;  /* 0x0000000000027941 */ /* 0x000fea0003800200 */
.L_x_111:
[----:B------:R-:W-:-:S13]  /*0830*/  ISETP.LT.OR P0, PT, R7, R0, P0 ;  /* 0x000000000700720c */ /* 0x000fda0000701670 */
[----:B------:R-:W-:Y:S05]  /*0840*/  @!P0 BRA `(.L_x_104) ;  /* 0x0000000000208947 */ /* 0x000fea0003800000 */
        /* <DEDUP_REMOVED lines=8> */
.L_x_104:
[----:B------:R-:W-:Y:S05]  /*08d0*/  BSYNC.RECONVERGENT B1 ;  /* 0x0000000000017941 */ /* 0x000fea0003800200 */
.L_x_103:
[----:B------:R-:W-:-:S13]  /*08e0*/  ISETP.GE.U32.AND P0, PT, R0, 0x200, PT ;  /* 0x000002000000780c */ /* 0x000fda0003f06070 */
[----:B------:R-:W-:Y:S05]  /*08f0*/  @!P0 BRA `(.L_x_113) ;  /* 0x0000000000b48947 */ /* 0x000fea0003800000 */
[----:B0----5:R-:W0:Y:S01]  /*0900*/  SHFL.DOWN P0, R3, R4, 0x1, 0x1f ;  /* 0x08201f0004037f89 */ /* 0x021e220000000000 */
        /* <DEDUP_REMOVED lines=44> */
.L_x_113:
[----:B0-----:R-:W-:-:S04]  /*0bd0*/  LOP3.LUT R2, R5, 0x3e0, RZ, 0xc0, !PT ;  /* 0x000003e005027812 */ /* 0x001fc800078ec0ff */
[----:B------:R-:W-:Y:S02]  /*0be0*/  IADD3 R3, PT, PT, R2, 0x20, RZ ;  /* 0x0000002002037810 */ /* 0x000fe40007ffe0ff */
[----:B------:R-:W-:Y:S02]  /*0bf0*/  LOP3.LUT R7, RZ, R2, RZ, 0x33, !PT ;  /* 0x00000002ff077212 */ /* 0x000fe400078e33ff */
[-C--:B------:R-:W-:Y:S01]  /*0c00*/  ISETP.GT.U32.AND P0, PT, R3, R0.reuse, PT ;  /* 0x000000000300720c */ /* 0x080fe20003f04070 */
[----:B------:R-:W0:Y:S01]  /*0c10*/  S2R R2, SR_LANEID ;  /* 0x0000000000027919 */ /* 0x000e220000000000 */
[----:B------:R-:W-:-:S04]  /*0c20*/  IADD3 R7, PT, PT, R7, R0, RZ ;  /* 0x0000000007077210 */ /* 0x000fc80007ffe0ff */
[----:B------:R-:W-:-:S06]  /*0c30*/  SEL R7, R7, 0x1f, P0 ;  /* 0x0000001f07077807 */ /* 0x000fcc0000000000 */
[----:B-----5:R-:W1:Y:S01]  /*0c40*/  SHFL.DOWN P0, R3, R4, 0x1, R7 ;  /* 0x0820000004037989 */ /* 0x020e620000000007 */
[----:B0-----:R-:W-:Y:S01]  /*0c50*/  ISETP.NE.AND P1, PT, R2, RZ, PT ;  /* 0x000000ff0200720c */ /* 0x001fe20003f25270 */
[----:B-1----:R-:W-:-:S05]  /*0c60*/  @P0 FADD R3, R3, R4 ;  /* 0x0000000403030221 */ /* 0x002fca0000000000 */
[----:B------:R-:W0:Y:S07]  /*0c70*/  SHFL.DOWN P0, R6, R3, 0x2, R7 ;  /* 0x0840000003067989 */ /* 0x000e2e0000000007 */
[----:B------:R-:W1:Y:S01]  /*0c80*/  @!P1 S2R R11, SR_CgaCtaId ;  /* 0x00000000000b9919 */ /* 0x000e620000008800 */
[----:B------:R-:W-:Y:S01]  /*0c90*/  @!P1 MOV R4, 0x400 ;  /* 0x0000040000049802 */ /* 0x000fe20000000f00 */
[----:B0-----:R-:W-:Y:S01]  /*0ca0*/  @P0 FADD R6, R3, R6 ;  /* 0x0000000603060221 */ /* 0x001fe20000000000 */
[----:B------:R-:W-:-:S04]  /*0cb0*/  @!P1 SHF.R.U32.HI R3, RZ, 0x3, R5 ;  /* 0x00000003ff039819 */ /* 0x000fc80000011605 */
[----:B------:R-:W0:Y:S01]  /*0cc0*/  SHFL.DOWN P0, R8, R6, 0x4, R7 ;  /* 0x0880000006087989 */ /* 0x000e220000000007 */
[----:B------:R-:W-:Y:S02]  /*0cd0*/  @!P1 LOP3.LUT R3, R3, 0x7c, RZ, 0xc0, !PT ;  /* 0x0000007c03039812 */ /* 0x000fe400078ec0ff */
[----:B-1----:R-:W-:-:S04]  /*0ce0*/  @!P1 LEA R4, R11, R4, 0x18 ;  /* 0x000000040b049211 */ /* 0x002fc800078ec0ff */
        /* <DEDUP_REMOVED lines=12> */
[C---:B------:R-:W-:Y:S02]  /*0db0*/  ISETP.GT.U32.AND P2, PT, R0.reuse, 0x20, PT ;  /* 0x000000200000780c */ /* 0x040fe40003f44070 */
[C---:B------:R-:W-:Y:S02]  /*0dc0*/  ISETP.GT.U32.AND P3, PT, R0.reuse, 0x40, PT ;  /* 0x000000400000780c */ /* 0x040fe40003f64070 */
[C---:B------:R-:W-:Y:S02]  /*0dd0*/  ISETP.GT.U32.AND P1, PT, R0.reuse, 0x60, PT ;  /* 0x000000600000780c */ /* 0x040fe40003f24070 */
[----:B------:R-:W-:Y:S01]  /*0de0*/  ISETP.GT.U32.AND P4, PT, R0, 0xc0, PT ;  /* 0x000000c00000780c */ /* 0x000fe20003f84070 */
[----:B0-----:R-:W-:-:S09]  /*0df0*/  ULEA UR4, UR5, UR4, 0x18 ;  /* 0x0000000405047291 */ /* 0x001fd2000f8ec0ff */
[----:B------:R-:W1:Y:S04]  /*0e00*/  LDS.128 R16, [UR4+0x10] ;  /* 0x00001004ff107984 */ /* 0x000e680008000c00 */
[----:B------:R-:W0:Y:S04]  /*0e10*/  LDS.128 R4, [UR4+0x20] ;  /* 0x00002004ff047984 */ /* 0x000e280008000c00 */
        /* <DEDUP_REMOVED lines=29> */
.L_x_100:
[----:B------:R-:W0:Y:S01]  /*0ff0*/  S2R R4, SR_TID.X ;  /* 0x0000000000047919 */ /* 0x000e220000002100 */
[----:B------:R-:W1:Y:S02]  /*1000*/  LDCU.64 UR4, c[0x0][0x380] ;  /* 0x00007000ff0477ac */ /* 0x000e640008000a00 */
[----:B-1----:R-:W-:Y:S02]  /*1010*/  MOV R2, UR4 ;  /* 0x0000000400027c02 */ /* 0x002fe40008000f00 */
[----:B------:R-:W-:Y:S02]  /*1020*/  MOV R3, UR5 ;  /* 0x0000000500037c02 */ /* 0x000fe40008000f00 */
[----:B0-----:R-:W-:-:S05]  /*1030*/  SHF.L.U32 R5, R4, 0x1, RZ ;  /* 0x0000000104057819 */ /* 0x001fca00000006ff */
        /* <DEDUP_REMOVED lines=9> */
[----:B------:R-:W-:Y:S01]  /*10d0*/  UMOV UR4, 0x2000 ;  /* 0x0000200000047882 */ /* 0x000fe20000000000 */
[----:B--2---:R-:W-:Y:S01]  /*10e0*/  FADD R23, R22, R23 ;  /* 0x0000001716177221 */ /* 0x004fe20000000000 */
[----:B------:R-:W-:-:S04]  /*10f0*/  IADD3 R22, PT, PT, R0, -0x2000, RZ ;  /* 0xffffe00000167810 */ /* 0x000fc80007ffe0ff */
[----:B------:R-:W-:Y:S01]  /*1100*/  ISETP.GE.U32.AND P0, PT, R22, 0x2000, PT ;  /* 0x000020001600780c */ /* 0x000fe20003f06070 */
[----:B---3--:R-:W-:Y:S01]  /*1110*/  FADD R20, R20, R21 ;  /* 0x0000001514147221 */ /* 0x008fe20000000000 */
        /* <DEDUP_REMOVED lines=12> */
[----:B------:R-:W-:Y:S01]  /*11e0*/  FADD R23, R15, R6 ;  /* 0x000000060f177221 */ /* 0x000fe20000000000 */
[----:B------:R-:W-:Y:S06]  /*11f0*/  @!P0 BRA `(.L_x_115) ;  /* 0x00000000008c8947 */ /* 0x000fec0003800000 */
[----:B------:R-:W0:Y:S01]  /*1200*/  LDC R0, c[0x0][0x390] ;  /* 0x0000e400ff007b82 */ /* 0x000e220000000800 */
[----:B------:R-:W-:-:S07]  /*1210*/  UMOV UR4, 0x2000 ;  /* 0x0000200000047882 */ /* 0x000fce0000000000 */
[----:B------:R-:W1:Y:S02]  /*1220*/  LDC.64 R2, c[0x0][0x380] ;  /* 0x0000e000ff027b82 */ /* 0x000e640000000a00 */
.L_x_117:
[----:B------:R-:W-:-:S05]  /*1230*/  IADD3 R25, PT, PT, R5, UR4, RZ ;  /* 0x0000000405197c10 */ /* 0x000fca000fffe0ff */
        /* <DEDUP_REMOVED lines=9> */
[----:B--2---:R-:W-:Y:S01]  /*12d0*/  FADD R6, R6, R23 ;  /* 0x0000001706067221 */ /* 0x004fe20000000000 */
[----:B---3--:R-:W-:-:S04]  /*12e0*/  FADD R7, R7, R8 ;  /* 0x0000000807077221 */ /* 0x008fc80000000000 */
[----:B------:R-:W-:Y:S01]  /*12f0*/  FADD R6, R6, R7 ;  /* 0x0000000706067221 */ /* 0x000fe20000000000 */
[----:B0-----:R-:W-:Y:S01]  /*1300*/  IADD3 R7, PT, PT, R0, -UR4, RZ ;  /* 0x8000000400077c10 */ /* 0x001fe2000fffe0ff */
[----:B----4-:R-:W-:Y:S01]  /*1310*/  FADD R8, R9, R10 ;  /* 0x0000000a09087221 */ /* 0x010fe20000000000 */
[----:B-----5:R-:W-:Y:S02]  /*1320*/  FADD R11, R11, R12 ;  /* 0x0000000c0b0b7221 */ /* 0x020fe40000000000 */
[----:B------:R-:W-:Y:S01]  /*1330*/  ISETP.GE.U32.AND P0, PT, R7, 0x2000, PT ;  /* 0x000020000700780c */ /* 0x000fe20003f06070 */
        /* <DEDUP_REMOVED lines=12> */
[----:B------:R-:W-:-:S06]  /*1400*/  UIADD3 UR4, UPT, UPT, UR4, 0x2000, URZ ;  /* 0x0000200004047890 */ /* 0x000fcc000fffe0ff */
[----:B------:R-:W-:-:S13]  /*1410*/  ISETP.LT.U32.AND P0, PT, R22, UR4, PT ;  /* 0x0000000416007c0c */ /* 0x000fda000bf01070 */
[----:B------:R-:W-:Y:S05]  /*1420*/  @!P0 BRA `(.L_x_117) ;  /* 0xfffffffc00808947 */ /* 0x000fea000383ffff */
.L_x_115:
[----:B------:R-:W-:-:S13]  /*1430*/  ISETP.LE.U32.AND P0, PT, R0, UR4, PT ;  /* 0x0000000400007c0c */ /* 0x000fda000bf03070 */
[----:B------:R-:W-:Y:S05]  /*1440*/  @P0 BRA `(.L_x_116) ;  /* 0x0000000000c80947 */ /* 0x000fea0003800000 */
[----:B------:R-:W-:Y:S01]  /*1450*/  IADD3 R5, PT, PT, R0, -UR4, RZ ;  /* 0x8000000400057c10 */ /* 0x000fe2000fffe0ff */
[----:B------:R-:W-:Y:S03]  /*1460*/  BSSY.RECONVERGENT B1, `(.L_x_116) ;  /* 0x0000030000017945 */ /* 0x000fe60003800200 */
[----:B------:R-:W-:-:S13]  /*1470*/  ISETP.GE.AND P0, PT, R4, R5, PT ;  /* 0x000000050400720c */ /* 0x000fda0003f06270 */
[----:B------:R-:W-:Y:S05]  /*1480*/  @P0 BRA `(.L_x_118) ;  /* 0x0000000000b40947 */ /* 0x000fea0003800000 */
[----:B------:R-:W-:Y:S01]  /*1490*/  LOP3.LUT R7, RZ, R4, RZ, 0x33, !PT ;  /* 0x00000004ff077212 */ /* 0x000fe200078e33ff */
[----:B------:R-:W-:Y:S03]  /*14a0*/  BSSY.RECONVERGENT B2, `(.L_x_119) ;  /* 0x0000014000027945 */ /* 0x000fe60003800200 */
[----:B------:R-:W-:-:S04]  /*14b0*/  IADD3 R7, PT, PT, R0, -UR4, R7 ;  /* 0x8000000400077c10 */ /* 0x000fc8000fffe007 */
[C---:B------:R-:W-:Y:S02]  /*14c0*/  LOP3.LUT R0, R7.reuse, 0x600, RZ, 0xc0, !PT ;  /* 0x0000060007007812 */ /* 0x040fe400078ec0ff */
[----:B------:R-:W-:Y:S02]  /*14d0*/  ISETP.GE.U32.AND P1, PT, R7, 0x600, PT ;  /* 0x000006000700780c */ /* 0x000fe40003f26070 */
[----:B------:R-:W-:Y:S02]  /*14e0*/  ISETP.NE.AND P0, PT, R0, 0x600, PT ;  /* 0x000006000000780c */ /* 0x000fe40003f05270 */
[----:B------:R-:W-:-:S11]  /*14f0*/  MOV R0, R4 ;  /* 0x0000000400007202 */ /* 0x000fd60000000f00 */
[----:B------:R-:W-:Y:S05]  /*1500*/  @!P0 BRA `(.L_x_120) ;  /* 0x0000000000348947 */ /* 0x000fea0003800000 */
[----:B------:R-:W-:Y:S02]  /*1510*/  LEA.HI R0, R7, 0x1, RZ, 0x17 ;  /* 0x0000000107007811 */ /* 0x000fe400078fb8ff */
[----:B------:R-:W-:Y:S02]  /*1520*/  IADD3 R9, PT, PT, R4, UR4, RZ ;  /* 0x0000000404097c10 */ /* 0x000fe4000fffe0ff */
[----:B------:R-:W-:Y:S02]  /*1530*/  LOP3.LUT R6, R0, 0x3, RZ, 0xc0, !PT ;  /* 0x0000000300067812 */ /* 0x000fe400078ec0ff */
[----:B------:R-:W-:Y:S02]  /*1540*/  MOV R0, R4 ;  /* 0x0000000400007202 */ /* 0x000fe40000000f00 */
[----:B------:R-:W-:-:S07]  /*1550*/  IADD3 R8, PT, PT, -R6, RZ, RZ ;  /* 0x000000ff06087210 */ /* 0x000fce0007ffe1ff */
.L_x_121:
        /* <DEDUP_REMOVED lines=8> */
.L_x_120:
[----:B------:R-:W-:Y:S05]  /*15e0*/  BSYNC.RECONVERGENT B2 ;  /* 0x0000000000027941 */ /* 0x000fea0003800200 */
.L_x_119:
[----:B------:R-:W-:Y:S05]  /*15f0*/  @!P1 BRA `(.L_x_118) ;  /* 0x0000000000589947 */ /* 0x000fea0003800000 */
[C---:B------:R-:W-:Y:S02]  /*1600*/  IADD3 R14, PT, PT, R0.reuse, 0x400, RZ ;  /* 0x00000400000e7810 */ /* 0x040fe40007ffe0ff */
[----:B------:R-:W-:-:S07]  /*1610*/  IADD3 R15, PT, PT, R0, UR4, RZ ;  /* 0x00000004000f7c10 */ /* 0x000fce000fffe0ff */
.L_x_122:
[C---:B------:R-:W-:Y:S01]  /*1620*/  IADD3 R9, PT, PT, R15.reuse, 0x200, RZ ;  /* 0x000002000f097810 */ /* 0x040fe20007ffe0ff */
        /* <DEDUP_REMOVED lines=10> */
[----:B------:R-:W-:-:S02]  /*16d0*/  IADD3 R0, PT, PT, R14, 0x400, RZ ;  /* 0x000004000e007810 */ /* 0x000fc40007ffe0ff */
[----:B------:R-:W-:Y:S02]  /*16e0*/  IADD3 R14, PT, PT, R14, 0x800, RZ ;  /* 0x000008000e0e7810 */ /* 0x000fe40007ffe0ff */
[----:B------:R-:W-:Y:S02]  /*16f0*/  ISETP.GE.AND P0, PT, R0, R5, PT ;  /* 0x000000050000720c */ /* 0x000fe40003f06270 */
[----:B------:R-:W-:Y:S01]  /*1700*/  IADD3 R15, PT, PT, R15, 0x800, RZ ;  /* 0x000008000f0f7810 */ /* 0x000fe20007ffe0ff */
[----:B--2---:R-:W-:-:S04]  /*1710*/  FADD R23, R6, R23 ;  /* 0x0000001706177221 */ /* 0x004fc80000000000 */
[----:B---3--:R-:W-:-:S04]  /*1720*/  FADD R23, R23, R8 ;  /* 0x0000000817177221 */ /* 0x008fc80000000000 */
[----:B----4-:R-:W-:-:S04]  /*1730*/  FADD R23, R23, R10 ;  /* 0x0000000a17177221 */ /* 0x010fc80000000000 */
[----:B-----5:R-:W-:Y:S01]  /*1740*/  FADD R23, R23, R12 ;  /* 0x0000000c17177221 */ /* 0x020fe20000000000 */
[----:B------:R-:W-:Y:S06]  /*1750*/  @!P0 BRA `(.L_x_122) ;  /* 0xfffffffc00b08947 */ /* 0x000fec000383ffff */
.L_x_118:
[----:B------:R-:W-:Y:S05]  /*1760*/  BSYNC.RECONVERGENT B1 ;  /* 0x0000000000017941 */ /* 0x000fea0003800200 */
.L_x_116:
        /* <DEDUP_REMOVED lines=25> */
[----:B0-----:R-:W0:Y:S04]  /*1900*/  LDS.128 R4, [UR4+0x10] ;  /* 0x00001004ff047984 */ /* 0x001e280008000c00 */
        /* <DEDUP_REMOVED lines=19> */
.L_x_99:
        /* <DEDUP_REMOVED lines=12> */
.L_x_125:
[----:B------:R-:W-:Y:S05]  /*1b00*/  BSYNC.RECONVERGENT B1 ;  /* 0x0000000000017941 */ /* 0x000fea0003800200 */
.L_x_124:
        /* <DEDUP_REMOVED lines=16> */
.L_x_130:
        /* <DEDUP_REMOVED lines=9> */
.L_x_129:
[----:B------:R-:W-:Y:S05]  /*1ca0*/  BSYNC.RECONVERGENT B2 ;  /* 0x0000000000027941 */ /* 0x000fea0003800200 */
.L_x_128:
        /* <DEDUP_REMOVED lines=10> */
.L_x_133:
        /* <DEDUP_REMOVED lines=37> */
.L_x_132:
[----:B------:R-:W-:Y:S05]  /*1fa0*/  BSYNC.RECONVERGENT B2 ;  /* 0x0000000000027941 */ /* 0x000fea0003800200 */
.L_x_131:
        /* <DEDUP_REMOVED lines=26> */
.L_x_135:
[----:B------:R-:W-:Y:S05]  /*2150*/  BSYNC.RECONVERGENT B2 ;  /* 0x0000000000027941 */ /* 0x000fea0003800200 */
.L_x_134:
        /* <DEDUP_REMOVED lines=10> */
.L_x_127:
[----:B------:R-:W-:Y:S05]  /*2200*/  BSYNC.RECONVERGENT B1 ;  /* 0x0000000000017941 */ /* 0x000fea0003800200 */
.L_x_126:
        /* <DEDUP_REMOVED lines=47> */
.L_x_136:
        /* <DEDUP_REMOVED lines=35> */
[----:B------:R-:W0:Y:S04]  /*2730*/  LDS.128 R16, [UR4+0x10] ;  /* 0x00001004ff107984 */ /* 0x000e280008000c00 */
[----:B------:R-:W1:Y:S04]  /*2740*/  LDS.128 R4, [UR4+0x20] ;  /* 0x00002004ff047984 */ /* 0x000e680008000c00 */
[----:B------:R-:W2:Y:S04]  /*2750*/  LDS.128 R8, [UR4+0x30] ;  /* 0x00003004ff087984 */ /* 0x000ea80008000c00 */
[----:B------:R-:W3:Y:S01]  /*2760*/  LDS.128 R12, [UR4+0x40] ;  /* 0x00004004ff0c7984 */ /* 0x000ee20008000c00 */
[----:B0-----:R-:W-:Y:S01]  /*2770*/  @P2 FADD R2, R2, R17 ;  /* 0x0000001102022221 */ /* 0x001fe20000000000 */
[----:B------:R-:W-:-:S03]  /*2780*/  ISETP.GT.U32.AND P2, PT, R0, 0x80, PT ;  /* 0x000000800000780c */ /* 0x000fc60003f44070 */
[----:B------:R-:W-:Y:S01]  /*2790*/  @P3 FADD R2, R2, R18 ;  /* 0x0000001202023221 */ /* 0x000fe20000000000 */
[----:B------:R-:W-:-:S03]  /*27a0*/  ISETP.GT.U32.AND P3, PT, R0, 0xa0, PT ;  /* 0x000000a00000780c */ /* 0x000fc60003f64070 */
[----:B------:R-:W-:Y:S01]  /*27b0*/  @P1 FADD R2, R2, R19 ;  /* 0x0000001302021221 */ /* 0x000fe20000000000 */
[----:B------:R-:W-:-:S05]  /*27c0*/  ISETP.GT.U32.AND P1, PT, R0, 0xe0, PT ;  /* 0x000000e00000780c */ /* 0x000fca0003f24070 */
[----:B-1----:R-:W-:Y:S01]  /*27d0*/  @P2 FADD R2, R2, R4 ;  /* 0x0000000402022221 */ /* 0x002fe20000000000 */
        /* <DEDUP_REMOVED lines=20> */
.L_x_123:
[----:B------:R-:W0:Y:S01]  /*2920*/  S2R R9, SR_TID.X ;  /* 0x0000000000097919 */ /* 0x000e220000002100 */
[----:B------:R-:W1:Y:S02]  /*2930*/  LDCU.64 UR4, c[0x0][0x380] ;  /* 0x00007000ff0477ac */ /* 0x000e640008000a00 */
[----:B-1----:R-:W-:Y:S02]  /*2940*/  MOV R4, UR4 ;  /* 0x0000000400047c02 */ /* 0x002fe40008000f00 */
[----:B------:R-:W-:-:S03]  /*2950*/  MOV R5, UR5 ;  /* 0x0000000500057c02 */ /* 0x000fc60008000f00 */
        /* <DEDUP_REMOVED lines=17> */
[----:B--2---:R-:W-:Y:S01]  /*2a70*/  FADD R8, R23, R8 ;  /* 0x0000000817087221 */ /* 0x004fe20000000000 */
[----:B---3--:R-:W-:-:S04]  /*2a80*/  FADD R11, R10, R11 ;  /* 0x0000000b0a0b7221 */ /* 0x008fc80000000000 */
[----:B------:R-:W-:Y:S01]  /*2a90*/  FADD R11, R8, R11 ;  /* 0x0000000b080b7221 */ /* 0x000fe20000000000 */
[----:B------:R-:W-:Y:S01]  /*2aa0*/  IADD3 R8, PT, PT, R0, -0x2000, RZ ;  /* 0xffffe00000087810 */ /* 0x000fe20007ffe0ff */
[----:B----4-:R-:W-:-:S03]  /*2ab0*/  FADD R12, R12, R13 ;  /* 0x0000000d0c0c7221 */ /* 0x010fc60000000000 */
[----:B------:R-:W-:Y:S01]  /*2ac0*/  ISETP.GE.U32.AND P0, PT, R8, 0x2000, PT ;  /* 0x000020000800780c */ /* 0x000fe20003f06070 */
        /* <DEDUP_REMOVED lines=14> */
[----:B------:R-:W-:-:S07]  /*2bb0*/  MOV R11, 0x2000 ;  /* 0x00002000000b7802 */ /* 0x000fce0000000f00 */
[----:B------:R-:W1:Y:S02]  /*2bc0*/  LDC.64 R4, c[0x0][0x380] ;  /* 0x0000e000ff047b82 */ /* 0x000e640000000a00 */
.L_x_139:
[----:B------:R-:W-:Y:S01]  /*2bd0*/  IMAD.WIDE.U32 R6, R11, 0x4, R2 ;  /* 0x000000040b067825 */ /* 0x000fe200078e0002 */
[----:B------:R-:W-:-:S04]  /*2be0*/  IADD3 R29, PT, PT, R9, R11, RZ ;  /* 0x0000000b091d7210 */ /* 0x000fc80007ffe0ff */
[----:B------:R-:W2:Y:S01]  /*2bf0*/  LDG.E.CONSTANT R19, desc[UR6][R6.64+0x5800] ;  /* 0x0058000606137981 */ /* 0x000ea2000c1e9900 */
[----:B-1----:R-:W-:-:S03]  /*2c00*/  IMAD.WIDE.U32 R28, R29, 0x4, R4 ;  /* 0x000000041d1c7825 */ /* 0x002fc600078e0004 */
[----:B------:R-:W2:Y:S04]  /*2c10*/  LDG.E.CONSTANT R0, desc[UR6][R6.64+0x6000] ;  /* 0x0060000606007981 */ /* 0x000ea8000c1e9900 */
[----:B------:R-:W3:Y:S04]  /*2c20*/  LDG.E.CONSTANT R22, desc[UR6][R6.64+0x1800] ;  /* 0x0018000606167981 */ /* 0x000ee8000c1e9900 */
[----:B------:R-:W3:Y:S04]  /*2c30*/  LDG.E.CONSTANT R25, desc[UR6][R6.64+0x2000] ;  /* 0x0020000606197981 */ /* 0x000ee8000c1e9900 */
        /* <DEDUP_REMOVED lines=11> */
[----:B------:R1:W5:Y:S01]  /*2cf0*/  LDG.E.CONSTANT R24, desc[UR6][R6.64+0x7800] ;  /* 0x0078000606187981 */ /* 0x000362000c1e9900 */
[----:B--2---:R-:W-:Y:S01]  /*2d00*/  FADD R19, R19, R0 ;  /* 0x0000000013137221 */ /* 0x004fe20000000000 */
[----:B0-----:R-:W-:-:S04]  /*2d10*/  MOV R0, R12 ;  /* 0x0000000c00007202 */ /* 0x001fc80000000f00 */
[----:B-1----:R-:W-:Y:S01]  /*2d20*/  IADD3 R6, PT, PT, -R11, R0, RZ ;  /* 0x000000000b067210 */ /* 0x002fe20007ffe1ff */
[----:B---3--:R-:W-:-:S03]  /*2d30*/  FADD R22, R22, R25 ;  /* 0x0000001916167221 */ /* 0x008fc60000000000 */
[----:B------:R-:W-:Y:S01]  /*2d40*/  ISETP.GE.U32.AND P0, PT, R6, 0x2000, PT ;  /* 0x000020000600780c */ /* 0x000fe20003f06070 */
[----:B----4-:R-:W-:Y:S01]  /*2d50*/  FADD R21, R21, R10 ;  /* 0x0000000a15157221 */ /* 0x010fe20000000000 */
[----:B-----5:R-:W-:-:S04]  /*2d60*/  FADD R27, R26, R27 ;  /* 0x0000001b1a1b7221 */ /* 0x020fc80000000000 */
[----:B------:R-:W-:Y:S01]  /*2d70*/  FADD R22, R22, R27 ;  /* 0x0000001b16167221 */ /* 0x000fe20000000000 */
[----:B------:R-:W-:Y:S01]  /*2d80*/  FADD R20, R20, R23 ;  /* 0x0000001714147221 */ /* 0x000fe20000000000 */
[----:B------:R-:W-:-:S04]  /*2d90*/  FADD R15, R18, R15 ;  /* 0x0000000f120f7221 */ /* 0x000fc80000000000 */
[----:B------:R-:W-:Y:S01]  /*2da0*/  FADD R15, R20, R15 ;  /* 0x0000000f140f7221 */ /* 0x000fe20000000000 */
[----:B------:R-:W-:-:S04]  /*2db0*/  FADD R16, R16, R13 ;  /* 0x0000000d10107221 */ /* 0x000fc80000000000 */
[----:B------:R-:W-:Y:S01]  /*2dc0*/  FADD R21, R21, R16 ;  /* 0x0000001015157221 */ /* 0x000fe20000000000 */
[----:B------:R-:W-:-:S04]  /*2dd0*/  FADD R14, R17, R14 ;  /* 0x0000000e110e7221 */ /* 0x000fc80000000000 */
[----:B------:R-:W-:Y:S01]  /*2de0*/  FADD R14, R19, R14 ;  /* 0x0000000e130e7221 */ /* 0x000fe20000000000 */
[----:B------:R-:W-:-:S03]  /*2df0*/  FADD R21, R21, R22 ;  /* 0x0000001615157221 */ /* 0x000fc60000000000 */
[----:B------:R-:W-:-:S04]  /*2e00*/  FADD R14, R15, R14 ;  /* 0x0000000e0f0e7221 */ /* 0x000fc80000000000 */
[----:B------:R-:W-:-:S04]  /*2e10*/  FADD R21, R21, R14 ;  /* 0x0000000e15157221 */ /* 0x000fc80000000000 */
[----:B------:R-:W-:Y:S01]  /*2e20*/  FADD R10, R24, R21 ;  /* 0x00000015180a7221 */ /* 0x000fe20000000000 */
[----:B------:R-:W-:Y:S06]  /*2e30*/  @!P0 BRA `(.L_x_138) ;  /* 0x0000000000dc8947 */ /* 0x000fec0003800000 */
[----:B------:R-:W-:-:S04]  /*2e40*/  IADD3 R11, PT, PT, R11, 0x2000, RZ ;  /* 0x000020000b0b7810 */ /* 0x000fc80007ffe0ff */
[----:B------:R-:W-:-:S13]  /*2e50*/  ISETP.GT.U32.AND P0, PT, R11, R8, PT ;  /* 0x000000080b00720c */ /* 0x000fda0003f04070 */
[----:B------:R-:W-:Y:S05]  /*2e60*/  @!P0 BRA `(.L_x_139) ;  /* 0xfffffffc00588947 */ /* 0x000fea000383ffff */
.L_x_137:
[----:B------:R-:W-:-:S13]  /*2e70*/  ISETP.GE.U32.AND P0, PT, R11, R0, PT ;  /* 0x000000000b00720c */ /* 0x000fda0003f06070 */
[----:B------:R-:W-:Y:S05]  /*2e80*/  @P0 BRA `(.L_x_138) ;  /* 0x0000000000c80947 */ /* 0x000fea0003800000 */
[----:B------:R-:W-:Y:S01]  /*2e90*/  IADD3 R2, PT, PT, -R11, R0, RZ ;  /* 0x000000000b027210 */ /* 0x000fe20007ffe1ff */
[----:B------:R-:W-:Y:S03]  /*2ea0*/  BSSY.RECONVERGENT B1, `(.L_x_138) ;  /* 0x0000030000017945 */ /* 0x000fe60003800200 */
[----:B------:R-:W-:-:S13]  /*2eb0*/  ISETP.GE.AND P0, PT, R9, R2, PT ;  /* 0x000000020900720c */ /* 0x000fda0003f06270 */
[----:B------:R-:W-:Y:S05]  /*2ec0*/  @P0 BRA `(.L_x_140) ;  /* 0x0000000000b40947 */ /* 0x000fea0003800000 */
[----:B------:R-:W-:Y:S01]  /*2ed0*/  LOP3.LUT R3, RZ, R9, RZ, 0x33, !PT ;  /* 0x00000009ff037212 */ /* 0x000fe200078e33ff */
[----:B------:R-:W-:Y:S03]  /*2ee0*/  BSSY.RECONVERGENT B2, `(.L_x_141) ;  /* 0x0000014000027945 */ /* 0x000fe60003800200 */
[----:B------:R-:W-:-:S04]  /*2ef0*/  IADD3 R3, PT, PT, -R11, R0, R3 ;  /* 0x000000000b037210 */ /* 0x000fc80007ffe103 */
[C---:B------:R-:W-:Y:S02]  /*2f00*/  LOP3.LUT R0, R3.reuse, 0x600, RZ, 0xc0, !PT ;  /* 0x0000060003007812 */ /* 0x040fe400078ec0ff */
[----:B------:R-:W-:Y:S02]  /*2f10*/  ISETP.GE.U32.AND P1, PT, R3, 0x600, PT ;  /* 0x000006000300780c */ /* 0x000fe40003f26070 */
[----:B------:R-:W-:Y:S02]  /*2f20*/  ISETP.NE.AND P0, PT, R0, 0x600, PT ;  /* 0x000006000000780c */ /* 0x000fe40003f05270 */
[----:B------:R-:W-:-:S11]  /*2f30*/  MOV R0, R9 ;  /* 0x0000000900007202 */ /* 0x000fd60000000f00 */
[----:B------:R-:W-:Y:S05]  /*2f40*/  @!P0 BRA `(.L_x_142) ;  /* 0x0000000000348947 */ /* 0x000fea0003800000 */
[----:B------:R-:W-:Y:S02]  /*2f50*/  LEA.HI R0, R3, 0x1, RZ, 0x17 ;  /* 0x0000000103007811 */ /* 0x000fe400078fb8ff */
[----:B------:R-:W-:Y:S02]  /*2f60*/  IADD3 R13, PT, PT, R9, R11, RZ ;  /* 0x0000000b090d7210 */ /* 0x000fe40007ffe0ff */
[----:B------:R-:W-:Y:S02]  /*2f70*/  LOP3.LUT R3, R0, 0x3, RZ, 0xc0, !PT ;  /* 0x0000000300037812 */ /* 0x000fe400078ec0ff */
[----:B------:R-:W-:Y:S02]  /*2f80*/  MOV R0, R9 ;  /* 0x0000000900007202 */ /* 0x000fe40000000f00 */
[----:B------:R-:W-:-:S07]  /*2f90*/  IADD3 R3, PT, PT, -R3, RZ, RZ ;  /* 0x000000ff03037210 */ /* 0x000fce0007ffe1ff */
.L_x_143:
        /* <DEDUP_REMOVED lines=8> */
.L_x_142:
[----:B------:R-:W-:Y:S05]  /*3020*/  BSYNC.RECONVERGENT B2 ;  /* 0x0000000000027941 */ /* 0x000fea0003800200 */
.L_x_141:
[----:B------:R-:W-:Y:S05]  /*3030*/  @!P1 BRA `(.L_x_140) ;  /* 0x0000000000589947 */ /* 0x000fea0003800000 */
[C---:B------:R-:W-:Y:S02]  /*3040*/  IADD3 R11, PT, PT, R0.reuse, R11, RZ ;  /* 0x0000000b000b7210 */ /* 0x040fe40007ffe0ff */
[----:B------:R-:W-:-:S07]  /*3050*/  IADD3 R0, PT, PT, R0, 0x400, RZ ;  /* 0x0000040000007810 */ /* 0x000fce0007ffe0ff */
.L_x_144:
        /* <DEDUP_REMOVED lines=20> */
.L_x_140:
[----:B------:R-:W-:Y:S05]  /*31a0*/  BSYNC.RECONVERGENT B1 ;  /* 0x0000000000017941 */ /* 0x000fea0003800200 */
.L_x_138:
        /* <DEDUP_REMOVED lines=44> */
.L_x_114:
[----:B------:R-:W-:Y:S05]  /*3470*/  BSYNC.RECONVERGENT B0 ;  /* 0x0000000000007941 */ /* 0x000fea0003800200 */
.L_x_98:
[----:B------:R-:W-:Y:S05]  /*3480*/  @P0 EXIT ;  /* 0x000000000000094d */ /* 0x000fea0003800000 */
[----:B------:R-:W5:Y:S01]  /*3490*/  LDC.64 R4, c[0x0][0x388] ;  /* 0x0000e200ff047b82 */ /* 0x000f620000000a00 */
[----:B------:R-:W0:Y:S02]  /*34a0*/  LDCU UR4, c[0x0][0x398] ;  /* 0x00007300ff0477ac */ /* 0x000e240008000800 */
[----:B01234-:R-:W-:-:S05]  /*34b0*/  FADD R3, R2, UR4 ;  /* 0x0000000402037e21 */ /* 0x01ffca0008000000 */
[----:B-----5:R-:W-:Y:S01]  /*34c0*/  STG.E desc[UR6][R4.64], R3 ;  /* 0x0000000304007986 */ /* 0x020fe2000c101906 */
[----:B------:R-:W-:Y:S05]  /*34d0*/  EXIT ;  /* 0x000000000000794d */ /* 0x000fea0003800000 */
.L_x_145:
        /* <DEDUP_REMOVED lines=10> */
.L_x_190:


//--------------------- .text._ZN3cub18CUB_300001_SM_10006detail11EmptyKernelIvEEvv --------------------------
	.section	.text._ZN3cub18CUB_300001_SM_10006detail11EmptyKernelIvEEvv,"ax",@progbits
	.align	128
        .global         _ZN3cub18CUB_300001_SM_10006detail11EmptyKernelIvEEvv
        .type           _ZN3cub18CUB_300001_SM_10006detail11EmptyKernelIvEEvv,@function
        .size           _ZN3cub18CUB_300001_SM_10006detail11EmptyKernelIvEEvv,(.L_x_191 - _ZN3cub18CUB_300001_SM_10006detail11EmptyKernelIvEEvv)
        .other          _ZN3cub18CUB_300001_SM_10006detail11EmptyKernelIvEEvv,@"STO_CUDA_ENTRY STV_DEFAULT"
_ZN3cub18CUB_300001_SM_10006detail11EmptyKernelIvEEvv:
.text._ZN3cub18CUB_300001_SM_10006detail11EmptyKernelIvEEvv:
[----:B------:R-:W-:Y:S01]  /*0000*/  LDC R1, c[0x0][0x37c] ;  /* 0x0000df00ff017b82 */ /* 0x000fe20000000800 */
[----:B------:R-:W-:Y:S05]  /*0010*/  EXIT ;  /* 0x000000000000794d */ /* 0x000fea0003800000 */
.L_x_146:
        /* <DEDUP_REMOVED lines=14> */
.L_x_191:


//--------------------- .text._Z17fused_dot_productILi256EEvPKfS1_Pfi --------------------------
	.section	.text._Z17fused_dot_productILi256EEvPKfS1_Pfi,"ax",@progbits
	.align	128
        .global         _Z17fused_dot_productILi256EEvPKfS1_Pfi
        .type           _Z17fused_dot_productILi256EEvPKfS1_Pfi,@function
        .size           _Z17fused_dot_productILi256EEvPKfS1_Pfi,(.L_x_192 - _Z17fused_dot_productILi256EEvPKfS1_Pfi)
        .other          _Z17fused_dot_productILi256EEvPKfS1_Pfi,@"STO_CUDA_ENTRY STV_DEFAULT"
_Z17fused_dot_productILi256EEvPKfS1_Pfi:
.text._Z17fused_dot_productILi256EEvPKfS1_Pfi:
[----:B------:R-:W-:Y:S01]  /*0000*/  LDC R1, c[0x0][0x37c] ;  /* 0x0000df00ff017b82 */ /* 0x000fe20000000800 */
[----:B------:R-:W0:Y:S01]  /*0010*/  S2R R0, SR_CTAID.X ;  /* 0x0000000000007919 */ /* 0x000e220000002500 */
[----:B------:R-:W0:Y:S06]  /*0020*/  LDCU UR4, c[0x0][0x360] ;  /* 0x00006c00ff0477ac */ /* 0x000e2c0008000800 */
[----:B------:R-:W1:Y:S01]  /*0030*/  LDC.64 R2, c[0x0][0x380] ;  /* 0x0000e000ff027b82 */ /* 0x000e620000000a00 */
[----:B------:R-:W0:Y:S01]  /*0040*/  S2R R13, SR_TID.X ;  /* 0x00000000000d7919 */ /* 0x000e220000002100 */
[----:B------:R-:W2:Y:S01]  /*0050*/  LDCU UR5, c[0x0][0x398] ;  /* 0x00007300ff0577ac */ /* 0x000ea20008000800 */
[----:B------:R-:W3:Y:S05]  /*0060*/  LDCU.64 UR6, c[0x0][0x358] ;  /* 0x00006b00ff0677ac */ /* 0x000eea0008000a00 */
[----:B------:R-:W4:Y:S01]  /*0070*/  LDC.64 R4, c[0x0][0x388] ;  /* 0x0000e200ff047b82 */ /* 0x000f220000000a00 */
[----:B0-----:R-:W-:-:S05]  /*0080*/  IMAD R7, R0, UR4, R13 ;  /* 0x0000000400077c24 */ /* 0x001fca000f8e020d */
[----:B--2---:R-:W-:-:S13]  /*0090*/  ISETP.GE.AND P0, PT, R7, UR5, PT ;  /* 0x0000000507007c0c */ /* 0x004fda000bf06270 */
[----:B-1----:R-:W-:-:S04]  /*00a0*/  @!P0 IMAD.WIDE R2, R7, 0x4, R2 ;  /* 0x0000000407028825 */ /* 0x002fc800078e0202 */
[----:B----4-:R-:W-:Y:S02]  /*00b0*/  @!P0 IMAD.WIDE R4, R7, 0x4, R4 ;  /* 0x0000000407048825 */ /* 0x010fe400078e0204 */
[----:B---3--:R-:W2:Y:S04]  /*00c0*/  @!P0 LDG.E R2, desc[UR6][R2.64] ;  /* 0x0000000602028981 */ /* 0x008ea8000c1e1900 */
[----:B------:R-:W2:Y:S01]  /*00d0*/  @!P0 LDG.E R5, desc[UR6][R4.64] ;  /* 0x0000000604058981 */ /* 0x000ea2000c1e1900 */
[----:B------:R-:W-:Y:S01]  /*00e0*/  HFMA2 R6, -RZ, RZ, 0, 0 ;  /* 0x00000000ff067431 */ /* 0x000fe200000001ff */
[----:B------:R-:W-:Y:S01]  /*00f0*/  ISETP.NE.AND P2, PT, R13, RZ, PT ;  /* 0x000000ff0d00720c */ /* 0x000fe20003f45270 */
[----:B------:R-:W0:Y:S01]  /*0100*/  S2R R10, SR_LANEID ;  /* 0x00000000000a7919 */ /* 0x000e220000000000 */
[----:B--2---:R-:W-:-:S05]  /*0110*/  @!P0 FMUL R6, R2, R5 ;  /* 0x0000000502068220 */ /* 0x004fca0000400000 */
[----:B------:R-:W1:Y:S02]  /*0120*/  SHFL.DOWN P0, R7, R6, 0x1, 0x1f ;  /* 0x08201f0006077f89 */ /* 0x000e640000000000 */
[----:B-1----:R-:W-:-:S05]  /*0130*/  @P0 FADD R7, R7, R6 ;  /* 0x0000000607070221 */ /* 0x002fca0000000000 */
[----:B------:R-:W1:Y:S02]  /*0140*/  SHFL.DOWN P0, R8, R7, 0x2, 0x1f ;  /* 0x08401f0007087f89 */ /* 0x000e640000000000 */
[----:B-1----:R-:W-:-:S05]  /*0150*/  @P0 FADD R8, R7, R8 ;  /* 0x0000000807080221 */ /* 0x002fca0000000000 */
[----:B------:R-:W1:Y:S02]  /*0160*/  SHFL.DOWN P0, R9, R8, 0x4, 0x1f ;  /* 0x08801f0008097f89 */ /* 0x000e640000000000 */
[----:B-1----:R-:W-:Y:S01]  /*0170*/  @P0 FADD R9, R8, R9 ;  /* 0x0000000908090221 */ /* 0x002fe20000000000 */
[----:B0-----:R-:W-:-:S04]  /*0180*/  ISETP.NE.AND P0, PT, R10, RZ, PT ;  /* 0x000000ff0a00720c */ /* 0x001fc80003f05270 */
[----:B------:R-:W0:Y:S09]  /*0190*/  SHFL.DOWN P1, R2, R9, 0x8, 0x1f ;  /* 0x09001f0009027f89 */ /* 0x000e320000020000 */
[----:B------:R-:W1:Y:S01]  /*01a0*/  @!P0 S2R R5, SR_CgaCtaId ;  /* 0x0000000000058919 */ /* 0x000e620000008800 */
[----:B------:R-:W-:-:S02]  /*01b0*/  @!P0 MOV R4, 0x400 ;  /* 0x0000040000048802 */ /* 0x000fc40000000f00 */
[----:B------:R-:W-:-:S04]  /*01c0*/  @!P0 SHF.R.U32.HI R3, RZ, 0x3, R13 ;  /* 0x00000003ff038819 */ /* 0x000fc8000001160d */
[----:B------:R-:W-:Y:S01]  /*01d0*/  @!P0 LOP3.LUT R3, R3, 0x7c, RZ, 0xc0, !PT ;  /* 0x0000007c03038812 */ /* 0x000fe200078ec0ff */
[----:B0-----:R-:W-:-:S05]  /*01e0*/  @P1 FADD R2, R9, R2 ;  /* 0x0000000209021221 */ /* 0x001fca0000000000 */
[----:B------:R-:W0:Y:S01]  /*01f0*/  SHFL.DOWN P1, R11, R2, 0x10, 0x1f ;  /* 0x0a001f00020b7f89 */ /* 0x000e220000020000 */
[----:B-1----:R-:W-:-:S04]  /*0200*/  @!P0 LEA R4, R5, R4, 0x18 ;  /* 0x0000000405048211 */ /* 0x002fc800078ec0ff */
[----:B------:R-:W-:Y:S01]  /*0210*/  @!P0 IADD3 R4, PT, PT, R3, R4, RZ ;  /* 0x0000000403048210 */ /* 0x000fe20007ffe0ff */
[----:B0-----:R-:W-:-:S05]  /*0220*/  @P1 FADD R11, R2, R11 ;  /* 0x0000000b020b1221 */ /* 0x001fca0000000000 */
[----:B------:R0:W-:Y:S01]  /*0230*/  @!P0 STS [R4+0x8], R11 ;  /* 0x0000080b04008388 */ /* 0x0001e20000000800 */
[----:B------:R-:W-:Y:S06]  /*0240*/  BAR.SYNC.DEFER_BLOCKING 0x0 ;  /* 0x0000000000007b1d */ /* 0x000fec0000010000 */
[----:B------:R-:W-:Y:S05]  /*0250*/  @P2 EXIT ;  /* 0x000000000000294d */ /* 0x000fea0003800000 */
[----:B------:R-:W1:Y:S01]  /*0260*/  S2UR UR5, SR_CgaCtaId ;  /* 0x00000000000579c3 */ /* 0x000e620000008800 */
[----:B------:R-:W-:-:S07]  /*0270*/  UMOV UR4, 0x400 ;  /* 0x0000040000047882 */ /* 0x000fce0000000000 */
[----:B------:R-:W2:Y:S01]  /*0280*/  LDC.64 R2, c[0x0][0x390] ;  /* 0x0000e400ff027b82 */ /* 0x000ea20000000a00 */
[----:B-1----:R-:W-:Y:S01]  /*0290*/  ULEA UR4, UR5, UR4, 0x18 ;  /* 0x0000000405047291 */ /* 0x002fe2000f8ec0ff */
[----:B--2---:R-:W-:-:S08]  /*02a0*/  IMAD.WIDE.U32 R2, R0, 0x4, R2 ;  /* 0x0000000400027825 */ /* 0x004fd000078e0002 */
[----:B------:R-:W1:Y:S04]  /*02b0*/  LDS R8, [UR4+0xc] ;  /* 0x00000c04ff087984 */ /* 0x000e680008000800 */
[----:B0-----:R-:W0:Y:S04]  /*02c0*/  LDS.128 R4, [UR4+0x10] ;  /* 0x00001004ff047984 */ /* 0x001e280008000c00 */
[----:B------:R-:W2:Y:S01]  /*02d0*/  LDS.64 R12, [UR4+0x20] ;  /* 0x00002004ff0c7984 */ /* 0x000ea20008000a00 */
[----:B-1----:R-:W-:-:S04]  /*02e0*/  FADD R11, R11, R8 ;  /* 0x000000080b0b7221 */ /* 0x002fc80000000000 */
[----:B0-----:R-:W-:-:S04]  /*02f0*/  FADD R4, R11, R4 ;  /* 0x000000040b047221 */ /* 0x001fc80000000000 */
[----:B------:R-:W-:-:S04]  /*0300*/  FADD R5, R4, R5 ;  /* 0x0000000504057221 */ /* 0x000fc80000000000 */
[----:B------:R-:W-:-:S04]  /*0310*/  FADD R6, R5, R6 ;  /* 0x0000000605067221 */ /* 0x000fc80000000000 */
[----:B------:R-:W-:-:S04]  /*0320*/  FADD R7, R6, R7 ;  /* 0x0000000706077221 */ /* 0x000fc80000000000 */
[----:B--2---:R-:W-:-:S04]  /*0330*/  FADD R12, R7, R12 ;  /* 0x0000000c070c7221 */ /* 0x004fc80000000000 */
[----:B------:R-:W-:-:S05]  /*0340*/  FADD R13, R12, R13 ;  /* 0x0000000d0c0d7221 */ /* 0x000fca0000000000 */
[----:B------:R-:W-:Y:S01]  /*0350*/  STG.E desc[UR6][R2.64], R13 ;  /* 0x0000000d02007986 */ /* 0x000fe2000c101906 */
[----:B------:R-:W-:Y:S05]  /*0360*/  EXIT ;  /* 0x000000000000794d */ /* 0x000fea0003800000 */
.L_x_147:
        /* <DEDUP_REMOVED lines=9> */
.L_x_192:


//--------------------- .text._Z17fused_sum_squaresILi256EEvPKfPfi --------------------------
	.section	.text._Z17fused_sum_squaresILi256EEvPKfPfi,"ax",@progbits
	.align	128
        .global         _Z17fused_sum_squaresILi256EEvPKfPfi
        .type           _Z17fused_sum_squaresILi256EEvPKfPfi,@function
        .size           _Z17fused_sum_squaresILi256EEvPKfPfi,(.L_x_193 - _Z17fused_sum_squaresILi256EEvPKfPfi)
        .other          _Z17fused_sum_squaresILi256EEvPKfPfi,@"STO_CUDA_ENTRY STV_DEFAULT"
_Z17fused_sum_squaresILi256EEvPKfPfi:
.text._Z17fused_sum_squaresILi256EEvPKfPfi:
[----:B------:R-:W-:Y:S01]  /*0000*/  LDC R1, c[0x0][0x37c] ;  /* 0x0000df00ff017b82 */ /* 0x000fe20000000800 */
[----:B------:R-:W0:Y:S01]  /*0010*/  S2R R0, SR_CTAID.X ;  /* 0x0000000000007919 */ /* 0x000e220000002500 */
[----:B------:R-:W0:Y:S01]  /*0020*/  LDCU UR4, c[0x0][0x360] ;  /* 0x00006c00ff0477ac */ /* 0x000e220008000800 */
[----:B------:R-:W-:Y:S01]  /*0030*/  HFMA2 R4, -RZ, RZ, 0, 0 ;  /* 0x00000000ff047431 */ /* 0x000fe200000001ff */
[----:B------:R-:W0:Y:S01]  /*0040*/  S2R R11, SR_TID.X ;  /* 0x00000000000b7919 */ /* 0x000e220000002100 */
[----:B------:R-:W1:Y:S01]  /*0050*/  LDCU UR5, c[0x0][0x390] ;  /* 0x00007200ff0577ac */ /* 0x000e620008000800 */
[----:B------:R-:W2:Y:S01]  /*0060*/  LDCU.64 UR6, c[0x0][0x358] ;  /* 0x00006b00ff0677ac */ /* 0x000ea20008000a00 */
[----:B0-----:R-:W-:-:S05]  /*0070*/  IMAD R5, R0, UR4, R11 ;  /* 0x0000000400057c24 */ /* 0x001fca000f8e020b */
[----:B-1----:R-:W-:-:S13]  /*0080*/  ISETP.GE.AND P0, PT, R5, UR5, PT ;  /* 0x0000000505007c0c */ /* 0x002fda000bf06270 */
[----:B------:R-:W0:Y:S02]  /*0090*/  @!P0 LDC.64 R2, c[0x0][0x380] ;  /* 0x0000e000ff028b82 */ /* 0x000e240000000a00 */
[----:B0-----:R-:W-:-:S05]  /*00a0*/  @!P0 IMAD.WIDE R2, R5, 0x4, R2 ;  /* 0x0000000405028825 */ /* 0x001fca00078e0202 */
[----:B--2---:R-:W2:Y:S01]  /*00b0*/  @!P0 LDG.E R4, desc[UR6][R2.64] ;  /* 0x0000000602048981 */ /* 0x004ea2000c1e1900 */
[----:B------:R-:W-:Y:S01]  /*00c0*/  ISETP.NE.AND P2, PT, R11, RZ, PT ;  /* 0x000000ff0b00720c */ /* 0x000fe20003f45270 */
[----:B------:R-:W0:Y:S01]  /*00d0*/  S2R R9, SR_LANEID ;  /* 0x0000000000097919 */ /* 0x000e220000000000 */
[----:B--2---:R-:W-:-:S05]  /*00e0*/  FMUL R4, R4, R4 ;  /* 0x0000000404047220 */ /* 0x004fca0000400000 */
        /* <DEDUP_REMOVED lines=22> */
[----:B0-----:R-:W0:Y:S01]  /*0250*/  LDC.64 R2, c[0x0][0x388] ;  /* 0x0000e200ff027b82 */ /* 0x001e220000000a00 */
[----:B-1----:R-:W-:Y:S01]  /*0260*/  ULEA UR4, UR5, UR4, 0x18 ;  /* 0x0000000405047291 */ /* 0x002fe2000f8ec0ff */
[----:B0-----:R-:W-:-:S08]  /*0270*/  IMAD.WIDE.U32 R2, R0, 0x4, R2 ;  /* 0x0000000400027825 */ /* 0x001fd000078e0002 */
[----:B------:R-:W0:Y:S04]  /*0280*/  LDS R8, [UR4+0xc] ;  /* 0x00000c04ff087984 */ /* 0x000e280008000800 */
[----:B------:R-:W1:Y:S04]  /*0290*/  LDS.128 R4, [UR4+0x10] ;  /* 0x00001004ff047984 */ /* 0x000e680008000c00 */
[----:B------:R-:W2:Y:S01]  /*02a0*/  LDS.64 R10, [UR4+0x20] ;  /* 0x00002004ff0a7984 */ /* 0x000ea20008000a00 */
[----:B0-----:R-:W-:-:S04]  /*02b0*/  FADD R9, R9, R8 ;  /* 0x0000000809097221 */ /* 0x001fc80000000000 */
[----:B-1----:R-:W-:-:S04]  /*02c0*/  FADD R4, R9, R4 ;  /* 0x0000000409047221 */ /* 0x002fc80000000000 */
[----:B------:R-:W-:-:S04]  /*02d0*/  FADD R5, R4, R5 ;  /* 0x0000000504057221 */ /* 0x000fc80000000000 */
[----:B------:R-:W-:-:S04]  /*02e0*/  FADD R6, R5, R6 ;  /* 0x0000000605067221 */ /* 0x000fc80000000000 */
[----:B------:R-:W-:-:S04]  /*02f0*/  FADD R7, R6, R7 ;  /* 0x0000000706077221 */ /* 0x000fc80000000000 */
[----:B--2---:R-:W-:-:S04]  /*0300*/  FADD R10, R7, R10 ;  /* 0x0000000a070a7221 */ /* 0x004fc80000000000 */
[----:B------:R-:W-:-:S05]  /*0310*/  FADD R11, R10, R11 ;  /* 0x0000000b0a0b7221 */ /* 0x000fca0000000000 */
[----:B------:R-:W-:Y:S01]  /*0320*/  STG.E desc[UR6][R2.64], R11 ;  /* 0x0000000b02007986 */ /* 0x000fe2000c101906 */
[----:B------:R-:W-:Y:S05]  /*0330*/  EXIT ;  /* 0x000000000000794d */ /* 0x000fea0003800000 */
.L_x_148:
        /* <DEDUP_REMOVED lines=12> */
.L_x_193:


//--------------------- .text._Z16normalize_kernelPffi --------------------------
	.section	.text._Z16normalize_kernelPffi,"ax",@progbits
	.align	128
        .global         _Z16normalize_kernelPffi
        .type           _Z16normalize_kernelPffi,@function
        .size           _Z16normalize_kernelPffi,(.L_x_186 - _Z16normalize_kernelPffi)
        .other          _Z16normalize_kernelPffi,@"STO_CUDA_ENTRY STV_DEFAULT"
_Z16normalize_kernelPffi:
.text._Z16normalize_kernelPffi:
[----:B------:R-:W-:Y:S01]  /*0000*/  LDC R1, c[0x0][0x37c] ;  /* 0x0000df00ff017b82 */ /* 0x000fe20000000800 */
[----:B------:R-:W0:Y:S07]  /*0010*/  S2R R0, SR_TID.X ;  /* 0x0000000000007919 */ /* 0x000e2e0000002100 */
[----:B------:R-:W0:Y:S01]  /*0020*/  S2UR UR4, SR_CTAID.X ;  /* 0x00000000000479c3 */ /* 0x000e220000002500 */
[----:B------:R-:W1:Y:S07]  /*0030*/  LDCU UR5, c[0x0][0x38c] ;  /* 0x00007180ff0577ac */ /* 0x000e6e0008000800 */
[----:B------:R-:W0:Y:S02]  /*0040*/  LDC R3, c[0x0][0x360] ;  /* 0x0000d800ff037b82 */ /* 0x000e240000000800 */
[----:B0-----:R-:W-:-:S05]  /*0050*/  IMAD R3, R3, UR4, R0 ;  /* 0x0000000403037c24 */ /* 0x001fca000f8e0200 */
[----:B-1----:R-:W-:-:S13]  /*0060*/  ISETP.GE.AND P0, PT, R3, UR5, PT ;  /* 0x0000000503007c0c */ /* 0x002fda000bf06270 */
[----:B------:R-:W-:Y:S05]  /*0070*/  @P0 EXIT ;  /* 0x000000000000094d */ /* 0x000fea0003800000 */
[----:B------:R-:W0:Y:S01]  /*0080*/  LDC.64 R4, c[0x0][0x380] ;  /* 0x0000e000ff047b82 */ /* 0x000e220000000a00 */
[----:B------:R-:W1:Y:S07]  /*0090*/  LDCU.64 UR4, c[0x0][0x358] ;  /* 0x00006b00ff0477ac */ /* 0x000e6e0008000a00 */
[----:B------:R-:W2:Y:S01]  /*00a0*/  LDC R7, c[0x0][0x388] ;  /* 0x0000e200ff077b82 */ /* 0x000ea20000000800 */
[----:B0-----:R-:W-:-:S05]  /*00b0*/  IMAD.WIDE R4, R3, 0x4, R4 ;  /* 0x0000000403047825 */ /* 0x001fca00078e0204 */
[----:B-1----:R-:W3:Y:S01]  /*00c0*/  LDG.E R0, desc[UR4][R4.64] ;  /* 0x0000000404007981 */ /* 0x002ee2000c1e1900 */
[----:B------:R-:W-:Y:S01]  /*00d0*/  BSSY.RECONVERGENT B0, `(.L_x_149) ;  /* 0x000000c000007945 */ /* 0x000fe20003800200 */
[----:B--2---:R-:W0:Y:S02]  /*00e0*/  MUFU.RCP R2, R7 ;  /* 0x0000000700027308 */ /* 0x004e240000001000 */
[----:B0-----:R-:W-:-:S04]  /*00f0*/  FFMA R3, R2, -R7, 1 ;  /* 0x3f80000002037423 */ /* 0x001fc80000000807 */
[----:B------:R-:W-:Y:S02]  /*0100*/  FFMA R3, R2, R3, R2 ;  /* 0x0000000302037223 */ /* 0x000fe40000000002 */
[----:B---3--:R-:W0:Y:S02]  /*0110*/  FCHK P0, R0, R7 ;  /* 0x0000000700007302 */ /* 0x008e240000000000 */
[----:B------:R-:W-:-:S04]  /*0120*/  FFMA R2, R0, R3, RZ ;  /* 0x0000000300027223 */ /* 0x000fc800000000ff */
[----:B------:R-:W-:-:S04]  /*0130*/  FFMA R6, R2, -R7, R0 ;  /* 0x8000000702067223 */ /* 0x000fc80000000000 */
[----:B------:R-:W-:Y:S01]  /*0140*/  FFMA R3, R3, R6, R2 ;  /* 0x0000000603037223 */ /* 0x000fe20000000002 */
[----:B0-----:R-:W-:Y:S06]  /*0150*/  @!P0 BRA `(.L_x_150) ;  /* 0x00000000000c8947 */ /* 0x001fec0003800000 */
[----:B------:R-:W-:-:S07]  /*0160*/  MOV R2, 0x180 ;  /* 0x0000018000027802 */ /* 0x000fce0000000f00 */
[----:B------:R-:W-:Y:S05]  /*0170*/  CALL.REL.NOINC `($__internal_0_$__cuda_sm3x_div_rn_noftz_f32_slowpath) ;  /* 0x0000000000107944 */ /* 0x000fea0003c00000 */
[----:B------:R-:W-:-:S07]  /*0180*/  IMAD.MOV.U32 R3, RZ, RZ, R0 ;  /* 0x000000ffff037224 */ /* 0x000fce00078e0000 */
.L_x_150:
[----:B------:R-:W-:Y:S05]  /*0190*/  BSYNC.RECONVERGENT B0 ;  /* 0x0000000000007941 */ /* 0x000fea0003800200 */
.L_x_149:
[----:B------:R-:W-:Y:S01]  /*01a0*/  STG.E desc[UR4][R4.64], R3 ;  /* 0x0000000304007986 */ /* 0x000fe2000c101904 */
[----:B------:R-:W-:Y:S05]  /*01b0*/  EXIT ;  /* 0x000000000000794d */ /* 0x000fea0003800000 */
        .weak           $__internal_0_$__cuda_sm3x_div_rn_noftz_f32_slowpath
        .type           $__internal_0_$__cuda_sm3x_div_rn_noftz_f32_slowpath,@function
        .size           $__internal_0_$__cuda_sm3x_div_rn_noftz_f32_slowpath,(.L_x_186 - $__internal_0_$__cuda_sm3x_div_rn_noftz_f32_slowpath)
$__internal_0_$__cuda_sm3x_div_rn_noftz_f32_slowpath:
[----:B------:R-:W0:Y:S01]  /*01c0*/  LDC R3, c[0x0][0x388] ;  /* 0x0000e200ff037b82 */ /* 0x000e220000000800 */
[--C-:B------:R-:W-:Y:S01]  /*01d0*/  SHF.R.U32.HI R6, RZ, 0x17, R0.reuse ;  /* 0x00000017ff067819 */ /* 0x100fe20000011600 */
[----:B------:R-:W1:Y:S01]  /*01e0*/  LDCU UR6, c[0x0][0x388] ;  /* 0x00007100ff0677ac */ /* 0x000e620008000800 */
[----:B------:R-:W-:Y:S01]  /*01f0*/  BSSY.RECONVERGENT B1, `(.L_x_151) ;  /* 0x0000064000017945 */ /* 0x000fe20003800200 */
[----:B------:R-:W-:Y:S01]  /*0200*/  IMAD.MOV.U32 R8, RZ, RZ, R0 ;  /* 0x000000ffff087224 */ /* 0x000fe200078e0000 */
[----:B------:R-:W-:-:S05]  /*0210*/  LOP3.LUT R6, R6, 0xff, RZ, 0xc0, !PT ;  /* 0x000000ff06067812 */ /* 0x000fca00078ec0ff */
[----:B------:R-:W-:Y:S02]  /*0220*/  VIADD R11, R6, 0xffffffff ;  /* 0xffffffff060b7836 */ /* 0x000fe40000000000 */
[----:B-1----:R-:W-:Y:S01]  /*0230*/  IMAD.U32 R9, RZ, RZ, UR6 ;  /* 0x00000006ff097e24 */ /* 0x002fe2000f8e00ff */
[----:B0-----:R-:W-:-:S04]  /*0240*/  SHF.R.U32.HI R7, RZ, 0x17, R3 ;  /* 0x00000017ff077819 */ /* 0x001fc80000011603 */
[----:B------:R-:W-:-:S05]  /*0250*/  LOP3.LUT R7, R7, 0xff, RZ, 0xc0, !PT ;  /* 0x000000ff07077812 */ /* 0x000fca00078ec0ff */
[----:B------:R-:W-:-:S05]  /*0260*/  VIADD R12, R7, 0xffffffff ;  /* 0xffffffff070c7836 */ /* 0x000fca0000000000 */
[----:B------:R-:W-:-:S04]  /*0270*/  ISETP.GT.U32.AND P0, PT, R12, 0xfd, PT ;  /* 0x000000fd0c00780c */ /* 0x000fc80003f04070 */
[----:B------:R-:W-:-:S13]  /*0280*/  ISETP.GT.U32.OR P0, PT, R11, 0xfd, P0 ;  /* 0x000000fd0b00780c */ /* 0x000fda0000704470 */
[----:B------:R-:W-:Y:S01]  /*0290*/  @!P0 IMAD.MOV.U32 R10, RZ, RZ, RZ ;  /* 0x000000ffff0a8224 */ /* 0x000fe200078e00ff */
[----:B------:R-:W-:Y:S06]  /*02a0*/  @!P0 BRA `(.L_x_152) ;  /* 0x00000000005c8947 */ /* 0x000fec0003800000 */
[----:B------:R-:W-:Y:S02]  /*02b0*/  FSETP.GTU.FTZ.AND P1, PT, |R3|, +INF , PT ;  /* 0x7f8000000300780b */ /* 0x000fe40003f3c200 */
[----:B------:R-:W-:-:S04]  /*02c0*/  FSETP.GTU.FTZ.AND P0, PT, |R0|, +INF , PT ;  /* 0x7f8000000000780b */ /* 0x000fc80003f1c200 */
[----:B------:R-:W-:-:S13]  /*02d0*/  PLOP3.LUT P0, PT, P0, P1, PT, 0xf8, 0x8f ;  /* 0x00000000008f781c */ /* 0x000fda0000703f70 */
[----:B------:R-:W-:Y:S05]  /*02e0*/  @P0 BRA `(.L_x_153) ;  /* 0x00000004004c0947 */ /* 0x000fea0003800000 */
[----:B------:R-:W-:-:S13]  /*02f0*/  LOP3.LUT P0, RZ, R9, 0x7fffffff, R8, 0xc8, !PT ;  /* 0x7fffffff09ff7812 */ /* 0x000fda000780c808 */
[----:B------:R-:W-:Y:S05]  /*0300*/  @!P0 BRA `(.L_x_154) ;  /* 0x00000004003c8947 */ /* 0x000fea0003800000 */
[C---:B------:R-:W-:Y:S02]  /*0310*/  FSETP.NEU.FTZ.AND P2, PT, |R0|.reuse, +INF , PT ;  /* 0x7f8000000000780b */ /* 0x040fe40003f5d200 */
[----:B------:R-:W-:Y:S02]  /*0320*/  FSETP.NEU.FTZ.AND P1, PT, |R3|, +INF , PT ;  /* 0x7f8000000300780b */ /* 0x000fe40003f3d200 */
[----:B------:R-:W-:-:S11]  /*0330*/  FSETP.NEU.FTZ.AND P0, PT, |R0|, +INF , PT ;  /* 0x7f8000000000780b */ /* 0x000fd60003f1d200 */
[----:B------:R-:W-:Y:S05]  /*0340*/  @!P1 BRA !P2, `(.L_x_154) ;  /* 0x00000004002c9947 */ /* 0x000fea0005000000 */
[----:B------:R-:W-:-:S04]  /*0350*/  LOP3.LUT P2, RZ, R8, 0x7fffffff, RZ, 0xc0, !PT ;  /* 0x7fffffff08ff7812 */ /* 0x000fc8000784c0ff */
[----:B------:R-:W-:-:S13]  /*0360*/  PLOP3.LUT P1, PT, P1, P2, PT, 0x2f, 0xf2 ;  /* 0x0000000000f2781c */ /* 0x000fda0000f24577 */
[----:B------:R-:W-:Y:S05]  /*0370*/  @P1 BRA `(.L_x_155) ;  /* 0x0000000400181947 */ /* 0x000fea0003800000 */
[----:B------:R-:W-:-:S04]  /*0380*/  LOP3.LUT P1, RZ, R9, 0x7fffffff, RZ, 0xc0, !PT ;  /* 0x7fffffff09ff7812 */ /* 0x000fc8000782c0ff */
[----:B------:R-:W-:-:S13]  /*0390*/  PLOP3.LUT P0, PT, P0, P1, PT, 0x2f, 0xf2 ;  /* 0x0000000000f2781c */ /* 0x000fda0000702577 */
[----:B------:R-:W-:Y:S05]  /*03a0*/  @P0 BRA `(.L_x_156) ;  /* 0x0000000400000947 */ /* 0x000fea0003800000 */
[----:B------:R-:W-:Y:S02]  /*03b0*/  ISETP.GE.AND P0, PT, R11, RZ, PT ;  /* 0x000000ff0b00720c */ /* 0x000fe40003f06270 */
[----:B------:R-:W-:-:S11]  /*03c0*/  ISETP.GE.AND P1, PT, R12, RZ, PT ;  /* 0x000000ff0c00720c */ /* 0x000fd60003f26270 */
[----:B------:R-:W-:Y:S02]  /*03d0*/  @P0 IMAD.MOV.U32 R10, RZ, RZ, RZ ;  /* 0x000000ffff0a0224 */ /* 0x000fe400078e00ff */
[----:B------:R-:W-:Y:S01]  /*03e0*/  @!P0 FFMA R8, R0, 1.84467440737095516160e+19, RZ ;  /* 0x5f80000000088823 */ /* 0x000fe200000000ff */
[----:B------:R-:W-:Y:S02]  /*03f0*/  @!P0 IMAD.MOV.U32 R10, RZ, RZ, -0x40 ;  /* 0xffffffc0ff0a8424 */ /* 0x000fe400078e00ff */
[----:B------:R-:W-:Y:S02]  /*0400*/  @!P1 FFMA R9, R3, 1.84467440737095516160e+19, RZ ;  /* 0x5f80000003099823 */ /* 0x000fe400000000ff */
[----:B------:R-:W-:-:S07]  /*0410*/  @!P1 VIADD R10, R10, 0x40 ;  /* 0x000000400a0a9836 */ /* 0x000fce0000000000 */
.L_x_152:
[----:B------:R-:W-:Y:S01]  /*0420*/  LEA R0, R7, 0xc0800000, 0x17 ;  /* 0xc080000007007811 */ /* 0x000fe200078eb8ff */
[----:B------:R-:W-:Y:S01]  /*0430*/  VIADD R6, R6, 0xffffff81 ;  /* 0xffffff8106067836 */ /* 0x000fe20000000000 */
[----:B------:R-:W-:Y:S03]  /*0440*/  BSSY.RECONVERGENT B2, `(.L_x_157) ;  /* 0x0000035000027945 */ /* 0x000fe60003800200 */
[----:B------:R-:W-:Y:S01]  /*0450*/  IMAD.IADD R9, R9, 0x1, -R0 ;  /* 0x0000000109097824 */ /* 0x000fe200078e0a00 */
[C---:B------:R-:W-:Y:S01]  /*0460*/  IADD3 R7, PT, PT, R6.reuse, 0x7f, -R7 ;  /* 0x0000007f06077810 */ /* 0x040fe20007ffe807 */
[----:B------:R-:W-:Y:S02]  /*0470*/  IMAD R0, R6, -0x800000, R8 ;  /* 0xff80000006007824 */ /* 0x000fe400078e0208 */
[----:B------:R-:W0:Y:S01]  /*0480*/  MUFU.RCP R3, R9 ;  /* 0x0000000900037308 */ /* 0x000e220000001000 */
[----:B------:R-:W-:Y:S01]  /*0490*/  FADD.FTZ R11, -R9, -RZ ;  /* 0x800000ff090b7221 */ /* 0x000fe20000010100 */
[----:B------:R-:W-:-:S03]  /*04a0*/  IMAD.IADD R7, R7, 0x1, R10 ;  /* 0x0000000107077824 */ /* 0x000fc600078e020a */
[----:B0-----:R-:W-:-:S04]  /*04b0*/  FFMA R12, R3, R11, 1 ;  /* 0x3f800000030c7423 */ /* 0x001fc8000000000b */
[----:B------:R-:W-:-:S04]  /*04c0*/  FFMA R12, R3, R12, R3 ;  /* 0x0000000c030c7223 */ /* 0x000fc80000000003 */
[----:B------:R-:W-:-:S04]  /*04d0*/  FFMA R3, R0, R12, RZ ;  /* 0x0000000c00037223 */ /* 0x000fc800000000ff */
[----:B------:R-:W-:-:S04]  /*04e0*/  FFMA R8, R11, R3, R0 ;  /* 0x000000030b087223 */ /* 0x000fc80000000000 */
[----:B------:R-:W-:-:S04]  /*04f0*/  FFMA R13, R12, R8, R3 ;  /* 0x000000080c0d7223 */ /* 0x000fc80000000003 */
[----:B------:R-:W-:-:S04]  /*0500*/  FFMA R8, R11, R13, R0 ;  /* 0x0000000d0b087223 */ /* 0x000fc80000000000 */
[----:B------:R-:W-:-:S05]  /*0510*/  FFMA R0, R12, R8, R13 ;  /* 0x000000080c007223 */ /* 0x000fca000000000d */
[----:B------:R-:W-:-:S04]  /*0520*/  SHF.R.U32.HI R3, RZ, 0x17, R0 ;  /* 0x00000017ff037819 */ /* 0x000fc80000011600 */
[----:B------:R-:W-:-:S05]  /*0530*/  LOP3.LUT R3, R3, 0xff, RZ, 0xc0, !PT ;  /* 0x000000ff03037812 */ /* 0x000fca00078ec0ff */
[----:B------:R-:W-:-:S04]  /*0540*/  IMAD.IADD R9, R3, 0x1, R7 ;  /* 0x0000000103097824 */ /* 0x000fc800078e0207 */
[----:B------:R-:W-:-:S05]  /*0550*/  VIADD R3, R9, 0xffffffff ;  /* 0xffffffff09037836 */ /* 0x000fca0000000000 */
[----:B------:R-:W-:-:S13]  /*0560*/  ISETP.GE.U32.AND P0, PT, R3, 0xfe, PT ;  /* 0x000000fe0300780c */ /* 0x000fda0003f06070 */
[----:B------:R-:W-:Y:S05]  /*0570*/  @!P0 BRA `(.L_x_158) ;  /* 0x0000000000808947 */ /* 0x000fea0003800000 */
[----:B------:R-:W-:-:S13]  /*0580*/  ISETP.GT.AND P0, PT, R9, 0xfe, PT ;  /* 0x000000fe0900780c */ /* 0x000fda0003f04270 */
[----:B------:R-:W-:Y:S05]  /*0590*/  @P0 BRA `(.L_x_159) ;  /* 0x00000000006c0947 */ /* 0x000fea0003800000 */
[----:B------:R-:W-:-:S13]  /*05a0*/  ISETP.GE.AND P0, PT, R9, 0x1, PT ;  /* 0x000000010900780c */ /* 0x000fda0003f06270 */
[----:B------:R-:W-:Y:S05]  /*05b0*/  @P0 BRA `(.L_x_160) ;  /* 0x0000000000740947 */ /* 0x000fea0003800000 */
[----:B------:R-:W-:Y:S02]  /*05c0*/  ISETP.GE.AND P0, PT, R9, -0x18, PT ;  /* 0xffffffe80900780c */ /* 0x000fe40003f06270 */
[----:B------:R-:W-:-:S11]  /*05d0*/  LOP3.LUT R0, R0, 0x80000000, RZ, 0xc0, !PT ;  /* 0x8000000000007812 */ /* 0x000fd600078ec0ff */
[----:B------:R-:W-:Y:S05]  /*05e0*/  @!P0 BRA `(.L_x_160) ;  /* 0x0000000000688947 */ /* 0x000fea0003800000 */
[CCC-:B------:R-:W-:Y:S01]  /*05f0*/  FFMA.RZ R3, R12.reuse, R8.reuse, R13.reuse ;  /* 0x000000080c037223 */ /* 0x1c0fe2000000c00d */
[CCC-:B------:R-:W-:Y:S01]  /*0600*/  FFMA.RM R6, R12.reuse, R8.reuse, R13.reuse ;  /* 0x000000080c067223 */ /* 0x1c0fe2000000400d */
[C---:B------:R-:W-:Y:S02]  /*0610*/  ISETP.NE.AND P2, PT, R9.reuse, RZ, PT ;  /* 0x000000ff0900720c */ /* 0x040fe40003f45270 */
[----:B------:R-:W-:Y:S02]  /*0620*/  ISETP.NE.AND P1, PT, R9, RZ, PT ;  /* 0x000000ff0900720c */ /* 0x000fe40003f25270 */
[----:B------:R-:W-:Y:S01]  /*0630*/  LOP3.LUT R7, R3, 0x7fffff, RZ, 0xc0, !PT ;  /* 0x007fffff03077812 */ /* 0x000fe200078ec0ff */
[----:B------:R-:W-:Y:S01]  /*0640*/  FFMA.RP R3, R12, R8, R13 ;  /* 0x000000080c037223 */ /* 0x000fe2000000800d */
[----:B------:R-:W-:Y:S02]  /*0650*/  VIADD R8, R9, 0x20 ;  /* 0x0000002009087836 */ /* 0x000fe40000000000 */
[----:B------:R-:W-:Y:S01]  /*0660*/  LOP3.LUT R7, R7, 0x800000, RZ, 0xfc, !PT ;  /* 0x0080000007077812 */ /* 0x000fe200078efcff */
[----:B------:R-:W-:Y:S01]  /*0670*/  IMAD.MOV R9, RZ, RZ, -R9 ;  /* 0x000000ffff097224 */ /* 0x000fe200078e0a09 */
[----:B------:R-:W-:-:S02]  /*0680*/  FSETP.NEU.FTZ.AND P0, PT, R3, R6, PT ;  /* 0x000000060300720b */ /* 0x000fc40003f1d000 */
[----:B------:R-:W-:Y:S02]  /*0690*/  SHF.L.U32 R8, R7, R8, RZ ;  /* 0x0000000807087219 */ /* 0x000fe400000006ff */
[----:B------:R-:W-:Y:S02]  /*06a0*/  SEL R6, R9, RZ, P2 ;  /* 0x000000ff09067207 */ /* 0x000fe40001000000 */
[----:B------:R-:W-:Y:S02]  /*06b0*/  ISETP.NE.AND P1, PT, R8, RZ, P1 ;  /* 0x000000ff0800720c */ /* 0x000fe40000f25270 */
[----:B------:R-:W-:Y:S02]  /*06c0*/  SHF.R.U32.HI R6, RZ, R6, R7 ;  /* 0x00000006ff067219 */ /* 0x000fe40000011607 */
[----:B------:R-:W-:Y:S02]  /*06d0*/  PLOP3.LUT P0, PT, P0, P1, PT, 0xf8, 0x8f ;  /* 0x00000000008f781c */ /* 0x000fe40000703f70 */
[----:B------:R-:W-:-:S02]  /*06e0*/  SHF.R.U32.HI R8, RZ, 0x1, R6 ;  /* 0x00000001ff087819 */ /* 0x000fc40000011606 */
[----:B------:R-:W-:-:S04]  /*06f0*/  SEL R3, RZ, 0x1, !P0 ;  /* 0x00000001ff037807 */ /* 0x000fc80004000000 */
[----:B------:R-:W-:-:S04]  /*0700*/  LOP3.LUT R3, R3, 0x1, R8, 0xf8, !PT ;  /* 0x0000000103037812 */ /* 0x000fc800078ef808 */
[----:B------:R-:W-:-:S05]  /*0710*/  LOP3.LUT R3, R3, R6, RZ, 0xc0, !PT ;  /* 0x0000000603037212 */ /* 0x000fca00078ec0ff */
[----:B------:R-:W-:-:S05]  /*0720*/  IMAD.IADD R3, R8, 0x1, R3 ;  /* 0x0000000108037824 */ /* 0x000fca00078e0203 */
[----:B------:R-:W-:Y:S01]  /*0730*/  LOP3.LUT R0, R3, R0, RZ, 0xfc, !PT ;  /* 0x0000000003007212 */ /* 0x000fe200078efcff */
[----:B------:R-:W-:Y:S06]  /*0740*/  BRA `(.L_x_160) ;  /* 0x0000000000107947 */ /* 0x000fec0003800000 */
.L_x_159:
[----:B------:R-:W-:-:S04]  /*0750*/  LOP3.LUT R0, R0, 0x80000000, RZ, 0xc0, !PT ;  /* 0x8000000000007812 */ /* 0x000fc800078ec0ff */
[----:B------:R-:W-:Y:S01]  /*0760*/  LOP3.LUT R0, R0, 0x7f800000, RZ, 0xfc, !PT ;  /* 0x7f80000000007812 */ /* 0x000fe200078efcff */
[----:B------:R-:W-:Y:S06]  /*0770*/  BRA `(.L_x_160) ;  /* 0x0000000000047947 */ /* 0x000fec0003800000 */
.L_x_158:
[----:B------:R-:W-:-:S07]  /*0780*/  IMAD R0, R7, 0x800000, R0 ;  /* 0x0080000007007824 */ /* 0x000fce00078e0200 */
.L_x_160:
[----:B------:R-:W-:Y:S05]  /*0790*/  BSYNC.RECONVERGENT B2 ;  /* 0x0000000000027941 */ /* 0x000fea0003800200 */
.L_x_157:
[----:B------:R-:W-:Y:S05]  /*07a0*/  BRA `(.L_x_161) ;  /* 0x0000000000207947 */ /* 0x000fea0003800000 */
.L_x_156:
[----:B------:R-:W-:-:S04]  /*07b0*/  LOP3.LUT R0, R9, 0x80000000, R8, 0x48, !PT ;  /* 0x8000000009007812 */ /* 0x000fc800078e4808 */
[----:B------:R-:W-:Y:S01]  /*07c0*/  LOP3.LUT R0, R0, 0x7f800000, RZ, 0xfc, !PT ;  /* 0x7f80000000007812 */ /* 0x000fe200078efcff */
[----:B------:R-:W-:Y:S06]  /*07d0*/  BRA `(.L_x_161) ;  /* 0x0000000000147947 */ /* 0x000fec0003800000 */
.L_x_155:
[----:B------:R-:W-:Y:S01]  /*07e0*/  LOP3.LUT R0, R9, 0x80000000, R8, 0x48, !PT ;  /* 0x8000000009007812 */ /* 0x000fe200078e4808 */
[----:B------:R-:W-:Y:S06]  /*07f0*/  BRA `(.L_x_161) ;  /* 0x00000000000c7947 */ /* 0x000fec0003800000 */
.L_x_154:
[----:B------:R-:W0:Y:S01]  /*0800*/  MUFU.RSQ R0, -QNAN ;  /* 0xffc0000000007908 */ /* 0x000e220000001400 */
[----:B------:R-:W-:Y:S05]  /*0810*/  BRA `(.L_x_161) ;  /* 0x0000000000047947 */ /* 0x000fea0003800000 */
.L_x_153:
[----:B------:R-:W-:-:S07]  /*0820*/  FADD.FTZ R0, R0, R3 ;  /* 0x0000000300007221 */ /* 0x000fce0000010000 */
.L_x_161:
[----:B------:R-:W-:Y:S05]  /*0830*/  BSYNC.RECONVERGENT B1 ;  /* 0x0000000000017941 */ /* 0x000fea0003800200 */
.L_x_151:
[----:B------:R-:W-:-:S04]  /*0840*/  IMAD.MOV.U32 R3, RZ, RZ, 0x0 ;  /* 0x00000000ff037424 */ /* 0x000fc800078e00ff */
[----:B0-----:R-:W-:Y:S05]  /*0850*/  RET.REL.NODEC R2 `(_Z16normalize_kernelPffi) ;  /* 0xfffffff402e87950 */ /* 0x001fea0003c3ffff */
.L_x_162:
        /* <DEDUP_REMOVED lines=10> */
.L_x_186:


//--------------------- .text._Z13divide_kernelPKffPfi --------------------------
	.section	.text._Z13divide_kernelPKffPfi,"ax",@progbits
	.align	128
        .global         _Z13divide_kernelPKffPfi
        .type           _Z13divide_kernelPKffPfi,@function
        .size           _Z13divide_kernelPKffPfi,(.L_x_187 - _Z13divide_kernelPKffPfi)
        .other          _Z13divide_kernelPKffPfi,@"STO_CUDA_ENTRY STV_DEFAULT"
_Z13divide_kernelPKffPfi:
.text._Z13divide_kernelPKffPfi:
        /* <DEDUP_REMOVED lines=23> */
[----:B------:R-:W-:Y:S05]  /*0170*/  CALL.REL.NOINC `($__internal_1_$__cuda_sm3x_div_rn_noftz_f32_slowpath) ;  /* 0x0000000000187944 */ /* 0x000fea0003c00000 */
[----:B------:R-:W-:-:S07]  /*0180*/  IMAD.MOV.U32 R7, RZ, RZ, R0 ;  /* 0x000000ffff077224 */ /* 0x000fce00078e0000 */
.L_x_164:
[----:B------:R-:W-:Y:S05]  /*0190*/  BSYNC.RECONVERGENT B0 ;  /* 0x0000000000007941 */ /* 0x000fea0003800200 */
.L_x_163:
[----:B------:R-:W0:Y:S02]  /*01a0*/  LDC.64 R4, c[0x0][0x390] ;  /* 0x0000e400ff047b82 */ /* 0x000e240000000a00 */
[----:B0-----:R-:W-:-:S05]  /*01b0*/  IMAD.WIDE R2, R2, 0x4, R4 ;  /* 0x0000000402027825 */ /* 0x001fca00078e0204 */
[----:B------:R-:W-:Y:S01]  /*01c0*/  STG.E desc[UR4][R2.64], R7 ;  /* 0x0000000702007986 */ /* 0x000fe2000c101904 */
[----:B------:R-:W-:Y:S05]  /*01d0*/  EXIT ;  /* 0x000000000000794d */ /* 0x000fea0003800000 */
        .weak           $__internal_1_$__cuda_sm3x_div_rn_noftz_f32_slowpath
        .type           $__internal_1_$__cuda_sm3x_div_rn_noftz_f32_slowpath,@function
        .size           $__internal_1_$__cuda_sm3x_div_rn_noftz_f32_slowpath,(.L_x_187 - $__internal_1_$__cuda_sm3x_div_rn_noftz_f32_slowpath)
$__internal_1_$__cuda_sm3x_div_rn_noftz_f32_slowpath:
        /* <DEDUP_REMOVED lines=38> */
.L_x_166:
        /* <DEDUP_REMOVED lines=51> */
.L_x_173:
[----:B------:R-:W-:-:S04]  /*0770*/  LOP3.LUT R0, R0, 0x80000000, RZ, 0xc0, !PT ;  /* 0x8000000000007812 */ /* 0x000fc800078ec0ff */
[----:B------:R-:W-:Y:S01]  /*0780*/  LOP3.LUT R0, R0, 0x7f800000, RZ, 0xfc, !PT ;  /* 0x7f80000000007812 */ /* 0x000fe200078efcff */
[----:B------:R-:W-:Y:S06]  /*0790*/  BRA `(.L_x_174) ;  /* 0x0000000000047947 */ /* 0x000fec0003800000 */
.L_x_172:
[----:B------:R-:W-:-:S07]  /*07a0*/  IMAD R0, R6, 0x800000, R0 ;  /* 0x0080000006007824 */ /* 0x000fce00078e0200 */
.L_x_174:
[----:B------:R-:W-:Y:S05]  /*07b0*/  BSYNC.RECONVERGENT B2 ;  /* 0x0000000000027941 */ /* 0x000fea0003800200 */
.L_x_171:
[----:B------:R-:W-:Y:S05]  /*07c0*/  BRA `(.L_x_175) ;  /* 0x0000000000207947 */ /* 0x000fea0003800000 */
.L_x_170:
[----:B------:R-:W-:-:S04]  /*07d0*/  LOP3.LUT R0, R8, 0x80000000, R7, 0x48, !PT ;  /* 0x8000000008007812 */ /* 0x000fc800078e4807 */
[----:B------:R-:W-:Y:S01]  /*07e0*/  LOP3.LUT R0, R0, 0x7f800000, RZ, 0xfc, !PT ;  /* 0x7f80000000007812 */ /* 0x000fe200078efcff */
[----:B------:R-:W-:Y:S06]  /*07f0*/  BRA `(.L_x_175) ;  /* 0x0000000000147947 */ /* 0x000fec0003800000 */
.L_x_169:
[----:B------:R-:W-:Y:S01]  /*0800*/  LOP3.LUT R0, R8, 0x80000000, R7, 0x48, !PT ;  /* 0x8000000008007812 */ /* 0x000fe200078e4807 */
[----:B------:R-:W-:Y:S06]  /*0810*/  BRA `(.L_x_175) ;  /* 0x00000000000c7947 */ /* 0x000fec0003800000 */
.L_x_168:
[----:B------:R-:W0:Y:S01]  /*0820*/  MUFU.RSQ R0, -QNAN ;  /* 0xffc0000000007908 */ /* 0x000e220000001400 */
[----:B------:R-:W-:Y:S05]  /*0830*/  BRA `(.L_x_175) ;  /* 0x0000000000047947 */ /* 0x000fea0003800000 */
.L_x_167:
[----:B------:R-:W-:-:S07]  /*0840*/  FADD.FTZ R0, R0, R3 ;  /* 0x0000000300007221 */ /* 0x000fce0000010000 */
.L_x_175:
[----:B------:R-:W-:Y:S05]  /*0850*/  BSYNC.RECONVERGENT B1 ;  /* 0x0000000000017941 */ /* 0x000fea0003800200 */
.L_x_165:
[----:B------:R-:W-:-:S04]  /*0860*/  IMAD.MOV.U32 R5, RZ, RZ, 0x0 ;  /* 0x00000000ff057424 */ /* 0x000fc800078e00ff */
[----:B0-----:R-:W-:Y:S05]  /*0870*/  RET.REL.NODEC R4 `(_Z13divide_kernelPKffPfi) ;  /* 0xfffffff404e07950 */ /* 0x001fea0003c3ffff */
.L_x_176:
        /* <DEDUP_REMOVED lines=16> */
.L_x_187:


//--------------------- .text._Z10sum_kernelPKfPfi --------------------------
	.section	.text._Z10sum_kernelPKfPfi,"ax",@progbits
	.align	128
        .global         _Z10sum_kernelPKfPfi
        .type           _Z10sum_kernelPKfPfi,@function
        .size           _Z10sum_kernelPKfPfi,(.L_x_196 - _Z10sum_kernelPKfPfi)
        .other          _Z10sum_kernelPKfPfi,@"STO_CUDA_ENTRY STV_DEFAULT"
_Z10sum_kernelPKfPfi:
.text._Z10sum_kernelPKfPfi:
[----:B------:R-:W-:Y:S01]  /*0000*/  LDC R1, c[0x0][0x37c] ;  /* 0x0000df00ff017b82 */ /* 0x000fe20000000800 */
[----:B------:R-:W0:Y:S07]  /*0010*/  S2R R7, SR_TID.X ;  /* 0x0000000000077919 */ /* 0x000e2e0000002100 */
[----:B------:R-:W0:Y:S01]  /*0020*/  S2UR UR4, SR_CTAID.X ;  /* 0x00000000000479c3 */ /* 0x000e220000002500 */
[----:B------:R-:W1:Y:S01]  /*0030*/  LDCU UR5, c[0x0][0x390] ;  /* 0x00007200ff0577ac */ /* 0x000e620008000800 */
[----:B------:R-:W-:Y:S01]  /*0040*/  IMAD.MOV.U32 R4, RZ, RZ, RZ ;  /* 0x000000ffff047224 */ /* 0x000fe200078e00ff */
[----:B------:R-:W2:Y:S05]  /*0050*/  LDCU.64 UR6, c[0x0][0x358] ;  /* 0x00006b00ff0677ac */ /* 0x000eaa0008000a00 */
[----:B------:R-:W0:Y:S02]  /*0060*/  LDC R0, c[0x0][0x360] ;  /* 0x0000d800ff007b82 */ /* 0x000e240000000800 */
[----:B0-----:R-:W-:-:S05]  /*0070*/  IMAD R5, R0, UR4, R7 ;  /* 0x0000000400057c24 */ /* 0x001fca000f8e0207 */
[----:B-1----:R-:W-:-:S13]  /*0080*/  ISETP.GE.AND P0, PT, R5, UR5, PT ;  /* 0x0000000505007c0c */ /* 0x002fda000bf06270 */
[----:B------:R-:W0:Y:S02]  /*0090*/  @!P0 LDC.64 R2, c[0x0][0x380] ;  /* 0x0000e000ff028b82 */ /* 0x000e240000000a00 */
[----:B0-----:R-:W-:-:S05]  /*00a0*/  @!P0 IMAD.WIDE R2, R5, 0x4, R2 ;  /* 0x0000000405028825 */ /* 0x001fca00078e0202 */
[----:B--2---:R-:W2:Y:S01]  /*00b0*/  @!P0 LDG.E R4, desc[UR6][R2.64] ;  /* 0x0000000602048981 */ /* 0x004ea2000c1e1900 */
[----:B------:R-:W0:Y:S01]  /*00c0*/  S2UR UR5, SR_CgaCtaId ;  /* 0x00000000000579c3 */ /* 0x000e220000008800 */
[----:B------:R-:W-:Y:S01]  /*00d0*/  UMOV UR4, 0x400 ;  /* 0x0000040000047882 */ /* 0x000fe20000000000 */
[----:B------:R-:W-:Y:S02]  /*00e0*/  ISETP.GE.U32.AND P1, PT, R0, 0x2, PT ;  /* 0x000000020000780c */ /* 0x000fe40003f26070 */
[----:B------:R-:W-:Y:S01]  /*00f0*/  ISETP.NE.AND P0, PT, R7, RZ, PT ;  /* 0x000000ff0700720c */ /* 0x000fe20003f05270 */
[----:B0-----:R-:W-:-:S06]  /*0100*/  ULEA UR4, UR5, UR4, 0x18 ;  /* 0x0000000405047291 */ /* 0x001fcc000f8ec0ff */
[----:B------:R-:W-:-:S05]  /*0110*/  LEA R5, R7, UR4, 0x2 ;  /* 0x0000000407057c11 */ /* 0x000fca000f8e10ff */
[----:B--2---:R0:W-:Y:S01]  /*0120*/  STS [R5], R4 ;  /* 0x0000000405007388 */ /* 0x0041e20000000800 */
[----:B------:R-:W-:Y:S06]  /*0130*/  BAR.SYNC.DEFER_BLOCKING 0x0 ;  /* 0x0000000000007b1d */ /* 0x000fec0000010000 */
[----:B------:R-:W-:Y:S05]  /*0140*/  @!P1 BRA `(.L_x_177) ;  /* 0x00000000002c9947 */ /* 0x000fea0003800000 */
.L_x_178:
[----:B------:R-:W-:-:S04]  /*0150*/  SHF.R.U32.HI R6, RZ, 0x1, R0 ;  /* 0x00000001ff067819 */ /* 0x000fc80000011600 */
[----:B------:R-:W-:-:S13]  /*0160*/  ISETP.GE.U32.AND P1, PT, R7, R6, PT ;  /* 0x000000060700720c */ /* 0x000fda0003f26070 */
[----:B------:R-:W-:Y:S01]  /*0170*/  @!P1 IMAD R2, R6, 0x4, R5 ;  /* 0x0000000406029824 */ /* 0x000fe200078e0205 */
[----:B------:R-:W-:Y:S05]  /*0180*/  @!P1 LDS R3, [R5] ;  /* 0x0000000005039984 */ /* 0x000fea0000000800 */
[----:B------:R-:W0:Y:S02]  /*0190*/  @!P1 LDS R2, [R2] ;  /* 0x0000000002029984 */ /* 0x000e240000000800 */
[----:B0-----:R-:W-:-:S05]  /*01a0*/  @!P1 FADD R4, R2, R3 ;  /* 0x0000000302049221 */ /* 0x001fca0000000000 */
[----:B------:R1:W-:Y:S01]  /*01b0*/  @!P1 STS [R5], R4 ;  /* 0x0000000405009388 */ /* 0x0003e20000000800 */
[----:B------:R-:W-:Y:S01]  /*01c0*/  BAR.SYNC.DEFER_BLOCKING 0x0 ;  /* 0x0000000000007b1d */ /* 0x000fe20000010000 */
[----:B------:R-:W-:Y:S01]  /*01d0*/  ISETP.GT.U32.AND P1, PT, R0, 0x3, PT ;  /* 0x000000030000780c */ /* 0x000fe20003f24070 */
[----:B------:R-:W-:-:S12]  /*01e0*/  IMAD.MOV.U32 R0, RZ, RZ, R6 ;  /* 0x000000ffff007224 */ /* 0x000fd800078e0006 */
[----:B-1----:R-:W-:Y:S05]  /*01f0*/  @P1 BRA `(.L_x_178) ;  /* 0xfffffffc00d41947 */ /* 0x002fea000383ffff */
.L_x_177:
[----:B------:R-:W-:Y:S05]  /*0200*/  @P0 EXIT ;  /* 0x000000000000094d */ /* 0x000fea0003800000 */
[----:B------:R-:W1:Y:S01]  /*0210*/  S2UR UR5, SR_CgaCtaId ;  /* 0x00000000000579c3 */ /* 0x000e620000008800 */
[----:B------:R-:W-:-:S07]  /*0220*/  UMOV UR4, 0x400 ;  /* 0x0000040000047882 */ /* 0x000fce0000000000 */
[----:B------:R-:W2:Y:S01]  /*0230*/  LDC.64 R2, c[0x0][0x388] ;  /* 0x0000e200ff027b82 */ /* 0x000ea20000000a00 */
[----:B-1----:R-:W-:-:S09]  /*0240*/  ULEA UR4, UR5, UR4, 0x18 ;  /* 0x0000000405047291 */ /* 0x002fd2000f8ec0ff */
[----:B0-----:R-:W2:Y:S04]  /*0250*/  LDS R5, [UR4] ;  /* 0x00000004ff057984 */ /* 0x001ea80008000800 */
[----:B--2---:R-:W-:Y:S01]  /*0260*/  REDG.E.ADD.F32.FTZ.RN.STRONG.GPU desc[UR6][R2.64], R5 ;  /* 0x00000005020079a6 */ /* 0x004fe2000c12f306 */
[----:B------:R-:W-:Y:S05]  /*0270*/  EXIT ;  /* 0x000000000000794d */ /* 0x000fea0003800000 */
.L_x_179:
        /* <DEDUP_REMOVED lines=16> */
.L_x_196:


//--------------------- .text._Z19exp_subtract_kernelPKffPfi --------------------------
	.section	.text._Z19exp_subtract_kernelPKffPfi,"ax",@progbits
	.align	128
        .global         _Z19exp_subtract_kernelPKffPfi
        .type           _Z19exp_subtract_kernelPKffPfi,@function
        .size           _Z19exp_subtract_kernelPKffPfi,(.L_x_197 - _Z19exp_subtract_kernelPKffPfi)
        .other          _Z19exp_subtract_kernelPKffPfi,@"STO_CUDA_ENTRY STV_DEFAULT"
_Z19exp_subtract_kernelPKffPfi:
.text._Z19exp_subtract_kernelPKffPfi:
        /* <DEDUP_REMOVED lines=9> */
[----:B------:R-:W1:Y:S01]  /*0090*/  LDCU.64 UR4, c[0x0][0x358] ;  /* 0x00006b00ff0477ac */ /* 0x000e620008000a00 */
[----:B------:R-:W2:Y:S01]  /*00a0*/  LDCU UR6, c[0x0][0x388] ;  /* 0x00007100ff0677ac */ /* 0x000ea20008000800 */
[----:B0-----:R-:W-:-:S06]  /*00b0*/  IMAD.WIDE R2, R7, 0x4, R2 ;  /* 0x0000000407027825 */ /* 0x001fcc00078e0202 */
[----:B-1----:R-:W2:Y:S01]  /*00c0*/  LDG.E R2, desc[UR4][R2.64] ;  /* 0x0000000402027981 */ /* 0x002ea2000c1e1900 */
[----:B------:R-:W-:Y:S01]  /*00d0*/  HFMA2 R5, -RZ, RZ, 0.96630859375, -0.0022525787353515625 ;  /* 0x3bbb989dff057431 */ /* 0x000fe200000001ff */
[----:B------:R-:W-:Y:S01]  /*00e0*/  MOV R9, 0x437c0000 ;  /* 0x437c000000097802 */ /* 0x000fe20000000f00 */
[----:B--2---:R-:W-:-:S04]  /*00f0*/  FADD R0, R2, -UR6 ;  /* 0x8000000602007e21 */ /* 0x004fc80008000000 */
[----:B------:R-:W-:-:S04]  /*0100*/  FFMA.SAT R4, R0, R5, 0.5 ;  /* 0x3f00000000047423 */ /* 0x000fc80000002005 */
[----:B------:R-:W-:Y:S02]  /*0110*/  FFMA.RM R6, R4, R9, 12582913 ;  /* 0x4b40000104067423 */ /* 0x000fe40000004009 */
[----:B------:R-:W0:Y:S02]  /*0120*/  LDC.64 R4, c[0x0][0x390] ;  /* 0x0000e400ff047b82 */ /* 0x000e240000000a00 */
[C---:B------:R-:W-:Y:S01]  /*0130*/  FADD R9, R6.reuse, -12583039 ;  /* 0xcb40007f06097421 */ /* 0x040fe20000000000 */
[----:B------:R-:W-:-:S03]  /*0140*/  SHF.L.U32 R6, R6, 0x17, RZ ;  /* 0x0000001706067819 */ /* 0x000fc600000006ff */
[----:B------:R-:W-:-:S04]  /*0150*/  FFMA R9, R0, 1.4426950216293334961, -R9 ;  /* 0x3fb8aa3b00097823 */ /* 0x000fc80000000809 */
[----:B------:R-:W-:-:S06]  /*0160*/  FFMA R9, R0, 1.925963033500011079e-08, R9 ;  /* 0x32a5706000097823 */ /* 0x000fcc0000000009 */
[----:B------:R-:W1:Y:S01]  /*0170*/  MUFU.EX2 R9, R9 ;  /* 0x0000000900097308 */ /* 0x000e620000000800 */
[----:B0-----:R-:W-:-:S04]  /*0180*/  IMAD.WIDE R2, R7, 0x4, R4 ;  /* 0x0000000407027825 */ /* 0x001fc800078e0204 */
[----:B-1----:R-:W-:-:S05]  /*0190*/  FMUL R5, R6, R9 ;  /* 0x0000000906057220 */ /* 0x002fca0000400000 */
[----:B------:R-:W-:Y:S01]  /*01a0*/  STG.E desc[UR4][R2.64], R5 ;  /* 0x0000000502007986 */ /* 0x000fe2000c101904 */
[----:B------:R-:W-:Y:S05]  /*01b0*/  EXIT ;  /* 0x000000000000794d */ /* 0x000fea0003800000 */
.L_x_180:
        /* <DEDUP_REMOVED lines=12> */
.L_x_197:


//--------------------- .text._Z15find_max_kernelPKfPfi --------------------------
	.section	.text._Z15find_max_kernelPKfPfi,"ax",@progbits
	.align	128
        .global         _Z15find_max_kernelPKfPfi
        .type           _Z15find_max_kernelPKfPfi,@function
        .size           _Z15find_max_kernelPKfPfi,(.L_x_198 - _Z15find_max_kernelPKfPfi)
        .other          _Z15find_max_kernelPKfPfi,@"STO_CUDA_ENTRY STV_DEFAULT"
_Z15find_max_kernelPKfPfi:
.text._Z15find_max_kernelPKfPfi:
[----:B------:R-:W-:Y:S01]  /*0000*/  LDC R1, c[0x0][0x37c] ;  /* 0x0000df00ff017b82 */ /* 0x000fe20000000800 */
[----:B------:R-:W0:Y:S07]  /*0010*/  S2R R7, SR_TID.X ;  /* 0x0000000000077919 */ /* 0x000e2e0000002100 */
[----:B------:R-:W0:Y:S01]  /*0020*/  S2UR UR4, SR_CTAID.X ;  /* 0x00000000000479c3 */ /* 0x000e220000002500 */
[----:B------:R-:W1:Y:S01]  /*0030*/  LDCU UR5, c[0x0][0x390] ;  /* 0x00007200ff0577ac */ /* 0x000e620008000800 */
[----:B------:R-:W-:Y:S01]  /*0040*/  IMAD.MOV.U32 R4, RZ, RZ, -0x800001 ;  /* 0xff7fffffff047424 */ /* 0x000fe200078e00ff */
        /* <DEDUP_REMOVED lines=16> */
.L_x_182:
[----:B0-----:R-:W-:-:S04]  /*0150*/  SHF.R.U32.HI R4, RZ, 0x1, R0 ;  /* 0x00000001ff047819 */ /* 0x001fc80000011600 */
[----:B------:R-:W-:-:S13]  /*0160*/  ISETP.GE.U32.AND P1, PT, R7, R4, PT ;  /* 0x000000040700720c */ /* 0x000fda0003f26070 */
[----:B------:R-:W-:Y:S01]  /*0170*/  @!P1 IMAD R3, R4, 0x4, R5 ;  /* 0x0000000404039824 */ /* 0x000fe200078e0205 */
[----:B------:R-:W-:Y:S05]  /*0180*/  @!P1 LDS R2, [R5] ;  /* 0x0000000005029984 */ /* 0x000fea0000000800 */
[----:B------:R-:W0:Y:S02]  /*0190*/  @!P1 LDS R3, [R3] ;  /* 0x0000000003039984 */ /* 0x000e240000000800 */
[----:B0-----:R-:W-:-:S05]  /*01a0*/  @!P1 FMNMX R2, R2, R3, !PT ;  /* 0x0000000302029209 */ /* 0x001fca0007800000 */
[----:B------:R1:W-:Y:S01]  /*01b0*/  @!P1 STS [R5], R2 ;  /* 0x0000000205009388 */ /* 0x0003e20000000800 */
[----:B------:R-:W-:Y:S01]  /*01c0*/  BAR.SYNC.DEFER_BLOCKING 0x0 ;  /* 0x0000000000007b1d */ /* 0x000fe20000010000 */
[----:B------:R-:W-:Y:S01]  /*01d0*/  ISETP.GT.U32.AND P1, PT, R0, 0x3, PT ;  /* 0x000000030000780c */ /* 0x000fe20003f24070 */
[----:B------:R-:W-:-:S12]  /*01e0*/  IMAD.MOV.U32 R0, RZ, RZ, R4 ;  /* 0x000000ffff007224 */ /* 0x000fd800078e0004 */
[----:B-1----:R-:W-:Y:S05]  /*01f0*/  @P1 BRA `(.L_x_182) ;  /* 0xfffffffc00d41947 */ /* 0x002fea000383ffff */
.L_x_181:
[----:B------:R-:W-:Y:S05]  /*0200*/  @P0 EXIT ;  /* 0x000000000000094d */ /* 0x000fea0003800000 */
[----:B------:R-:W1:Y:S01]  /*0210*/  S2UR UR5, SR_CgaCtaId ;  /* 0x00000000000579c3 */ /* 0x000e620000008800 */
[----:B------:R-:W-:-:S07]  /*0220*/  UMOV UR4, 0x400 ;  /* 0x0000040000047882 */ /* 0x000fce0000000000 */
[----:B------:R-:W2:Y:S01]  /*0230*/  LDC.64 R2, c[0x0][0x388] ;  /* 0x0000e200ff027b82 */ /* 0x000ea20000000a00 */
[----:B-1----:R-:W-:-:S09]  /*0240*/  ULEA UR4, UR5, UR4, 0x18 ;  /* 0x0000000405047291 */ /* 0x002fd2000f8ec0ff */
[----:B0-----:R-:W2:Y:S04]  /*0250*/  LDS R5, [UR4] ;  /* 0x00000004ff057984 */ /* 0x001ea80008000800 */
[----:B--2---:R-:W-:Y:S01]  /*0260*/  REDG.E.MAX.S32.STRONG.GPU desc[UR6][R2.64], R5 ;  /* 0x000000050200798e */ /* 0x004fe2000d12e306 */
[----:B------:R-:W-:Y:S05]  /*0270*/  EXIT ;  /* 0x000000000000794d */ /* 0x000fea0003800000 */
.L_x_183:
        /* <DEDUP_REMOVED lines=16> */
.L_x_198:


//--------------------- .text._Z15multiply_kernelPKfS0_Pfi --------------------------
	.section	.text._Z15multiply_kernelPKfS0_Pfi,"ax",@progbits
	.align	128
        .global         _Z15multiply_kernelPKfS0_Pfi
        .type           _Z15multiply_kernelPKfS0_Pfi,@function
        .size           _Z15multiply_kernelPKfS0_Pfi,(.L_x_199 - _Z15multiply_kernelPKfS0_Pfi)
        .other          _Z15multiply_kernelPKfS0_Pfi,@"STO_CUDA_ENTRY STV_DEFAULT"
_Z15multiply_kernelPKfS0_Pfi:
.text._Z15multiply_kernelPKfS0_Pfi:
        /* <DEDUP_REMOVED lines=10> */
[----:B------:R-:W2:Y:S08]  /*00a0*/  LDC.64 R4, c[0x0][0x388] ;  /* 0x0000e200ff047b82 */ /* 0x000eb00000000a00 */
[----:B------:R-:W3:Y:S01]  /*00b0*/  LDC.64 R6, c[0x0][0x390] ;  /* 0x0000e400ff067b82 */ /* 0x000ee20000000a00 */
[----:B0-----:R-:W-:-:S06]  /*00c0*/  IMAD.WIDE R2, R9, 0x4, R2 ;  /* 0x0000000409027825 */ /* 0x001fcc00078e0202 */
[----:B-1----:R-:W4:Y:S01]  /*00d0*/  LDG.E R2, desc[UR4][R2.64] ;  /* 0x0000000402027981 */ /* 0x002f22000c1e1900 */
[----:B--2---:R-:W-:-:S06]  /*00e0*/  IMAD.WIDE R4, R9, 0x4, R4 ;  /* 0x0000000409047825 */ /* 0x004fcc00078e0204 */
[----:B------:R-:W4:Y:S01]  /*00f0*/  LDG.E R5, desc[UR4][R4.64] ;  /* 0x0000000404057981 */ /* 0x000f22000c1e1900 */
[----:B---3--:R-:W-:-:S04]  /*0100*/  IMAD.WIDE R6, R9, 0x4, R6 ;  /* 0x0000000409067825 */ /* 0x008fc800078e0206 */
[----:B----4-:R-:W-:-:S05]  /*0110*/  FMUL R9, R2, R5 ;  /* 0x0000000502097220 */ /* 0x010fca0000400000 */
[----:B------:R-:W-:Y:S01]  /*0120*/  STG.E desc[UR4][R6.64], R9 ;  /* 0x0000000906007986 */ /* 0x000fe2000c101904 */
[----:B------:R-:W-:Y:S05]  /*0130*/  EXIT ;  /* 0x000000000000794d */ /* 0x000fea0003800000 */
.L_x_184:
        /* <DEDUP_REMOVED lines=12> */
.L_x_199:


//--------------------- .text._Z13square_kernelPKfPfi --------------------------
	.section	.text._Z13square_kernelPKfPfi,"ax",@progbits
	.align	128
        .global         _Z13square_kernelPKfPfi
        .type           _Z13square_kernelPKfPfi,@function
        .size           _Z13square_kernelPKfPfi,(.L_x_200 - _Z13square_kernelPKfPfi)
        .other          _Z13square_kernelPKfPfi,@"STO_CUDA_ENTRY STV_DEFAULT"
_Z13square_kernelPKfPfi:
.text._Z13square_kernelPKfPfi:
        /* <DEDUP_REMOVED lines=10> */
[----:B------:R-:W2:Y:S01]  /*00a0*/  LDC.64 R4, c[0x0][0x388] ;  /* 0x0000e200ff047b82 */ /* 0x000ea20000000a00 */
[----:B0-----:R-:W-:-:S06]  /*00b0*/  IMAD.WIDE R2, R7, 0x4, R2 ;  /* 0x0000000407027825 */ /* 0x001fcc00078e0202 */
[----:B-1----:R-:W3:Y:S01]  /*00c0*/  LDG.E R2, desc[UR4][R2.64] ;  /* 0x0000000402027981 */ /* 0x002ee2000c1e1900 */
[----:B--2---:R-:W-:-:S04]  /*00d0*/  IMAD.WIDE R4, R7, 0x4, R4 ;  /* 0x0000000407047825 */ /* 0x004fc800078e0204 */
[----:B---3--:R-:W-:-:S05]  /*00e0*/  FMUL R7, R2, R2 ;  /* 0x0000000202077220 */ /* 0x008fca0000400000 */
[----:B------:R-:W-:Y:S01]  /*00f0*/  STG.E desc[UR4][R4.64], R7 ;  /* 0x0000000704007986 */ /* 0x000fe2000c101904 */
[----:B------:R-:W-:Y:S05]  /*0100*/  EXIT ;  /* 0x000000000000794d */ /* 0x000fea0003800000 */
.L_x_185:
        /* <DEDUP_REMOVED lines=15> */
.L_x_200:


//--------------------- .nv.shared._ZN3cub18CUB_300001_SM_10006detail6reduce28DeviceReduceSingleTileKernelINS2_10policy_hubIfjN4cuda3std3__44plusIvEEE10Policy1000EPfSC_iS9_ffNS7_10__identityEEEvT0_T1_T2_T3_T4_T6_ --------------------------
	.section	.nv.shared._ZN3cub18CUB_300001_SM_10006detail6reduce28DeviceReduceSingleTileKernelINS2_10policy_hubIfjN4cuda3std3__44plusIvEEE10Policy1000EPfSC_iS9_ffNS7_10__identityEEEvT0_T1_T2_T3_T4_T6_,"aw",@nobits
	.sectionflags	@""
	.align	16
.nv.shared._ZN3cub18CUB_300001_SM_10006detail6reduce28DeviceReduceSingleTileKernelINS2_10policy_hubIfjN4cuda3std3__44plusIvEEE10Policy1000EPfSC_iS9_ffNS7_10__identityEEEvT0_T1_T2_T3_T4_T6_:
	.zero		1120


//--------------------- .nv.shared.reserved.0     --------------------------
	.section	.nv.shared.reserved.0,"aw",@nobits
	.weak		__nv_reservedSMEM_offset_0_alias
	.size		__nv_reservedSMEM_offset_0_alias, 0, 64
	.other		__nv_reservedSMEM_offset_0_alias,@"STO_CUDA_RESERVED_SHARED STV_DEFAULT"
__nv_reservedSMEM_offset_0_alias:
	.zero		0
	.zero		64


//--------------------- .nv.global                --------------------------
	.section	.nv.global,"aw",@nobits
.nv.global:
	.type		_ZN34_INTERNAL_dcc3b142_4_k_cu_0cce30a66thrust24THRUST_300001_SM_1000_NS12placeholders2_5E,@object
	.size		_ZN34_INTERNAL_dcc3b142_4_k_cu_0cce30a66thrust24THRUST_300001_SM_1000_NS12placeholders2_5E,(_ZN34_INTERNAL_dcc3b142_4_k_cu_0cce30a64cuda3std3__45__cpo6cbeginE - _ZN34_INTERNAL_dcc3b142_4_k_cu_0cce30a66thrust24THRUST_300001_SM_1000_NS12placeholders2_5E)
_ZN34_INTERNAL_dcc3b142_4_k_cu_0cce30a66thrust24THRUST_300001_SM_1000_NS12placeholders2_5E:
	.zero		1
	.type		_ZN34_INTERNAL_dcc3b142_4_k_cu_0cce30a64cuda3std3__45__cpo6cbeginE,@object
	.size		_ZN34_INTERNAL_dcc3b142_4_k_cu_0cce30a64cuda3std3__45__cpo6cbeginE,(_ZN34_INTERNAL_dcc3b142_4_k_cu_0cce30a64cuda3std6ranges3__45__cpo6cbeginE - _ZN34_INTERNAL_dcc3b142_4_k_cu_0cce30a64cuda3std3__45__cpo6cbeginE)
_ZN34_INTERNAL_dcc3b142_4_k_cu_0cce30a64cuda3std3__45__cpo6cbeginE:
	.zero		1
	.type		_ZN34_INTERNAL_dcc3b142_4_k_cu_0cce30a64cuda3std6ranges3__45__cpo6cbeginE,@object
	.size		_ZN34_INTERNAL_dcc3b142_4_k_cu_0cce30a64cuda3std6ranges3__45__cpo6cbeginE,(_ZN34_INTERNAL_dcc3b142_4_k_cu_0cce30a64cuda3std3__48in_placeE - _ZN34_INTERNAL_dcc3b142_4_k_cu_0cce30a64cuda3std6ranges3__45__cpo6cbeginE)
_ZN34_INTERNAL_dcc3b142_4_k_cu_0cce30a64cuda3std6ranges3__45__cpo6cbeginE:
	.zero		1
	.type		_ZN34_INTERNAL_dcc3b142_4_k_cu_0cce30a64cuda3std3__48in_placeE,@object
	.size		_ZN34_INTERNAL_dcc3b142_4_k_cu_0cce30a64cuda3std3__48in_placeE,(_ZN34_INTERNAL_dcc3b142_4_k_cu_0cce30a64cuda3std6ranges3__45__cpo4sizeE - _ZN34_INTERNAL_dcc3b142_4_k_cu_0cce30a64cuda3std3__48in_placeE)
_ZN34_INTERNAL_dcc3b142_4_k_cu_0cce30a64cuda3std3__48in_placeE:
	.zero		1
	.type		_ZN34_INTERNAL_dcc3b142_4_k_cu_0cce30a64cuda3std6ranges3__45__cpo4sizeE,@object
	.size		_ZN34_INTERNAL_dcc3b142_4_k_cu_0cce30a64cuda3std6ranges3__45__cpo4sizeE,(_ZN34_INTERNAL_dcc3b142_4_k_cu_0cce30a66thrust24THRUST_300001_SM_1000_NS12placeholders2_9E - _ZN34_INTERNAL_dcc3b142_4_k_cu_0cce30a64cuda3std6ranges3__45__cpo4sizeE)
_ZN34_INTERNAL_dcc3b142_4_k_cu_0cce30a64cuda3std6ranges3__45__cpo4sizeE:
	.zero		1
	.type		_ZN34_INTERNAL_dcc3b142_4_k_cu_0cce30a66thrust24THRUST_300001_SM_1000_NS12placeholders2_9E,@object
	.size		_ZN34_INTERNAL_dcc3b142_4_k_cu_0cce30a66thrust24THRUST_300001_SM_1000_NS12placeholders2_9E,(_ZN34_INTERNAL_dcc3b142_4_k_cu_0cce30a64cuda3std3__45__cpo7crbeginE - _ZN34_INTERNAL_dcc3b142_4_k_cu_0cce30a66thrust24THRUST_300001_SM_1000_NS12placeholders2_9E)
_ZN34_INTERNAL_dcc3b142_4_k_cu_0cce30a66thrust24THRUST_300001_SM_1000_NS12placeholders2_9E:
	.zero		1
	.type		_ZN34_INTERNAL_dcc3b142_4_k_cu_0cce30a64cuda3std3__45__cpo7crbeginE,@object
	.size		_ZN34_INTERNAL_dcc3b142_4_k_cu_0cce30a64cuda3std3__45__cpo7crbeginE,(_ZN34_INTERNAL_dcc3b142_4_k_cu_0cce30a64cuda3std6ranges3__45__cpo4nextE - _ZN34_INTERNAL_dcc3b142_4_k_cu_0cce30a64cuda3std3__45__cpo7crbeginE)
_ZN34_INTERNAL_dcc3b142_4_k_cu_0cce30a64cuda3std3__45__cpo7crbeginE:
	.zero		1
	.type		_ZN34_INTERNAL_dcc3b142_4_k_cu_0cce30a64cuda3std6ranges3__45__cpo4nextE,@object
	.size		_ZN34_INTERNAL_dcc3b142_4_k_cu_0cce30a64cuda3std6ranges3__45__cpo4nextE,(_ZN34_INTERNAL_dcc3b142_4_k_cu_0cce30a64cuda3std6ranges3__45__cpo4swapE - _ZN34_INTERNAL_dcc3b142_4_k_cu_0cce30a64cuda3std6ranges3__45__cpo4nextE)
_ZN34_INTERNAL_dcc3b142_4_k_cu_0cce30a64cuda3std6ranges3__45__cpo4nextE:
	.zero		1
	.type		_ZN34_INTERNAL_dcc3b142_4_k_cu_0cce30a64cuda3std6ranges3__45__cpo4swapE,@object
	.size		_ZN34_INTERNAL_dcc3b142_4_k_cu_0cce30a64cuda3std6ranges3__45__cpo4swapE,(_ZN34_INTERNAL_dcc3b142_4_k_cu_0cce30a66thrust24THRUST_300001_SM_1000_NS12placeholders2_1E - _ZN34_INTERNAL_dcc3b142_4_k_cu_0cce30a64cuda3std6ranges3__45__cpo4swapE)
_ZN34_INTERNAL_dcc3b142_4_k_cu_0cce30a64cuda3std6ranges3__45__cpo4swapE:
	.zero		1
	.type		_ZN34_INTERNAL_dcc3b142_4_k_cu_0cce30a66thrust24THRUST_300001_SM_1000_NS12placeholders2_1E,@object
	.size		_ZN34_INTERNAL_dcc3b142_4_k_cu_0cce30a66thrust24THRUST_300001_SM_1000_NS12placeholders2_1E,(_ZN34_INTERNAL_dcc3b142_4_k_cu_0cce30a66thrust24THRUST_300001_SM_1000_NS12placeholders2_3E - _ZN34_INTERNAL_dcc3b142_4_k_cu_0cce30a66thrust24THRUST_300001_SM_1000_NS12placeholders2_1E)
_ZN34_INTERNAL_dcc3b142_4_k_cu_0cce30a66thrust24THRUST_300001_SM_1000_NS12placeholders2_1E:
	.zero		1
	.type		_ZN34_INTERNAL_dcc3b142_4_k_cu_0cce30a66thrust24THRUST_300001_SM_1000_NS12placeholders2_3E,@object
	.size		_ZN34_INTERNAL_dcc3b142_4_k_cu_0cce30a66thrust24THRUST_300001_SM_1000_NS12placeholders2_3E,(_ZN34_INTERNAL_dcc3b142_4_k_cu_0cce30a64cuda3std3__45__cpo5beginE - _ZN34_INTERNAL_dcc3b142_4_k_cu_0cce30a66thrust24THRUST_300001_SM_1000_NS12placeholders2_3E)
_ZN34_INTERNAL_dcc3b142_4_k_cu_0cce30a66thrust24THRUST_300001_SM_1000_NS12placeholders2_3E:
	.zero		1
	.type		_ZN34_INTERNAL_dcc3b142_4_k_cu_0cce30a64cuda3std3__45__cpo5beginE,@object
	.size		_ZN34_INTERNAL_dcc3b142_4_k_cu_0cce30a64cuda3std3__45__cpo5beginE,(_ZN34_INTERNAL_dcc3b142_4_k_cu_0cce30a64cuda3std6ranges3__45__cpo5beginE - _ZN34_INTERNAL_dcc3b142_4_k_cu_0cce30a64cuda3std3__45__cpo5beginE)
_ZN34_INTERNAL_dcc3b142_4_k_cu_0cce30a64cuda3std3__45__cpo5beginE:
	.zero		1
	.type		_ZN34_INTERNAL_dcc3b142_4_k_cu_0cce30a64cuda3std6ranges3__45__cpo5beginE,@object
	.size		_ZN34_INTERNAL_dcc3b142_4_k_cu_0cce30a64cuda3std6ranges3__45__cpo5beginE,(_ZN34_INTERNAL_dcc3b142_4_k_cu_0cce30a64cuda3std3__436_GLOBAL__N__dcc3b142_4_k_cu_0cce30a66ignoreE - _ZN34_INTERNAL_dcc3b142_4_k_cu_0cce30a64cuda3std6ranges3__45__cpo5beginE)
_ZN34_INTERNAL_dcc3b142_4_k_cu_0cce30a64cuda3std6ranges3__45__cpo5beginE:
	.zero		1
	.type		_ZN34_INTERNAL_dcc3b142_4_k_cu_0cce30a64cuda3std3__436_GLOBAL__N__dcc3b142_4_k_cu_0cce30a66ignoreE,@object
	.size		_ZN34_INTERNAL_dcc3b142_4_k_cu_0cce30a64cuda3std3__436_GLOBAL__N__dcc3b142_4_k_cu_0cce30a66ignoreE,(_ZN34_INTERNAL_dcc3b142_4_k_cu_0cce30a64cuda3std6ranges3__45__cpo4dataE - _ZN34_INTERNAL_dcc3b142_4_k_cu_0cce30a64cuda3std3__436_GLOBAL__N__dcc3b142_4_k_cu_0cce30a66ignoreE)
_ZN34_INTERNAL_dcc3b142_4_k_cu_0cce30a64cuda3std3__436_GLOBAL__N__dcc3b142_4_k_cu_0cce30a66ignoreE:
	.zero		1
	.type		_ZN34_INTERNAL_dcc3b142_4_k_cu_0cce30a64cuda3std6ranges3__45__cpo4dataE,@object
	.size		_ZN34_INTERNAL_dcc3b142_4_k_cu_0cce30a64cuda3std6ranges3__45__cpo4dataE,(_ZN34_INTERNAL_dcc3b142_4_k_cu_0cce30a66thrust24THRUST_300001_SM_1000_NS12placeholders2_7E - _ZN34_INTERNAL_dcc3b142_4_k_cu_0cce30a64cuda3std6ranges3__45__cpo4dataE)
_ZN34_INTERNAL_dcc3b142_4_k_cu_0cce30a64cuda3std6ranges3__45__cpo4dataE:
	.zero		1
	.type		_ZN34_INTERNAL_dcc3b142_4_k_cu_0cce30a66thrust24THRUST_300001_SM_1000_NS12placeholders2_7E,@object
	.size		_ZN34_INTERNAL_dcc3b142_4_k_cu_0cce30a66thrust24THRUST_300001_SM_1000_NS12placeholders2_7E,(_ZN34_INTERNAL_dcc3b142_4_k_cu_0cce30a64cuda3std3__45__cpo6rbeginE - _ZN34_INTERNAL_dcc3b142_4_k_cu_0cce30a66thrust24THRUST_300001_SM_1000_NS12placeholders2_7E)
_ZN34_INTERNAL_dcc3b142_4_k_cu_0cce30a66thrust24THRUST_300001_SM_1000_NS12placeholders2_7E:
	.zero		1
	.type		_ZN34_INTERNAL_dcc3b142_4_k_cu_0cce30a64cuda3std3__45__cpo6rbeginE,@object
	.size		_ZN34_INTERNAL_dcc3b142_4_k_cu_0cce30a64cuda3std3__45__cpo6rbeginE,(_ZN34_INTERNAL_dcc3b142_4_k_cu_0cce30a64cuda3std6ranges3__45__cpo7advanceE - _ZN34_INTERNAL_dcc3b142_4_k_cu_0cce30a64cuda3std3__45__cpo6rbeginE)
_ZN34_INTERNAL_dcc3b142_4_k_cu_0cce30a64cuda3std3__45__cpo6rbeginE:
	.zero		1
	.type		_ZN34_INTERNAL_dcc3b142_4_k_cu_0cce30a64cuda3std6ranges3__45__cpo7advanceE,@object
	.size		_ZN34_INTERNAL_dcc3b142_4_k_cu_0cce30a64cuda3std6ranges3__45__cpo7advanceE,(_ZN34_INTERNAL_dcc3b142_4_k_cu_0cce30a64cuda3std3__47nulloptE - _ZN34_INTERNAL_dcc3b142_4_k_cu_0cce30a64cuda3std6ranges3__45__cpo7advanceE)
_ZN34_INTERNAL_dcc3b142_4_k_cu_0cce30a64cuda3std6ranges3__45__cpo7advanceE:
	.zero		1
	.type		_ZN34_INTERNAL_dcc3b142_4_k_cu_0cce30a64cuda3std3__47nulloptE,@object
	.size		_ZN34_INTERNAL_dcc3b142_4_k_cu_0cce30a64cuda3std3__47nulloptE,(_ZN34_INTERNAL_dcc3b142_4_k_cu_0cce30a64cuda3std6ranges3__45__cpo8distanceE - _ZN34_INTERNAL_dcc3b142_4_k_cu_0cce30a64cuda3std3__47nulloptE)
_ZN34_INTERNAL_dcc3b142_4_k_cu_0cce30a64cuda3std3__47nulloptE:
	.zero		1
	.type		_ZN34_INTERNAL_dcc3b142_4_k_cu_0cce30a64cuda3std6ranges3__45__cpo8distanceE,@object
	.size		_ZN34_INTERNAL_dcc3b142_4_k_cu_0cce30a64cuda3std6ranges3__45__cpo8distanceE,(_ZN34_INTERNAL_dcc3b142_4_k_cu_0cce30a66thrust24THRUST_300001_SM_1000_NS12placeholders2_6E - _ZN34_INTERNAL_dcc3b142_4_k_cu_0cce30a64cuda3std6ranges3__45__cpo8distanceE)
_ZN34_INTERNAL_dcc3b142_4_k_cu_0cce30a64cuda3std6ranges3__45__cpo8distanceE:
	.zero		1
	.type		_ZN34_INTERNAL_dcc3b142_4_k_cu_0cce30a66thrust24THRUST_300001_SM_1000_NS12placeholders2_6E,@object
	.size		_ZN34_INTERNAL_dcc3b142_4_k_cu_0cce30a66thrust24THRUST_300001_SM_1000_NS12placeholders2_6E,(_ZN34_INTERNAL_dcc3b142_4_k_cu_0cce30a64cuda3std3__45__cpo4cendE - _ZN34_INTERNAL_dcc3b142_4_k_cu_0cce30a66thrust24THRUST_300001_SM_1000_NS12placeholders2_6E)
_ZN34_INTERNAL_dcc3b142_4_k_cu_0cce30a66thrust24THRUST_300001_SM_1000_NS12placeholders2_6E:
	.zero		1
	.type		_ZN34_INTERNAL_dcc3b142_4_k_cu_0cce30a64cuda3std3__45__cpo4cendE,@object
	.size		_ZN34_INTERNAL_dcc3b142_4_k_cu_0cce30a64cuda3std3__45__cpo4cendE,(_ZN34_INTERNAL_dcc3b142_4_k_cu_0cce30a64cuda3std6ranges3__45__cpo4cendE - _ZN34_INTERNAL_dcc3b142_4_k_cu_0cce30a64cuda3std3__45__cpo4cendE)
_ZN34_INTERNAL_dcc3b142_4_k_cu_0cce30a64cuda3std3__45__cpo4cendE:
	.zero		1
	.type		_ZN34_INTERNAL_dcc3b142_4_k_cu_0cce30a64cuda3std6ranges3__45__cpo4cendE,@object
	.size		_ZN34_INTERNAL_dcc3b142_4_k_cu_0cce30a64cuda3std6ranges3__45__cpo4cendE,(_ZN34_INTERNAL_dcc3b142_4_k_cu_0cce30a64cuda3std3__420unreachable_sentinelE - _ZN34_INTERNAL_dcc3b142_4_k_cu_0cce30a64cuda3std6ranges3__45__cpo4cendE)
_ZN34_INTERNAL_dcc3b142_4_k_cu_0cce30a64cuda3std6ranges3__45__cpo4cendE:
	.zero		1
	.type		_ZN34_INTERNAL_dcc3b142_4_k_cu_0cce30a64cuda3std3__420unreachable_sentinelE,@object
	.size		_ZN34_INTERNAL_dcc3b142_4_k_cu_0cce30a64cuda3std3__420unreachable_sentinelE,(_ZN34_INTERNAL_dcc3b142_4_k_cu_0cce30a64cuda3std6ranges3__45__cpo5ssizeE - _ZN34_INTERNAL_dcc3b142_4_k_cu_0cce30a64cuda3std3__420unreachable_sentinelE)
_ZN34_INTERNAL_dcc3b142_4_k_cu_0cce30a64cuda3std3__420unreachable_sentinelE:
	.zero		1
	.type		_ZN34_INTERNAL_dcc3b142_4_k_cu_0cce30a64cuda3std6ranges3__45__cpo5ssizeE,@object
	.size		_ZN34_INTERNAL_dcc3b142_4_k_cu_0cce30a64cuda3std6ranges3__45__cpo5ssizeE,(_ZN34_INTERNAL_dcc3b142_4_k_cu_0cce30a66thrust24THRUST_300001_SM_1000_NS12placeholders3_10E - _ZN34_INTERNAL_dcc3b142_4_k_cu_0cce30a64cuda3std6ranges3__45__cpo5ssizeE)
_ZN34_INTERNAL_dcc3b142_4_k_cu_0cce30a64cuda3std6ranges3__45__cpo5ssizeE:
	.zero		1
	.type		_ZN34_INTERNAL_dcc3b142_4_k_cu_0cce30a66thrust24THRUST_300001_SM_1000_NS12placeholders3_10E,@object
	.size		_ZN34_INTERNAL_dcc3b142_4_k_cu_0cce30a66thrust24THRUST_300001_SM_1000_NS12placeholders3_10E,(_ZN34_INTERNAL_dcc3b142_4_k_cu_0cce30a64cuda3std3__45__cpo5crendE - _ZN34_INTERNAL_dcc3b142_4_k_cu_0cce30a66thrust24THRUST_300001_SM_1000_NS12placeholders3_10E)
_ZN34_INTERNAL_dcc3b142_4_k_cu_0cce30a66thrust24THRUST_300001_SM_1000_NS12placeholders3_10E:
	.zero		1
	.type		_ZN34_INTERNAL_dcc3b142_4_k_cu_0cce30a64cuda3std3__45__cpo5crendE,@object
	.size		_ZN34_INTERNAL_dcc3b142_4_k_cu_0cce30a64cuda3std3__45__cpo5crendE,(_ZN34_INTERNAL_dcc3b142_4_k_cu_0cce30a64cuda3std6ranges3__45__cpo4prevE - _ZN34_INTERNAL_dcc3b142_4_k_cu_0cce30a64cuda3std3__45__cpo5crendE)
_ZN34_INTERNAL_dcc3b142_4_k_cu_0cce30a64cuda3std3__45__cpo5crendE:
	.zero		1
	.type		_ZN34_INTERNAL_dcc3b142_4_k_cu_0cce30a64cuda3std6ranges3__45__cpo4prevE,@object
	.size		_ZN34_INTERNAL_dcc3b142_4_k_cu_0cce30a64cuda3std6ranges3__45__cpo4prevE,(_ZN34_INTERNAL_dcc3b142_4_k_cu_0cce30a64cuda3std6ranges3__45__cpo9iter_moveE - _ZN34_INTERNAL_dcc3b142_4_k_cu_0cce30a64cuda3std6ranges3__45__cpo4prevE)
_ZN34_INTERNAL_dcc3b142_4_k_cu_0cce30a64cuda3std6ranges3__45__cpo4prevE:
	.zero		1
	.type		_ZN34_INTERNAL_dcc3b142_4_k_cu_0cce30a64cuda3std6ranges3__45__cpo9iter_moveE,@object
	.size		_ZN34_INTERNAL_dcc3b142_4_k_cu_0cce30a64cuda3std6ranges3__45__cpo9iter_moveE,(_ZN34_INTERNAL_dcc3b142_4_k_cu_0cce30a66thrust24THRUST_300001_SM_1000_NS12placeholders2_2E - _ZN34_INTERNAL_dcc3b142_4_k_cu_0cce30a64cuda3std6ranges3__45__cpo9iter_moveE)
_ZN34_INTERNAL_dcc3b142_4_k_cu_0cce30a64cuda3std6ranges3__45__cpo9iter_moveE:
	.zero		1
	.type		_ZN34_INTERNAL_dcc3b142_4_k_cu_0cce30a66thrust24THRUST_300001_SM_1000_NS12placeholders2_2E,@object
	.size		_ZN34_INTERNAL_dcc3b142_4_k_cu_0cce30a66thrust24THRUST_300001_SM_1000_NS12placeholders2_2E,(_ZN34_INTERNAL_dcc3b142_4_k_cu_0cce30a66thrust24THRUST_300001_SM_1000_NS12placeholders2_4E - _ZN34_INTERNAL_dcc3b142_4_k_cu_0cce30a66thrust24THRUST_300001_SM_1000_NS12placeholders2_2E)
_ZN34_INTERNAL_dcc3b142_4_k_cu_0cce30a66thrust24THRUST_300001_SM_1000_NS12placeholders2_2E:
	.zero		1
	.type		_ZN34_INTERNAL_dcc3b142_4_k_cu_0cce30a66thrust24THRUST_300001_SM_1000_NS12placeholders2_4E,@object
	.size		_ZN34_INTERNAL_dcc3b142_4_k_cu_0cce30a66thrust24THRUST_300001_SM_1000_NS12placeholders2_4E,(_ZN34_INTERNAL_dcc3b142_4_k_cu_0cce30a64cuda3std3__45__cpo3endE - _ZN34_INTERNAL_dcc3b142_4_k_cu_0cce30a66thrust24THRUST_300001_SM_1000_NS12placeholders2_4E)
_ZN34_INTERNAL_dcc3b142_4_k_cu_0cce30a66thrust24THRUST_300001_SM_1000_NS12placeholders2_4E:
	.zero		1
	.type		_ZN34_INTERNAL_dcc3b142_4_k_cu_0cce30a64cuda3std3__45__cpo3endE,@object
	.size		_ZN34_INTERNAL_dcc3b142_4_k_cu_0cce30a64cuda3std3__45__cpo3endE,(_ZN34_INTERNAL_dcc3b142_4_k_cu_0cce30a64cuda3std6ranges3__45__cpo3endE - _ZN34_INTERNAL_dcc3b142_4_k_cu_0cce30a64cuda3std3__45__cpo3endE)
_ZN34_INTERNAL_dcc3b142_4_k_cu_0cce30a64cuda3std3__45__cpo3endE:
	.zero		1
	.type		_ZN34_INTERNAL_dcc3b142_4_k_cu_0cce30a64cuda3std6ranges3__45__cpo3endE,@object
	.size		_ZN34_INTERNAL_dcc3b142_4_k_cu_0cce30a64cuda3std6ranges3__45__cpo3endE,(_ZN34_INTERNAL_dcc3b142_4_k_cu_0cce30a64cuda3std3__419piecewise_constructE - _ZN34_INTERNAL_dcc3b142_4_k_cu_0cce30a64cuda3std6ranges3__45__cpo3endE)
_ZN34_INTERNAL_dcc3b142_4_k_cu_0cce30a64cuda3std6ranges3__45__cpo3endE:
	.zero		1
	.type		_ZN34_INTERNAL_dcc3b142_4_k_cu_0cce30a64cuda3std3__419piecewise_constructE,@object
	.size		_ZN34_INTERNAL_dcc3b142_4_k_cu_0cce30a64cuda3std3__419piecewise_constructE,(_ZN34_INTERNAL_dcc3b142_4_k_cu_0cce30a64cuda3std6ranges3__45__cpo5cdataE - _ZN34_INTERNAL_dcc3b142_4_k_cu_0cce30a64cuda3std3__419piecewise_constructE)
_ZN34_INTERNAL_dcc3b142_4_k_cu_0cce30a64cuda3std3__419piecewise_constructE:
	.zero		1
	.type		_ZN34_INTERNAL_dcc3b142_4_k_cu_0cce30a64cuda3std6ranges3__45__cpo5cdataE,@object
	.size		_ZN34_INTERNAL_dcc3b142_4_k_cu_0cce30a64cuda3std6ranges3__45__cpo5cdataE,(_ZN34_INTERNAL_dcc3b142_4_k_cu_0cce30a66thrust24THRUST_300001_SM_1000_NS12placeholders2_8E - _ZN34_INTERNAL_dcc3b142_4_k_cu_0cce30a64cuda3std6ranges3__45__cpo5cdataE)
_ZN34_INTERNAL_dcc3b142_4_k_cu_0cce30a64cuda3std6ranges3__45__cpo5cdataE:
	.zero		1
	.type		_ZN34_INTERNAL_dcc3b142_4_k_cu_0cce30a66thrust24THRUST_300001_SM_1000_NS12placeholders2_8E,@object
	.size		_ZN34_INTERNAL_dcc3b142_4_k_cu_0cce30a66thrust24THRUST_300001_SM_1000_NS12placeholders2_8E,(_ZN34_INTERNAL_dcc3b142_4_k_cu_0cce30a64cuda3std3__45__cpo4rendE - _ZN34_INTERNAL_dcc3b142_4_k_cu_0cce30a66thrust24THRUST_300001_SM_1000_NS12placeholders2_8E)
_ZN34_INTERNAL_dcc3b142_4_k_cu_0cce30a66thrust24THRUST_300001_SM_1000_NS12placeholders2_8E:
	.zero		1
	.type		_ZN34_INTERNAL_dcc3b142_4_k_cu_0cce30a64cuda3std3__45__cpo4rendE,@object
	.size		_ZN34_INTERNAL_dcc3b142_4_k_cu_0cce30a64cuda3std3__45__cpo4rendE,(_ZN34_INTERNAL_dcc3b142_4_k_cu_0cce30a64cuda3std6ranges3__45__cpo9iter_swapE - _ZN34_INTERNAL_dcc3b142_4_k_cu_0cce30a64cuda3std3__45__cpo4rendE)
_ZN34_INTERNAL_dcc3b142_4_k_cu_0cce30a64cuda3std3__45__cpo4rendE:
	.zero		1
	.type		_ZN34_INTERNAL_dcc3b142_4_k_cu_0cce30a64cuda3std6ranges3__45__cpo9iter_swapE,@object
	.size		_ZN34_INTERNAL_dcc3b142_4_k_cu_0cce30a64cuda3std6ranges3__45__cpo9iter_swapE,(_ZN34_INTERNAL_dcc3b142_4_k_cu_0cce30a64cuda3std3__48unexpectE - _ZN34_INTERNAL_dcc3b142_4_k_cu_0cce30a64cuda3std6ranges3__45__cpo9iter_swapE)
_ZN34_INTERNAL_dcc3b142_4_k_cu_0cce30a64cuda3std6ranges3__45__cpo9iter_swapE:
	.zero		1
	.type		_ZN34_INTERNAL_dcc3b142_4_k_cu_0cce30a64cuda3std3__48unexpectE,@object
	.size		_ZN34_INTERNAL_dcc3b142_4_k_cu_0cce30a64cuda3std3__48unexpectE,(_ZN34_INTERNAL_dcc3b142_4_k_cu_0cce30a66thrust24THRUST_300001_SM_1000_NS6system6detail10sequential3seqE - _ZN34_INTERNAL_dcc3b142_4_k_cu_0cce30a64cuda3std3__48unexpectE)
_ZN34_INTERNAL_dcc3b142_4_k_cu_0cce30a64cuda3std3__48unexpectE:
	.zero		1
	.type		_ZN34_INTERNAL_dcc3b142_4_k_cu_0cce30a66thrust24THRUST_300001_SM_1000_NS6system6detail10sequential3seqE,@object
	.size		_ZN34_INTERNAL_dcc3b142_4_k_cu_0cce30a66thrust24THRUST_300001_SM_1000_NS6system6detail10sequential3seqE,(.L_29 - _ZN34_INTERNAL_dcc3b142_4_k_cu_0cce30a66thrust24THRUST_300001_SM_1000_NS6system6detail10sequential3seqE)
_ZN34_INTERNAL_dcc3b142_4_k_cu_0cce30a66thrust24THRUST_300001_SM_1000_NS6system6detail10sequential3seqE:
	.zero		1
.L_29:


//--------------------- .nv.shared._ZN3cub18CUB_300001_SM_10006detail6reduce18DeviceReduceKernelINS2_10policy_hubIfjN4cuda3std3__44plusIvEEE10Policy1000EPfjS9_fNS7_10__identityEEEvT0_PT3_T1_NS0_13GridEvenShareISH_EET2_T4_ --------------------------
	.section	.nv.shared._ZN3cub18CUB_300001_SM_10006detail6reduce18DeviceReduceKernelINS2_10policy_hubIfjN4cuda3std3__44plusIvEEE10Policy1000EPfjS9_fNS7_10__identityEEEvT0_PT3_T1_NS0_13GridEvenShareISH_EET2_T4_,"aw",@nobits
	.sectionflags	@""
	.align	16
.nv.shared._ZN3cub18CUB_300001_SM_10006detail6reduce18DeviceReduceKernelINS2_10policy_hubIfjN4cuda3std3__44plusIvEEE10Policy1000EPfjS9_fNS7_10__identityEEEvT0_PT3_T1_NS0_13GridEvenShareISH_EET2_T4_:
	.zero		1120


//--------------------- .nv.shared._ZN3cub18CUB_300001_SM_10006detail6reduce28DeviceReduceSingleTileKernelINS2_10policy_hubIfjN4cuda3std3__44plusIvEEE10Policy1000EPfSC_jS9_ffNS7_10__identityEEEvT0_T1_T2_T3_T4_T6_ --------------------------
	.section	.nv.shared._ZN3cub18CUB_300001_SM_10006detail6reduce28DeviceReduceSingleTileKernelINS2_10policy_hubIfjN4cuda3std3__44plusIvEEE10Policy1000EPfSC_jS9_ffNS7_10__identityEEEvT0_T1_T2_T3_T4_T6_,"aw",@nobits
	.sectionflags	@""
	.align	16
.nv.shared._ZN3cub18CUB_300001_SM_10006detail6reduce28DeviceReduceSingleTileKernelINS2_10policy_hubIfjN4cuda3std3__44plusIvEEE10Policy1000EPfSC_jS9_ffNS7_10__identityEEEvT0_T1_T2_T3_T4_T6_:
	.zero		1120


//--------------------- .nv.shared._ZN3cub18CUB_300001_SM_10006detail11EmptyKernelIvEEvv --------------------------
	.section	.nv.shared._ZN3cub18CUB_300001_SM_10006detail11EmptyKernelIvEEvv,"aw",@nobits
	.sectionflags	@""
	.align	16
	.zero		1024


//--------------------- .nv.shared._Z17fused_dot_productILi256EEvPKfS1_Pfi --------------------------
	.section	.nv.shared._Z17fused_dot_productILi256EEvPKfS1_Pfi,"aw",@nobits
	.sectionflags	@""
	.align	16
.nv.shared._Z17fused_dot_productILi256EEvPKfS1_Pfi:
	.zero		1072


//--------------------- .nv.shared._Z17fused_sum_squaresILi256EEvPKfPfi --------------------------
	.section	.nv.shared._Z17fused_sum_squaresILi256EEvPKfPfi,"aw",@nobits
	.sectionflags	@""
	.align	16
.nv.shared._Z17fused_sum_squaresILi256EEvPKfPfi:
	.zero		1072


//--------------------- .nv.shared._Z16normalize_kernelPffi --------------------------
	.section	.nv.shared._Z16normalize_kernelPffi,"aw",@nobits
	.sectionflags	@""
	.align	16
	.zero		1024


//--------------------- .nv.shared._Z13divide_kernelPKffPfi --------------------------
	.section	.nv.shared._Z13divide_kernelPKffPfi,"aw",@nobits
	.sectionflags	@""
	.align	16
	.zero		1024


//--------------------- .nv.shared._Z10sum_kernelPKfPfi --------------------------
	.section	.nv.shared._Z10sum_kernelPKfPfi,"aw",@nobits
	.sectionflags	@""
	.align	16
	.zero		1024


//--------------------- .nv.shared._Z19exp_subtract_kernelPKffPfi --------------------------
	.section	.nv.shared._Z19exp_subtract_kernelPKffPfi,"aw",@nobits
	.sectionflags	@""
	.align	16
	.zero		1024


//--------------------- .nv.shared._Z15find_max_kernelPKfPfi --------------------------
	.section	.nv.shared._Z15find_max_kernelPKfPfi,"aw",@nobits
	.sectionflags	@""
	.align	16
	.zero		1024


//--------------------- .nv.shared._Z15multiply_kernelPKfS0_Pfi --------------------------
	.section	.nv.shared._Z15multiply_kernelPKfS0_Pfi,"aw",@nobits
	.sectionflags	@""
	.align	16
	.zero		1024


//--------------------- .nv.shared._Z13square_kernelPKfPfi --------------------------
	.section	.nv.shared._Z13square_kernelPKfPfi,"aw",@nobits
	.sectionflags	@""
	.align	16
	.zero		1024


//--------------------- .nv.constant0._ZN3cub18CUB_300001_SM_10006detail6reduce28DeviceReduceSingleTileKernelINS2_10policy_hubIfjN4cuda3std3__44plusIvEEE10Policy1000EPfSC_iS9_ffNS7_10__identityEEEvT0_T1_T2_T3_T4_T6_ --------------------------
	.section	.nv.constant0._ZN3cub18CUB_300001_SM_10006detail6reduce28DeviceReduceSingleTileKernelINS2_10policy_hubIfjN4cuda3std3__44plusIvEEE10Policy1000EPfSC_iS9_ffNS7_10__identityEEEvT0_T1_T2_T3_T4_T6_,"a",@progbits
	.sectionflags	@""
	.align	4
.nv.constant0._ZN3cub18CUB_300001_SM_10006detail6reduce28DeviceReduceSingleTileKernelINS2_10policy_hubIfjN4cuda3std3__44plusIvEEE10Policy1000EPfSC_iS9_ffNS7_10__identityEEEvT0_T1_T2_T3_T4_T6_:
	.zero		925


//--------------------- .nv.constant0._ZN3cub18CUB_300001_SM_10006detail6reduce18DeviceReduceKernelINS2_10policy_hubIfjN4cuda3std3__44plusIvEEE10Policy1000EPfjS9_fNS7_10__identityEEEvT0_PT3_T1_NS0_13GridEvenShareISH_EET2_T4_ --------------------------
	.section	.nv.constant0._ZN3cub18CUB_300001_SM_10006detail6reduce18DeviceReduceKernelINS2_10policy_hubIfjN4cuda3std3__44plusIvEEE10Policy1000EPfjS9_fNS7_10__identityEEEvT0_PT3_T1_NS0_13GridEvenShareISH_EET2_T4_,"a",@progbits
	.sectionflags	@""
	.align	4
.nv.constant0._ZN3cub18CUB_300001_SM_10006detail6reduce18DeviceReduceKernelINS2_10policy_hubIfjN4cuda3std3__44plusIvEEE10Policy1000EPfjS9_fNS7_10__identityEEEvT0_PT3_T1_NS0_13GridEvenShareISH_EET2_T4_:
	.zero		958


//--------------------- .nv.constant0._ZN3cub18CUB_300001_SM_10006detail6reduce28DeviceReduceSingleTileKernelINS2_10policy_hubIfjN4cuda3std3__44plusIvEEE10Policy1000EPfSC_jS9_ffNS7_10__identityEEEvT0_T1_T2_T3_T4_T6_ --------------------------
	.section	.nv.constant0._ZN3cub18CUB_300001_SM_10006detail6reduce28DeviceReduceSingleTileKernelINS2_10policy_hubIfjN4cuda3std3__44plusIvEEE10Policy1000EPfSC_jS9_ffNS7_10__identityEEEvT0_T1_T2_T3_T4_T6_,"a",@progbits
	.sectionflags	@""
	.align	4
.nv.constant0._ZN3cub18CUB_300001_SM_10006detail6reduce28DeviceReduceSingleTileKernelINS2_10policy_hubIfjN4cuda3std3__44plusIvEEE10Policy1000EPfSC_jS9_ffNS7_10__identityEEEvT0_T1_T2_T3_T4_T6_:
	.zero		925


//--------------------- .nv.constant0._ZN3cub18CUB_300001_SM_10006detail11EmptyKernelIvEEvv --------------------------
	.section	.nv.constant0._ZN3cub18CUB_300001_SM_10006detail11EmptyKernelIvEEvv,"a",@progbits
	.sectionflags	@""
	.align	4
.nv.constant0._ZN3cub18CUB_300001_SM_10006detail11EmptyKernelIvEEvv:
	.zero		896


//--------------------- .nv.constant0._Z17fused_dot_productILi256EEvPKfS1_Pfi --------------------------
	.section	.nv.constant0._Z17fused_dot_productILi256EEvPKfS1_Pfi,"a",@progbits
	.sectionflags	@""
	.align	4
.nv.constant0._Z17fused_dot_productILi256EEvPKfS1_Pfi:
	.zero		924


//--------------------- .nv.constant0._Z17fused_sum_squaresILi256EEvPKfPfi --------------------------
	.section	.nv.constant0._Z17fused_sum_squaresILi256EEvPKfPfi,"a",@progbits
	.sectionflags	@""
	.align	4
.nv.constant0._Z17fused_sum_squaresILi256EEvPKfPfi:
	.zero		916


//--------------------- .nv.constant0._Z16normalize_kernelPffi --------------------------
	.section	.nv.constant0._Z16normalize_kernelPffi,"a",@progbits
	.sectionflags	@""
	.align	4
.nv.constant0._Z16normalize_kernelPffi:
	.zero		912


//--------------------- .nv.constant0._Z13divide_kernelPKffPfi --------------------------
	.section	.nv.constant0._Z13divide_kernelPKffPfi,"a",@progbits
	.sectionflags	@""
	.align	4
.nv.constant0._Z13divide_kernelPKffPfi:
	.zero		924


//--------------------- .nv.constant0._Z10sum_kernelPKfPfi --------------------------
	.section	.nv.constant0._Z10sum_kernelPKfPfi,"a",@progbits
	.sectionflags	@""
	.align	4
.nv.constant0._Z10sum_kernelPKfPfi:
	.zero		916


//--------------------- .nv.constant0._Z19exp_subtract_kernelPKffPfi --------------------------
	.section	.nv.constant0._Z19exp_subtract_kernelPKffPfi,"a",@progbits
	.sectionflags	@""
	.align	4
.nv.constant0._Z19exp_subtract_kernelPKffPfi:
	.zero		924


//--------------------- .nv.constant0._Z15find_max_kernelPKfPfi --------------------------
	.section	.nv.constant0._Z15find_max_kernelPKfPfi,"a",@progbits
	.sectionflags	@""
	.align	4
.nv.constant0._Z15find_max_kernelPKfPfi:
	.zero		916


//--------------------- .nv.constant0._Z15multiply_kernelPKfS0_Pfi --------------------------
	.section	.nv.constant0._Z15multiply_kernelPKfS0_Pfi,"a",@progbits
	.sectionflags	@""
	.align	4
.nv.constant0._Z15multiply_kernelPKfS0_Pfi:
	.zero		924


//--------------------- .nv.constant0._Z13square_kernelPKfPfi --------------------------
	.section	.nv.constant0._Z13square_kernelPKfPfi,"a",@progbits
	.sectionflags	@""
	.align	4
.nv.constant0._Z13square_kernelPKfPfi:
	.zero		916


//--------------------- SYMBOLS --------------------------

	.type		.nv.reservedSmem.offset0,@object
	.size		.nv.reservedSmem.offset0,0x4
	.type		.nv.reservedSmem.cap,@object
	.size		.nv.reservedSmem.cap,0x4
